	.target	sm_90a

	.elftype	@"ET_EXEC"


//--------------------- .note.nv.tkinfo           --------------------------
	.section	.note.nv.tkinfo,"",@"SHT_NOTE"
	.sectionflags	@"SHF_NOTE_NV_TKINFO"
	.tkinfo
        /*0018*/ 	.word	0x00000002
        /*0030*/ 	.string	""
        /*0030*/ 	.string	"ptxas"
        /*0030*/ 	.string	"Cuda compilation tools, release 13.0, V13.0.88"
        /*0030*/ 	.string	"Build cuda_13.0.r13.0/compiler.36424714_0"
        /*0030*/ 	.string	"-arch sm_90a -m 64 "



//--------------------- .note.nv.cuinfo           --------------------------
	.section	.note.nv.cuinfo,"",@"SHT_NOTE"
	.sectionflags	@"SHF_NOTE_NV_CUINFO"
        /*0018*/ 	.short	0x0002
        /*001a*/ 	.short	0x005a
        /*001c*/ 	.short	0x0082
	.zero		2


//--------------------- .nv.info                  --------------------------
	.section	.nv.info,"",@"SHT_CUDA_INFO"
	.align	4


	//----- nvinfo : EIATTR_REGCOUNT
	.align		4
        /*0000*/ 	.byte	0x04, 0x2f
        /*0002*/ 	.short	(.L_20 - .L_19)
	.align		4
.L_19:
        /*0004*/ 	.word	index@(_ZN17fastertransformer47add_bias_input_layernorm_COL32_int32I_DataTypeOEPfPKiPKfS4_S4_S4_iiS4_S4_)
        /*0008*/ 	.word	0x00000012


	//----- nvinfo : EIATTR_FRAME_SIZE
	.align		4
.L_20:
        /*000c*/ 	.byte	0x04, 0x11
        /*000e*/ 	.short	(.L_22 - .L_21)
	.align		4
.L_21:
        /*0010*/ 	.word	index@(_ZN17fastertransformer47add_bias_input_layernorm_COL32_int32I_DataTypeOEPfPKiPKfS4_S4_S4_iiS4_S4_)
        /*0014*/ 	.word	0x00000000


	//----- nvinfo : EIATTR_REGCOUNT
	.align		4
.L_22:
        /*0018*/ 	.byte	0x04, 0x2f
        /*001a*/ 	.short	(.L_24 - .L_23)
	.align		4
.L_23:
        /*001c*/ 	.word	index@(_ZN17fastertransformer47add_bias_input_layernorm_COL32_int32I_DataTypeOEP7__half2PK4int2PKS0_S6_S6_S6_iiPK6float2PKf)
        /*0020*/ 	.word	0x00000013


	//----- nvinfo : EIATTR_FRAME_SIZE
	.align		4
.L_24:
        /*0024*/ 	.byte	0x04, 0x11
        /*0026*/ 	.short	(.L_26 - .L_25)
	.align		4
.L_25:
        /*0028*/ 	.word	index@(_ZN17fastertransformer47add_bias_input_layernorm_COL32_int32I_DataTypeOEP7__half2PK4int2PKS0_S6_S6_S6_iiPK6float2PKf)
        /*002c*/ 	.word	0x00000000


	//----- nvinfo : EIATTR_REGCOUNT
	.align		4
.L_26:
        /*0030*/ 	.byte	0x04, 0x2f
        /*0032*/ 	.short	(.L_28 - .L_27)
	.align		4
.L_27:
        /*0034*/ 	.word	index@(_ZN17fastertransformer37add_bias_input_layernorm_COL32_int8IOI7__half2EEvPaPKaS4_PKT_S7_S7_iiPKfS9_S9_)
        /*0038*/ 	.word	0x00000017


	//----- nvinfo : EIATTR_FRAME_SIZE
	.align		4
.L_28:
        /*003c*/ 	.byte	0x04, 0x11
        /*003e*/ 	.short	(.L_30 - .L_29)
	.align		4
.L_29:
        /*0040*/ 	.word	index@(_ZN17fastertransformer37add_bias_input_layernorm_COL32_int8IOI7__half2EEvPaPKaS4_PKT_S7_S7_iiPKfS9_S9_)
        /*0044*/ 	.word	0x00000000


	//----- nvinfo : EIATTR_REGCOUNT
	.align		4
.L_30:
        /*0048*/ 	.byte	0x04, 0x2f
        /*004a*/ 	.short	(.L_32 - .L_31)
	.align		4
.L_31:
        /*004c*/ 	.word	index@(_ZN17fastertransformer46add_bias_input_layernorm_COL32_int8I_DataTypeOI7__half2EEvPT_PKaS5_PKS2_S7_S7_iiPKfS9_)
        /*0050*/ 	.word	0x00000016


	//----- nvinfo : EIATTR_FRAME_SIZE
	.align		4
.L_32:
        /*0054*/ 	.byte	0x04, 0x11
        /*0056*/ 	.short	(.L_34 - .L_33)
	.align		4
.L_33:
        /*0058*/ 	.word	index@(_ZN17fastertransformer46add_bias_input_layernorm_COL32_int8I_DataTypeOI7__half2EEvPT_PKaS5_PKS2_S7_S7_iiPKfS9_)
        /*005c*/ 	.word	0x00000000


	//----- nvinfo : EIATTR_REGCOUNT
	.align		4
.L_34:
        /*0060*/ 	.byte	0x04, 0x2f
        /*0062*/ 	.short	(.L_36 - .L_35)
	.align		4
.L_35:
        /*0064*/ 	.word	index@(_ZN17fastertransformer48add_bias_input_layernorm_COL32_int8IO_warpReduceILi4ELi8ELb1ELb1ELb1EEEvPaS1_P6__halfPKS2_S5_S5_iiff)
        /*0068*/ 	.word	0x00000028


	//----- nvinfo : EIATTR_FRAME_SIZE
	.align		4
.L_36:
        /*006c*/ 	.byte	0x04, 0x11
        /*006e*/ 	.short	(.L_38 - .L_37)
	.align		4
.L_37:
        /*0070*/ 	.word	index@(_ZN17fastertransformer48add_bias_input_layernorm_COL32_int8IO_warpReduceILi4ELi8ELb1ELb1ELb1EEEvPaS1_P6__halfPKS2_S5_S5_iiff)
        /*0074*/ 	.word	0x00000000


	//----- nvinfo : EIATTR_REGCOUNT
	.align		4
.L_38:
        /*0078*/ 	.byte	0x04, 0x2f
        /*007a*/ 	.short	(.L_40 - .L_39)
	.align		4
.L_39:
        /*007c*/ 	.word	index@(_ZN17fastertransformer37add_bias_input_layernorm_COL32_int8IOILi8ELb1ELb1ELb1EEEvPaS1_P6__halfPKS2_S5_S5_iiff)
        /*0080*/ 	.word	0x00000028


	//----- nvinfo : EIATTR_FRAME_SIZE
	.align		4
.L_40:
        /*0084*/ 	.byte	0x04, 0x11
        /*0086*/ 	.short	(.L_42 - .L_41)
	.align		4
.L_41:
        /*0088*/ 	.word	index@(_ZN17fastertransformer37add_bias_input_layernorm_COL32_int8IOILi8ELb1ELb1ELb1EEEvPaS1_P6__halfPKS2_S5_S5_iiff)
        /*008c*/ 	.word	0x00000000


	//----- nvinfo : EIATTR_REGCOUNT
	.align		4
.L_42:
        /*0090*/ 	.byte	0x04, 0x2f
        /*0092*/ 	.short	(.L_44 - .L_43)
	.align		4
.L_43:
        /*0094*/ 	.word	index@(_ZN17fastertransformer43add_bias_input_layernorm_COL32_int8IO_noResI7__half2EEvPaPiPT_PKS4_S7_S7_iiPKfS9_S9_)
        /*0098*/ 	.word	0x00000015


	//----- nvinfo : EIATTR_FRAME_SIZE
	.align		4
.L_44:
        /*009c*/ 	.byte	0x04, 0x11
        /*009e*/ 	.short	(.L_46 - .L_45)
	.align		4
.L_45:
        /*00a0*/ 	.word	index@(_ZN17fastertransformer43add_bias_input_layernorm_COL32_int8IO_noResI7__half2EEvPaPiPT_PKS4_S7_S7_iiPKfS9_S9_)
        /*00a4*/ 	.word	0x00000000


	//----- nvinfo : EIATTR_REGCOUNT
	.align		4
.L_46:
        /*00a8*/ 	.byte	0x04, 0x2f
        /*00aa*/ 	.short	(.L_48 - .L_47)
	.align		4
.L_47:
        /*00ac*/ 	.word	index@(_ZN17fastertransformer31layernorm_COL32_DataTypeI_int8OI7__half2EEvPaPKT_S5_S5_iiPKf)
        /*00b0*/ 	.word	0x00000014


	//----- nvinfo : EIATTR_FRAME_SIZE
	.align		4
.L_48:
        /*00b4*/ 	.byte	0x04, 0x11
        /*00b6*/ 	.short	(.L_50 - .L_49)
	.align		4
.L_49:
        /*00b8*/ 	.word	index@(_ZN17fastertransformer31layernorm_COL32_DataTypeI_int8OI7__half2EEvPaPKT_S5_S5_iiPKf)
        /*00bc*/ 	.word	0x00000000


	//----- nvinfo : EIATTR_REGCOUNT
	.align		4
.L_50:
        /*00c0*/ 	.byte	0x04, 0x2f
        /*00c2*/ 	.short	(.L_52 - .L_51)
	.align		4
.L_51:
        /*00c4*/ 	.word	index@(_ZN17fastertransformer31layernorm_COL32_INT8I_DataTypeOI7__half2EEvPT_PKaPKS2_S7_iiPKf)
        /*00c8*/ 	.word	0x0000001c


	//----- nvinfo : EIATTR_FRAME_SIZE
	.align		4
.L_52:
        /*00cc*/ 	.byte	0x04, 0x11
        /*00ce*/ 	.short	(.L_54 - .L_53)
	.align		4
.L_53:
        /*00d0*/ 	.word	index@(_ZN17fastertransformer31layernorm_COL32_INT8I_DataTypeOI7__half2EEvPT_PKaPKS2_S7_iiPKf)
        /*00d4*/ 	.word	0x00000000


	//----- nvinfo : EIATTR_REGCOUNT
	.align		4
.L_54:
        /*00d8*/ 	.byte	0x04, 0x2f
        /*00da*/ 	.short	(.L_56 - .L_55)
	.align		4
.L_55:
        /*00dc*/ 	.word	index@(_ZN17fastertransformer42layernorm_shift_partition_COL32_warpReduceILi4ELi8EEEvPaPK6__halfS4_S4_iiiifii)
        /*00e0*/ 	.word	0x00000020


	//----- nvinfo : EIATTR_FRAME_SIZE
	.align		4
.L_56:
        /*00e4*/ 	.byte	0x04, 0x11
        /*00e6*/ 	.short	(.L_58 - .L_57)
	.align		4
.L_57:
        /*00e8*/ 	.word	index@(_ZN17fastertransformer42layernorm_shift_partition_COL32_warpReduceILi4ELi8EEEvPaPK6__halfS4_S4_iiiifii)
        /*00ec*/ 	.word	0x00000000


	//----- nvinfo : EIATTR_REGCOUNT
	.align		4
.L_58:
        /*00f0*/ 	.byte	0x04, 0x2f
        /*00f2*/ 	.short	(.L_60 - .L_59)
	.align		4
.L_59:
        /*00f4*/ 	.word	index@(_ZN17fastertransformer31layernorm_shift_partition_COL32ILi8EEEvPaPK6__halfS4_S4_iiiifii)
        /*00f8*/ 	.word	0x00000020


	//----- nvinfo : EIATTR_FRAME_SIZE
	.align		4
.L_60:
        /*00fc*/ 	.byte	0x04, 0x11
        /*00fe*/ 	.short	(.L_62 - .L_61)
	.align		4
.L_61:
        /*0100*/ 	.word	index@(_ZN17fastertransformer31layernorm_shift_partition_COL32ILi8EEEvPaPK6__halfS4_S4_iiiifii)
        /*0104*/ 	.word	0x00000000


	//----- nvinfo : EIATTR_REGCOUNT
	.align		4
.L_62:
        /*0108*/ 	.byte	0x04, 0x2f
        /*010a*/ 	.short	(.L_64 - .L_63)
	.align		4
.L_63:
        /*010c*/ 	.word	index@(_ZN17fastertransformer35add_bias_input_layernorm_ROW_int8IOI7__half2EEvPaPKaS4_PKT_S7_S7_iiPKfS9_S9_)
        /*0110*/ 	.word	0x0000001b


	//----- nvinfo : EIATTR_FRAME_SIZE
	.align		4
.L_64:
        /*0114*/ 	.byte	0x04, 0x11
        /*0116*/ 	.short	(.L_66 - .L_65)
	.align		4
.L_65:
        /*0118*/ 	.word	index@(_ZN17fastertransformer35add_bias_input_layernorm_ROW_int8IOI7__half2EEvPaPKaS4_PKT_S7_S7_iiPKfS9_S9_)
        /*011c*/ 	.word	0x00000000


	//----- nvinfo : EIATTR_REGCOUNT
	.align		4
.L_66:
        /*0120*/ 	.byte	0x04, 0x2f
        /*0122*/ 	.short	(.L_68 - .L_67)
	.align		4
.L_67:
        /*0124*/ 	.word	index@(_ZN17fastertransformer44add_bias_input_layernorm_ROW_int8I_DataTypeOI7__half2EEvPT_PKaS5_PKS2_S7_S7_iiPKfS9_)
        /*0128*/ 	.word	0x00000018


	//----- nvinfo : EIATTR_FRAME_SIZE
	.align		4
.L_68:
        /*012c*/ 	.byte	0x04, 0x11
        /*012e*/ 	.short	(.L_70 - .L_69)
	.align		4
.L_69:
        /*0130*/ 	.word	index@(_ZN17fastertransformer44add_bias_input_layernorm_ROW_int8I_DataTypeOI7__half2EEvPT_PKaS5_PKS2_S7_S7_iiPKfS9_)
        /*0134*/ 	.word	0x00000000


	//----- nvinfo : EIATTR_REGCOUNT
	.align		4
.L_70:
        /*0138*/ 	.byte	0x04, 0x2f
        /*013a*/ 	.short	(.L_72 - .L_71)
	.align		4
.L_71:
        /*013c*/ 	.word	index@(_ZN17fastertransformer37add_bias_input_layernorm_COL32_int8IOIfEEvPaPKaS3_PKT_S6_S6_iiPKfS8_S8_)
        /*0140*/ 	.word	0x0000001d


	//----- nvinfo : EIATTR_FRAME_SIZE
	.align		4
.L_72:
        /*0144*/ 	.byte	0x04, 0x11
        /*0146*/ 	.short	(.L_74 - .L_73)
	.align		4
.L_73:
        /*0148*/ 	.word	index@(_ZN17fastertransformer37add_bias_input_layernorm_COL32_int8IOIfEEvPaPKaS3_PKT_S6_S6_iiPKfS8_S8_)
        /*014c*/ 	.word	0x00000000


	//----- nvinfo : EIATTR_REGCOUNT
	.align		4
.L_74:
        /*0150*/ 	.byte	0x04, 0x2f
        /*0152*/ 	.short	(.L_76 - .L_75)
	.align		4
.L_75:
        /*0154*/ 	.word	index@(_ZN17fastertransformer37add_bias_input_layernorm_COL32_int8IOI6__halfEEvPaPKaS4_PKT_S7_S7_iiPKfS9_S9_)
        /*0158*/ 	.word	0x0000001d


	//----- nvinfo : EIATTR_FRAME_SIZE
	.align		4
.L_76:
        /*015c*/ 	.byte	0x04, 0x11
        /*015e*/ 	.short	(.L_78 - .L_77)
	.align		4
.L_77:
        /*0160*/ 	.word	index@(_ZN17fastertransformer37add_bias_input_layernorm_COL32_int8IOI6__halfEEvPaPKaS4_PKT_S7_S7_iiPKfS9_S9_)
        /*0164*/ 	.word	0x00000000


	//----- nvinfo : EIATTR_REGCOUNT
	.align		4
.L_78:
        /*0168*/ 	.byte	0x04, 0x2f
        /*016a*/ 	.short	(.L_80 - .L_79)
	.align		4
.L_79:
        /*016c*/ 	.word	index@(_ZN17fastertransformer46add_bias_input_layernorm_COL32_int8I_DataTypeOIfEEvPT_PKaS4_PKS1_S6_S6_iiPKfS8_)
        /*0170*/ 	.word	0x00000014


	//----- nvinfo : EIATTR_FRAME_SIZE
	.align		4
.L_80:
        /*0174*/ 	.byte	0x04, 0x11
        /*0176*/ 	.short	(.L_82 - .L_81)
	.align		4
.L_81:
        /*0178*/ 	.word	index@(_ZN17fastertransformer46add_bias_input_layernorm_COL32_int8I_DataTypeOIfEEvPT_PKaS4_PKS1_S6_S6_iiPKfS8_)
        /*017c*/ 	.word	0x00000000


	//----- nvinfo : EIATTR_REGCOUNT
	.align		4
.L_82:
        /*0180*/ 	.byte	0x04, 0x2f
        /*0182*/ 	.short	(.L_84 - .L_83)
	.align		4
.L_83:
        /*0184*/ 	.word	index@(_ZN17fastertransformer46add_bias_input_layernorm_COL32_int8I_DataTypeOI6__halfEEvPT_PKaS5_PKS2_S7_S7_iiPKfS9_)
        /*0188*/ 	.word	0x00000014


	//----- nvinfo : EIATTR_FRAME_SIZE
	.align		4
.L_84:
        /*018c*/ 	.byte	0x04, 0x11
        /*018e*/ 	.short	(.L_86 - .L_85)
	.align		4
.L_85:
        /*0190*/ 	.word	index@(_ZN17fastertransformer46add_bias_input_layernorm_COL32_int8I_DataTypeOI6__halfEEvPT_PKaS5_PKS2_S7_S7_iiPKfS9_)
        /*0194*/ 	.word	0x00000000


	//----- nvinfo : EIATTR_REGCOUNT
	.align		4
.L_86:
        /*0198*/ 	.byte	0x04, 0x2f
        /*019a*/ 	.short	(.L_88 - .L_87)
	.align		4
.L_87:
        /*019c*/ 	.word	index@(_ZN17fastertransformer29add_bias_layernorm_add_res_e2ILi1EEEvP5char2PKS1_P7__half2PKS5_S8_S8_fiiPKfSA_)
        /*01a0*/ 	.word	0x00000012


	//----- nvinfo : EIATTR_FRAME_SIZE
	.align		4
.L_88:
        /*01a4*/ 	.byte	0x04, 0x11
        /*01a6*/ 	.short	(.L_90 - .L_89)
	.align		4
.L_89:
        /*01a8*/ 	.word	index@(_ZN17fastertransformer29add_bias_layernorm_add_res_e2ILi1EEEvP5char2PKS1_P7__half2PKS5_S8_S8_fiiPKfSA_)
        /*01ac*/ 	.word	0x00000000


	//----- nvinfo : EIATTR_REGCOUNT
	.align		4
.L_90:
        /*01b0*/ 	.byte	0x04, 0x2f
        /*01b2*/ 	.short	(.L_92 - .L_91)
	.align		4
.L_91:
        /*01b4*/ 	.word	index@(_ZN17fastertransformer26add_bias_layernorm_add_resI6__halfLi1EEEvPaPKaPT_PKS5_S8_S8_fiiPKfSA_)
        /*01b8*/ 	.word	0x00000011


	//----- nvinfo : EIATTR_FRAME_SIZE
	.align		4
.L_92:
        /*01bc*/ 	.byte	0x04, 0x11
        /*01be*/ 	.short	(.L_94 - .L_93)
	.align		4
.L_93:
        /*01c0*/ 	.word	index@(_ZN17fastertransformer26add_bias_layernorm_add_resI6__halfLi1EEEvPaPKaPT_PKS5_S8_S8_fiiPKfSA_)
        /*01c4*/ 	.word	0x00000000


	//----- nvinfo : EIATTR_REGCOUNT
	.align		4
.L_94:
        /*01c8*/ 	.byte	0x04, 0x2f
        /*01ca*/ 	.short	(.L_96 - .L_95)
	.align		4
.L_95:
        /*01cc*/ 	.word	index@(_ZN17fastertransformer29add_bias_layernorm_add_res_e2ILi2EEEvP5char2PKS1_P7__half2PKS5_S8_S8_fiiPKfSA_)
        /*01d0*/ 	.word	0x00000015


	//----- nvinfo : EIATTR_FRAME_SIZE
	.align		4
.L_96:
        /*01d4*/ 	.byte	0x04, 0x11
        /*01d6*/ 	.short	(.L_98 - .L_97)
	.align		4
.L_97:
        /*01d8*/ 	.word	index@(_ZN17fastertransformer29add_bias_layernorm_add_res_e2ILi2EEEvP5char2PKS1_P7__half2PKS5_S8_S8_fiiPKfSA_)
        /*01dc*/ 	.word	0x00000000


	//----- nvinfo : EIATTR_REGCOUNT
	.align		4
.L_98:
        /*01e0*/ 	.byte	0x04, 0x2f
        /*01e2*/ 	.short	(.L_100 - .L_99)
	.align		4
.L_99:
        /*01e4*/ 	.word	index@(_ZN17fastertransformer26add_bias_layernorm_add_resI6__halfLi2EEEvPaPKaPT_PKS5_S8_S8_fiiPKfSA_)
        /*01e8*/ 	.word	0x00000016


	//----- nvinfo : EIATTR_FRAME_SIZE
	.align		4
.L_100:
        /*01ec*/ 	.byte	0x04, 0x11
        /*01ee*/ 	.short	(.L_102 - .L_101)
	.align		4
.L_101:
        /*01f0*/ 	.word	index@(_ZN17fastertransformer26add_bias_layernorm_add_resI6__halfLi2EEEvPaPKaPT_PKS5_S8_S8_fiiPKfSA_)
        /*01f4*/ 	.word	0x00000000


	//----- nvinfo : EIATTR_REGCOUNT
	.align		4
.L_102:
        /*01f8*/ 	.byte	0x04, 0x2f
        /*01fa*/ 	.short	(.L_104 - .L_103)
	.align		4
.L_103:
        /*01fc*/ 	.word	index@(_ZN17fastertransformer29add_bias_layernorm_add_res_e2ILi4EEEvP5char2PKS1_P7__half2PKS5_S8_S8_fiiPKfSA_)
        /*0200*/ 	.word	0x00000019


	//----- nvinfo : EIATTR_FRAME_SIZE
	.align		4
.L_104:
        /*0204*/ 	.byte	0x04, 0x11
        /*0206*/ 	.short	(.L_106 - .L_105)
	.align		4
.L_105:
        /*0208*/ 	.word	index@(_ZN17fastertransformer29add_bias_layernorm_add_res_e2ILi4EEEvP5char2PKS1_P7__half2PKS5_S8_S8_fiiPKfSA_)
        /*020c*/ 	.word	0x00000000


	//----- nvinfo : EIATTR_REGCOUNT
	.align		4
.L_106:
        /*0210*/ 	.byte	0x04, 0x2f
        /*0212*/ 	.short	(.L_108 - .L_107)
	.align		4
.L_107:
        /*0214*/ 	.word	index@(_ZN17fastertransformer26add_bias_layernorm_add_resI6__halfLi4EEEvPaPKaPT_PKS5_S8_S8_fiiPKfSA_)
        /*0218*/ 	.word	0x00000020


	//----- nvinfo : EIATTR_FRAME_SIZE
	.align		4
.L_108:
        /*021c*/ 	.byte	0x04, 0x11
        /*021e*/ 	.short	(.L_110 - .L_109)
	.align		4
.L_109:
        /*0220*/ 	.word	index@(_ZN17fastertransformer26add_bias_layernorm_add_resI6__halfLi4EEEvPaPKaPT_PKS5_S8_S8_fiiPKfSA_)
        /*0224*/ 	.word	0x00000000


	//----- nvinfo : EIATTR_REGCOUNT
	.align		4
.L_110:
        /*0228*/ 	.byte	0x04, 0x2f
        /*022a*/ 	.short	(.L_112 - .L_111)
	.align		4
.L_111:
        /*022c*/ 	.word	index@(_ZN17fastertransformer29add_bias_layernorm_add_res_e2ILi8EEEvP5char2PKS1_P7__half2PKS5_S8_S8_fiiPKfSA_)
        /*0230*/ 	.word	0x00000020


	//----- nvinfo : EIATTR_FRAME_SIZE
	.align		4
.L_112:
        /*0234*/ 	.byte	0x04, 0x11
        /*0236*/ 	.short	(.L_114 - .L_113)
	.align		4
.L_113:
        /*0238*/ 	.word	index@(_ZN17fastertransformer29add_bias_layernorm_add_res_e2ILi8EEEvP5char2PKS1_P7__half2PKS5_S8_S8_fiiPKfSA_)
        /*023c*/ 	.word	0x00000000


	//----- nvinfo : EIATTR_REGCOUNT
	.align		4
.L_114:
        /*0240*/ 	.byte	0x04, 0x2f
        /*0242*/ 	.short	(.L_116 - .L_115)
	.align		4
.L_115:
        /*0244*/ 	.word	index@(_ZN17fastertransformer26add_bias_layernorm_add_resI6__halfLi8EEEvPaPKaPT_PKS5_S8_S8_fiiPKfSA_)
        /*0248*/ 	.word	0x00000028


	//----- nvinfo : EIATTR_FRAME_SIZE
	.align		4
.L_116:
        /*024c*/ 	.byte	0x04, 0x11
        /*024e*/ 	.short	(.L_118 - .L_117)
	.align		4
.L_117:
        /*0250*/ 	.word	index@(_ZN17fastertransformer26add_bias_layernorm_add_resI6__halfLi8EEEvPaPKaPT_PKS5_S8_S8_fiiPKfSA_)
        /*0254*/ 	.word	0x00000000


	//----- nvinfo : EIATTR_REGCOUNT
	.align		4
.L_118:
        /*0258*/ 	.byte	0x04, 0x2f
        /*025a*/ 	.short	(.L_120 - .L_119)
	.align		4
.L_119:
        /*025c*/ 	.word	index@(_ZN17fastertransformer29add_bias_layernorm_add_res_e2ILi16EEEvP5char2PKS1_P7__half2PKS5_S8_S8_fiiPKfSA_)
        /*0260*/ 	.word	0x00000030


	//----- nvinfo : EIATTR_FRAME_SIZE
	.align		4
.L_120:
        /*0264*/ 	.byte	0x04, 0x11
        /*0266*/ 	.short	(.L_122 - .L_121)
	.align		4
.L_121:
        /*0268*/ 	.word	index@(_ZN17fastertransformer29add_bias_layernorm_add_res_e2ILi16EEEvP5char2PKS1_P7__half2PKS5_S8_S8_fiiPKfSA_)
        /*026c*/ 	.word	0x00000000


	//----- nvinfo : EIATTR_REGCOUNT
	.align		4
.L_122:
        /*0270*/ 	.byte	0x04, 0x2f
        /*0272*/ 	.short	(.L_124 - .L_123)
	.align		4
.L_123:
        /*0274*/ 	.word	index@(_ZN17fastertransformer26add_bias_layernorm_add_resI6__halfLi16EEEvPaPKaPT_PKS5_S8_S8_fiiPKfSA_)
        /*0278*/ 	.word	0x0000002b


	//----- nvinfo : EIATTR_FRAME_SIZE
	.align		4
.L_124:
        /*027c*/ 	.byte	0x04, 0x11
        /*027e*/ 	.short	(.L_126 - .L_125)
	.align		4
.L_125:
        /*0280*/ 	.word	index@(_ZN17fastertransformer26add_bias_layernorm_add_resI6__halfLi16EEEvPaPKaPT_PKS5_S8_S8_fiiPKfSA_)
        /*0284*/ 	.word	0x00000000


	//----- nvinfo : EIATTR_REGCOUNT
	.align		4
.L_126:
        /*0288*/ 	.byte	0x04, 0x2f
        /*028a*/ 	.short	(.L_128 - .L_127)
	.align		4
.L_127:
        /*028c*/ 	.word	index@(_ZN17fastertransformer29add_bias_layernorm_add_res_e2ILi32EEEvP5char2PKS1_P7__half2PKS5_S8_S8_fiiPKfSA_)
        /*0290*/ 	.word	0x00000048


	//----- nvinfo : EIATTR_FRAME_SIZE
	.align		4
.L_128:
        /*0294*/ 	.byte	0x04, 0x11
        /*0296*/ 	.short	(.L_130 - .L_129)
	.align		4
.L_129:
        /*0298*/ 	.word	index@(_ZN17fastertransformer29add_bias_layernorm_add_res_e2ILi32EEEvP5char2PKS1_P7__half2PKS5_S8_S8_fiiPKfSA_)
        /*029c*/ 	.word	0x00000000


	//----- nvinfo : EIATTR_REGCOUNT
	.align		4
.L_130:
        /*02a0*/ 	.byte	0x04, 0x2f
        /*02a2*/ 	.short	(.L_132 - .L_131)
	.align		4
.L_131:
        /*02a4*/ 	.word	index@(_ZN17fastertransformer26add_bias_layernorm_add_resI6__halfLi32EEEvPaPKaPT_PKS5_S8_S8_fiiPKfSA_)
        /*02a8*/ 	.word	0x00000048


	//----- nvinfo : EIATTR_FRAME_SIZE
	.align		4
.L_132:
        /*02ac*/ 	.byte	0x04, 0x11
        /*02ae*/ 	.short	(.L_134 - .L_133)
	.align		4
.L_133:
        /*02b0*/ 	.word	index@(_ZN17fastertransformer26add_bias_layernorm_add_resI6__halfLi32EEEvPaPKaPT_PKS5_S8_S8_fiiPKfSA_)
        /*02b4*/ 	.word	0x00000000


	//----- nvinfo : EIATTR_REGCOUNT
	.align		4
.L_134:
        /*02b8*/ 	.byte	0x04, 0x2f
        /*02ba*/ 	.short	(.L_136 - .L_135)
	.align		4
.L_135:
        /*02bc*/ 	.word	index@(_ZN17fastertransformer43add_bias_input_layernorm_COL32_int8IO_noResIfEEvPaPiPT_PKS3_S6_S6_iiPKfS8_S8_)
        /*02c0*/ 	.word	0x00000018


	//----- nvinfo : EIATTR_FRAME_SIZE
	.align		4
.L_136:
        /*02c4*/ 	.byte	0x04, 0x11
        /*02c6*/ 	.short	(.L_138 - .L_137)
	.align		4
.L_137:
        /*02c8*/ 	.word	index@(_ZN17fastertransformer43add_bias_input_layernorm_COL32_int8IO_noResIfEEvPaPiPT_PKS3_S6_S6_iiPKfS8_S8_)
        /*02cc*/ 	.word	0x00000000


	//----- nvinfo : EIATTR_REGCOUNT
	.align		4
.L_138:
        /*02d0*/ 	.byte	0x04, 0x2f
        /*02d2*/ 	.short	(.L_140 - .L_139)
	.align		4
.L_139:
        /*02d4*/ 	.word	index@(_ZN17fastertransformer43add_bias_input_layernorm_COL32_int8IO_noResI6__halfEEvPaPiPT_PKS4_S7_S7_iiPKfS9_S9_)
        /*02d8*/ 	.word	0x0000001a


	//----- nvinfo : EIATTR_FRAME_SIZE
	.align		4
.L_140:
        /*02dc*/ 	.byte	0x04, 0x11
        /*02de*/ 	.short	(.L_142 - .L_141)
	.align		4
.L_141:
        /*02e0*/ 	.word	index@(_ZN17fastertransformer43add_bias_input_layernorm_COL32_int8IO_noResI6__halfEEvPaPiPT_PKS4_S7_S7_iiPKfS9_S9_)
        /*02e4*/ 	.word	0x00000000


	//----- nvinfo : EIATTR_REGCOUNT
	.align		4
.L_142:
        /*02e8*/ 	.byte	0x04, 0x2f
        /*02ea*/ 	.short	(.L_144 - .L_143)
	.align		4
.L_143:
        /*02ec*/ 	.word	index@(_ZN17fastertransformer31layernorm_COL32_DataTypeI_int8OIfEEvPaPKT_S4_S4_iiPKf)
        /*02f0*/ 	.word	0x00000018


	//----- nvinfo : EIATTR_FRAME_SIZE
	.align		4
.L_144:
        /*02f4*/ 	.byte	0x04, 0x11
        /*02f6*/ 	.short	(.L_146 - .L_145)
	.align		4
.L_145:
        /*02f8*/ 	.word	index@(_ZN17fastertransformer31layernorm_COL32_DataTypeI_int8OIfEEvPaPKT_S4_S4_iiPKf)
        /*02fc*/ 	.word	0x00000000


	//----- nvinfo : EIATTR_REGCOUNT
	.align		4
.L_146:
        /*0300*/ 	.byte	0x04, 0x2f
        /*0302*/ 	.short	(.L_148 - .L_147)
	.align		4
.L_147:
        /*0304*/ 	.word	index@(_ZN17fastertransformer31layernorm_COL32_DataTypeI_int8OI6__halfEEvPaPKT_S5_S5_iiPKf)
        /*0308*/ 	.word	0x0000001a


	//----- nvinfo : EIATTR_FRAME_SIZE
	.align		4
.L_148:
        /*030c*/ 	.byte	0x04, 0x11
        /*030e*/ 	.short	(.L_150 - .L_149)
	.align		4
.L_149:
        /*0310*/ 	.word	index@(_ZN17fastertransformer31layernorm_COL32_DataTypeI_int8OI6__halfEEvPaPKT_S5_S5_iiPKf)
        /*0314*/ 	.word	0x00000000


	//----- nvinfo : EIATTR_REGCOUNT
	.align		4
.L_150:
        /*0318*/ 	.byte	0x04, 0x2f
        /*031a*/ 	.short	(.L_152 - .L_151)
	.align		4
.L_151:
        /*031c*/ 	.word	index@(_ZN17fastertransformer31layernorm_COL32_INT8I_DataTypeOIfEEvPT_PKaPKS1_S6_iiPKf)
        /*0320*/ 	.word	0x0000001a


	//----- nvinfo : EIATTR_FRAME_SIZE
	.align		4
.L_152:
        /*0324*/ 	.byte	0x04, 0x11
        /*0326*/ 	.short	(.L_154 - .L_153)
	.align		4
.L_153:
        /*0328*/ 	.word	index@(_ZN17fastertransformer31layernorm_COL32_INT8I_DataTypeOIfEEvPT_PKaPKS1_S6_iiPKf)
        /*032c*/ 	.word	0x00000000


	//----- nvinfo : EIATTR_REGCOUNT
	.align		4
.L_154:
        /*0330*/ 	.byte	0x04, 0x2f
        /*0332*/ 	.short	(.L_156 - .L_155)
	.align		4
.L_155:
        /*0334*/ 	.word	index@(_ZN17fastertransformer31layernorm_COL32_INT8I_DataTypeOI6__halfEEvPT_PKaPKS2_S7_iiPKf)
        /*0338*/ 	.word	0x0000001b


	//----- nvinfo : EIATTR_FRAME_SIZE
	.align		4
.L_156:
        /*033c*/ 	.byte	0x04, 0x11
        /*033e*/ 	.short	(.L_158 - .L_157)
	.align		4
.L_157:
        /*0340*/ 	.word	index@(_ZN17fastertransformer31layernorm_COL32_INT8I_DataTypeOI6__halfEEvPT_PKaPKS2_S7_iiPKf)
        /*0344*/ 	.word	0x00000000


	//----- nvinfo : EIATTR_REGCOUNT
	.align		4
.L_158:
        /*0348*/ 	.byte	0x04, 0x2f
        /*034a*/ 	.short	(.L_160 - .L_159)
	.align		4
.L_159:
        /*034c*/ 	.word	index@(_ZN17fastertransformer18merge_layernorm_v2IfEEvPaPKT_S4_S4_iPKfiii)
        /*0350*/ 	.word	0x00000020


	//----- nvinfo : EIATTR_FRAME_SIZE
	.align		4
.L_160:
        /*0354*/ 	.byte	0x04, 0x11
        /*0356*/ 	.short	(.L_162 - .L_161)
	.align		4
.L_161:
        /*0358*/ 	.word	index@(_ZN17fastertransformer18merge_layernorm_v2IfEEvPaPKT_S4_S4_iPKfiii)
        /*035c*/ 	.word	0x00000000


	//----- nvinfo : EIATTR_REGCOUNT
	.align		4
.L_162:
        /*0360*/ 	.byte	0x04, 0x2f
        /*0362*/ 	.short	(.L_164 - .L_163)
	.align		4
.L_163:
        /*0364*/ 	.word	index@(_ZN17fastertransformer18merge_layernorm_v2I6__halfEEvPaPKT_S5_S5_iPKfiii)
        /*0368*/ 	.word	0x0000001f


	//----- nvinfo : EIATTR_FRAME_SIZE
	.align		4
.L_164:
        /*036c*/ 	.byte	0x04, 0x11
        /*036e*/ 	.short	(.L_166 - .L_165)
	.align		4
.L_165:
        /*0370*/ 	.word	index@(_ZN17fastertransformer18merge_layernorm_v2I6__halfEEvPaPKT_S5_S5_iPKfiii)
        /*0374*/ 	.word	0x00000000


	//----- nvinfo : EIATTR_REGCOUNT
	.align		4
.L_166:
        /*0378*/ 	.byte	0x04, 0x2f
        /*037a*/ 	.short	(.L_168 - .L_167)
	.align		4
.L_167:
        /*037c*/ 	.word	index@(_ZN17fastertransformer35add_bias_input_layernorm_ROW_int8IOIfEEvPaPKaS3_PKT_S6_S6_iiPKfS8_S8_)
        /*0380*/ 	.word	0x0000001d


	//----- nvinfo : EIATTR_FRAME_SIZE
	.align		4
.L_168:
        /*0384*/ 	.byte	0x04, 0x11
        /*0386*/ 	.short	(.L_170 - .L_169)
	.align		4
.L_169:
        /*0388*/ 	.word	index@(_ZN17fastertransformer35add_bias_input_layernorm_ROW_int8IOIfEEvPaPKaS3_PKT_S6_S6_iiPKfS8_S8_)
        /*038c*/ 	.word	0x00000000


	//----- nvinfo : EIATTR_REGCOUNT
	.align		4
.L_170:
        /*0390*/ 	.byte	0x04, 0x2f
        /*0392*/ 	.short	(.L_172 - .L_171)
	.align		4
.L_171:
        /*0394*/ 	.word	index@(_ZN17fastertransformer35add_bias_input_layernorm_ROW_int8IOI6__halfEEvPaPKaS4_PKT_S7_S7_iiPKfS9_S9_)
        /*0398*/ 	.word	0x0000001f


	//----- nvinfo : EIATTR_FRAME_SIZE
	.align		4
.L_172:
        /*039c*/ 	.byte	0x04, 0x11
        /*039e*/ 	.short	(.L_174 - .L_173)
	.align		4
.L_173:
        /*03a0*/ 	.word	index@(_ZN17fastertransformer35add_bias_input_layernorm_ROW_int8IOI6__halfEEvPaPKaS4_PKT_S7_S7_iiPKfS9_S9_)
        /*03a4*/ 	.word	0x00000000


	//----- nvinfo : EIATTR_REGCOUNT
	.align		4
.L_174:
        /*03a8*/ 	.byte	0x04, 0x2f
        /*03aa*/ 	.short	(.L_176 - .L_175)
	.align		4
.L_175:
        /*03ac*/ 	.word	index@(_ZN17fastertransformer44add_bias_input_layernorm_ROW_int8I_DataTypeOIfEEvPT_PKaS4_PKS1_S6_S6_iiPKfS8_)
        /*03b0*/ 	.word	0x00000016


	//----- nvinfo : EIATTR_FRAME_SIZE
	.align		4
.L_176:
        /*03b4*/ 	.byte	0x04, 0x11
        /*03b6*/ 	.short	(.L_178 - .L_177)
	.align		4
.L_177:
        /*03b8*/ 	.word	index@(_ZN17fastertransformer44add_bias_input_layernorm_ROW_int8I_DataTypeOIfEEvPT_PKaS4_PKS1_S6_S6_iiPKfS8_)
        /*03bc*/ 	.word	0x00000000


	//----- nvinfo : EIATTR_REGCOUNT
	.align		4
.L_178:
        /*03c0*/ 	.byte	0x04, 0x2f
        /*03c2*/ 	.short	(.L_180 - .L_179)
	.align		4
.L_179:
        /*03c4*/ 	.word	index@(_ZN17fastertransformer44add_bias_input_layernorm_ROW_int8I_DataTypeOI6__halfEEvPT_PKaS5_PKS2_S7_S7_iiPKfS9_)
        /*03c8*/ 	.word	0x00000018


	//----- nvinfo : EIATTR_FRAME_SIZE
	.align		4
.L_180:
        /*03cc*/ 	.byte	0x04, 0x11
        /*03ce*/ 	.short	(.L_182 - .L_181)
	.align		4
.L_181:
        /*03d0*/ 	.word	index@(_ZN17fastertransformer44add_bias_input_layernorm_ROW_int8I_DataTypeOI6__halfEEvPT_PKaS5_PKS2_S7_S7_iiPKfS9_)
        /*03d4*/ 	.word	0x00000000


	//----- nvinfo : EIATTR_MIN_STACK_SIZE
	.align		4
.L_182:
        /*03d8*/ 	.byte	0x04, 0x12
        /*03da*/ 	.short	(.L_184 - .L_183)
	.align		4
.L_183:
        /*03dc*/ 	.word	index@(_ZN17fastertransformer44add_bias_input_layernorm_ROW_int8I_DataTypeOI6__halfEEvPT_PKaS5_PKS2_S7_S7_iiPKfS9_)
        /*03e0*/ 	.word	0x00000000


	//----- nvinfo : EIATTR_MIN_STACK_SIZE
	.align		4
.L_184:
        /*03e4*/ 	.byte	0x04, 0x12
        /*03e6*/ 	.short	(.L_186 - .L_185)
	.align		4
.L_185:
        /*03e8*/ 	.word	index@(_ZN17fastertransformer44add_bias_input_layernorm_ROW_int8I_DataTypeOIfEEvPT_PKaS4_PKS1_S6_S6_iiPKfS8_)
        /*03ec*/ 	.word	0x00000000


	//----- nvinfo : EIATTR_MIN_STACK_SIZE
	.align		4
.L_186:
        /*03f0*/ 	.byte	0x04, 0x12
        /*03f2*/ 	.short	(.L_188 - .L_187)
	.align		4
.L_187:
        /*03f4*/ 	.word	index@(_ZN17fastertransformer35add_bias_input_layernorm_ROW_int8IOI6__halfEEvPaPKaS4_PKT_S7_S7_iiPKfS9_S9_)
        /*03f8*/ 	.word	0x00000000


	//----- nvinfo : EIATTR_MIN_STACK_SIZE
	.align		4
.L_188:
        /*03fc*/ 	.byte	0x04, 0x12
        /*03fe*/ 	.short	(.L_190 - .L_189)
	.align		4
.L_189:
        /*0400*/ 	.word	index@(_ZN17fastertransformer35add_bias_input_layernorm_ROW_int8IOIfEEvPaPKaS3_PKT_S6_S6_iiPKfS8_S8_)
        /*0404*/ 	.word	0x00000000


	//----- nvinfo : EIATTR_MIN_STACK_SIZE
	.align		4
.L_190:
        /*0408*/ 	.byte	0x04, 0x12
        /*040a*/ 	.short	(.L_192 - .L_191)
	.align		4
.L_191:
        /*040c*/ 	.word	index@(_ZN17fastertransformer18merge_layernorm_v2I6__halfEEvPaPKT_S5_S5_iPKfiii)
        /*0410*/ 	.word	0x00000000


	//----- nvinfo : EIATTR_MIN_STACK_SIZE
	.align		4
.L_192:
        /*0414*/ 	.byte	0x04, 0x12
        /*0416*/ 	.short	(.L_194 - .L_193)
	.align		4
.L_193:
        /*0418*/ 	.word	index@(_ZN17fastertransformer18merge_layernorm_v2IfEEvPaPKT_S4_S4_iPKfiii)
        /*041c*/ 	.word	0x00000000


	//----- nvinfo : EIATTR_MIN_STACK_SIZE
	.align		4
.L_194:
        /*0420*/ 	.byte	0x04, 0x12
        /*0422*/ 	.short	(.L_196 - .L_195)
	.align		4
.L_195:
        /*0424*/ 	.word	index@(_ZN17fastertransformer31layernorm_COL32_INT8I_DataTypeOI6__halfEEvPT_PKaPKS2_S7_iiPKf)
        /*0428*/ 	.word	0x00000000


	//----- nvinfo : EIATTR_MIN_STACK_SIZE
	.align		4
.L_196:
        /*042c*/ 	.byte	0x04, 0x12
        /*042e*/ 	.short	(.L_198 - .L_197)
	.align		4
.L_197:
        /*0430*/ 	.word	index@(_ZN17fastertransformer31layernorm_COL32_INT8I_DataTypeOIfEEvPT_PKaPKS1_S6_iiPKf)
        /*0434*/ 	.word	0x00000000


	//----- nvinfo : EIATTR_MIN_STACK_SIZE
	.align		4
.L_198:
        /*0438*/ 	.byte	0x04, 0x12
        /*043a*/ 	.short	(.L_200 - .L_199)
	.align		4
.L_199:
        /*043c*/ 	.word	index@(_ZN17fastertransformer31layernorm_COL32_DataTypeI_int8OI6__halfEEvPaPKT_S5_S5_iiPKf)
        /*0440*/ 	.word	0x00000000


	//----- nvinfo : EIATTR_MIN_STACK_SIZE
	.align		4
.L_200:
        /*0444*/ 	.byte	0x04, 0x12
        /*0446*/ 	.short	(.L_202 - .L_201)
	.align		4
.L_201:
        /*0448*/ 	.word	index@(_ZN17fastertransformer31layernorm_COL32_DataTypeI_int8OIfEEvPaPKT_S4_S4_iiPKf)
        /*044c*/ 	.word	0x00000000


	//----- nvinfo : EIATTR_MIN_STACK_SIZE
	.align		4
.L_202:
        /*0450*/ 	.byte	0x04, 0x12
        /*0452*/ 	.short	(.L_204 - .L_203)
	.align		4
.L_203:
        /*0454*/ 	.word	index@(_ZN17fastertransformer43add_bias_input_layernorm_COL32_int8IO_noResI6__halfEEvPaPiPT_PKS4_S7_S7_iiPKfS9_S9_)
        /*0458*/ 	.word	0x00000000


	//----- nvinfo : EIATTR_MIN_STACK_SIZE
	.align		4
.L_204:
        /*045c*/ 	.byte	0x04, 0x12
        /*045e*/ 	.short	(.L_206 - .L_205)
	.align		4
.L_205:
        /*0460*/ 	.word	index@(_ZN17fastertransformer43add_bias_input_layernorm_COL32_int8IO_noResIfEEvPaPiPT_PKS3_S6_S6_iiPKfS8_S8_)
        /*0464*/ 	.word	0x00000000


	//----- nvinfo : EIATTR_MIN_STACK_SIZE
	.align		4
.L_206:
        /*0468*/ 	.byte	0x04, 0x12
        /*046a*/ 	.short	(.L_208 - .L_207)
	.align		4
.L_207:
        /*046c*/ 	.word	index@(_ZN17fastertransformer26add_bias_layernorm_add_resI6__halfLi32EEEvPaPKaPT_PKS5_S8_S8_fiiPKfSA_)
        /*0470*/ 	.word	0x00000000


	//----- nvinfo : EIATTR_MIN_STACK_SIZE
	.align		4
.L_208:
        /*0474*/ 	.byte	0x04, 0x12
        /*0476*/ 	.short	(.L_210 - .L_209)
	.align		4
.L_209:
        /*0478*/ 	.word	index@(_ZN17fastertransformer29add_bias_layernorm_add_res_e2ILi32EEEvP5char2PKS1_P7__half2PKS5_S8_S8_fiiPKfSA_)
        /*047c*/ 	.word	0x00000000


	//----- nvinfo : EIATTR_MIN_STACK_SIZE
	.align		4
.L_210:
        /*0480*/ 	.byte	0x04, 0x12
        /*0482*/ 	.short	(.L_212 - .L_211)
	.align		4
.L_211:
        /*0484*/ 	.word	index@(_ZN17fastertransformer26add_bias_layernorm_add_resI6__halfLi16EEEvPaPKaPT_PKS5_S8_S8_fiiPKfSA_)
        /*0488*/ 	.word	0x00000000


	//----- nvinfo : EIATTR_MIN_STACK_SIZE
	.align		4
.L_212:
        /*048c*/ 	.byte	0x04, 0x12
        /*048e*/ 	.short	(.L_214 - .L_213)
	.align		4
.L_213:
        /*0490*/ 	.word	index@(_ZN17fastertransformer29add_bias_layernorm_add_res_e2ILi16EEEvP5char2PKS1_P7__half2PKS5_S8_S8_fiiPKfSA_)
        /*0494*/ 	.word	0x00000000


	//----- nvinfo : EIATTR_MIN_STACK_SIZE
	.align		4
.L_214:
        /*0498*/ 	.byte	0x04, 0x12
        /*049a*/ 	.short	(.L_216 - .L_215)
	.align		4
.L_215:
        /*049c*/ 	.word	index@(_ZN17fastertransformer26add_bias_layernorm_add_resI6__halfLi8EEEvPaPKaPT_PKS5_S8_S8_fiiPKfSA_)
        /*04a0*/ 	.word	0x00000000


	//----- nvinfo : EIATTR_MIN_STACK_SIZE
	.align		4
.L_216:
        /*04a4*/ 	.byte	0x04, 0x12
        /*04a6*/ 	.short	(.L_218 - .L_217)
	.align		4
.L_217:
        /*04a8*/ 	.word	index@(_ZN17fastertransformer29add_bias_layernorm_add_res_e2ILi8EEEvP5char2PKS1_P7__half2PKS5_S8_S8_fiiPKfSA_)
        /*04ac*/ 	.word	0x00000000


	//----- nvinfo : EIATTR_MIN_STACK_SIZE
	.align		4
.L_218:
        /*04b0*/ 	.byte	0x04, 0x12
        /*04b2*/ 	.short	(.L_220 - .L_219)
	.align		4
.L_219:
        /*04b4*/ 	.word	index@(_ZN17fastertransformer26add_bias_layernorm_add_resI6__halfLi4EEEvPaPKaPT_PKS5_S8_S8_fiiPKfSA_)
        /*04b8*/ 	.word	0x00000000


	//----- nvinfo : EIATTR_MIN_STACK_SIZE
	.align		4
.L_220:
        /*04bc*/ 	.byte	0x04, 0x12
        /*04be*/ 	.short	(.L_222 - .L_221)
	.align		4
.L_221:
        /*04c0*/ 	.word	index@(_ZN17fastertransformer29add_bias_layernorm_add_res_e2ILi4EEEvP5char2PKS1_P7__half2PKS5_S8_S8_fiiPKfSA_)
        /*04c4*/ 	.word	0x00000000


	//----- nvinfo : EIATTR_MIN_STACK_SIZE
	.align		4
.L_222:
        /*04c8*/ 	.byte	0x04, 0x12
        /*04ca*/ 	.short	(.L_224 - .L_223)
	.align		4
.L_223:
        /*04cc*/ 	.word	index@(_ZN17fastertransformer26add_bias_layernorm_add_resI6__halfLi2EEEvPaPKaPT_PKS5_S8_S8_fiiPKfSA_)
        /*04d0*/ 	.word	0x00000000


	//----- nvinfo : EIATTR_MIN_STACK_SIZE
	.align		4
.L_224:
        /*04d4*/ 	.byte	0x04, 0x12
        /*04d6*/ 	.short	(.L_226 - .L_225)
	.align		4
.L_225:
        /*04d8*/ 	.word	index@(_ZN17fastertransformer29add_bias_layernorm_add_res_e2ILi2EEEvP5char2PKS1_P7__half2PKS5_S8_S8_fiiPKfSA_)
        /*04dc*/ 	.word	0x00000000


	//----- nvinfo : EIATTR_MIN_STACK_SIZE
	.align		4
.L_226:
        /*04e0*/ 	.byte	0x04, 0x12
        /*04e2*/ 	.short	(.L_228 - .L_227)
	.align		4
.L_227:
        /*04e4*/ 	.word	index@(_ZN17fastertransformer26add_bias_layernorm_add_resI6__halfLi1EEEvPaPKaPT_PKS5_S8_S8_fiiPKfSA_)
        /*04e8*/ 	.word	0x00000000


	//----- nvinfo : EIATTR_MIN_STACK_SIZE
	.align		4
.L_228:
        /*04ec*/ 	.byte	0x04, 0x12
        /*04ee*/ 	.short	(.L_230 - .L_229)
	.align		4
.L_229:
        /*04f0*/ 	.word	index@(_ZN17fastertransformer29add_bias_layernorm_add_res_e2ILi1EEEvP5char2PKS1_P7__half2PKS5_S8_S8_fiiPKfSA_)
        /*04f4*/ 	.word	0x00000000


	//----- nvinfo : EIATTR_MIN_STACK_SIZE
	.align		4
.L_230:
        /*04f8*/ 	.byte	0x04, 0x12
        /*04fa*/ 	.short	(.L_232 - .L_231)
	.align		4
.L_231:
        /*04fc*/ 	.word	index@(_ZN17fastertransformer46add_bias_input_layernorm_COL32_int8I_DataTypeOI6__halfEEvPT_PKaS5_PKS2_S7_S7_iiPKfS9_)
        /*0500*/ 	.word	0x00000000


	//----- nvinfo : EIATTR_MIN_STACK_SIZE
	.align		4
.L_232:
        /*0504*/ 	.byte	0x04, 0x12
        /*0506*/ 	.short	(.L_234 - .L_233)
	.align		4
.L_233:
        /*0508*/ 	.word	index@(_ZN17fastertransformer46add_bias_input_layernorm_COL32_int8I_DataTypeOIfEEvPT_PKaS4_PKS1_S6_S6_iiPKfS8_)
        /*050c*/ 	.word	0x00000000


	//----- nvinfo : EIATTR_MIN_STACK_SIZE
	.align		4
.L_234:
        /*0510*/ 	.byte	0x04, 0x12
        /*0512*/ 	.short	(.L_236 - .L_235)
	.align		4
.L_235:
        /*0514*/ 	.word	index@(_ZN17fastertransformer37add_bias_input_layernorm_COL32_int8IOI6__halfEEvPaPKaS4_PKT_S7_S7_iiPKfS9_S9_)
        /*0518*/ 	.word	0x00000000


	//----- nvinfo : EIATTR_MIN_STACK_SIZE
	.align		4
.L_236:
        /*051c*/ 	.byte	0x04, 0x12
        /*051e*/ 	.short	(.L_238 - .L_237)
	.align		4
.L_237:
        /*0520*/ 	.word	index@(_ZN17fastertransformer37add_bias_input_layernorm_COL32_int8IOIfEEvPaPKaS3_PKT_S6_S6_iiPKfS8_S8_)
        /*0524*/ 	.word	0x00000000


	//----- nvinfo : EIATTR_MIN_STACK_SIZE
	.align		4
.L_238:
        /*0528*/ 	.byte	0x04, 0x12
        /*052a*/ 	.short	(.L_240 - .L_239)
	.align		4
.L_239:
        /*052c*/ 	.word	index@(_ZN17fastertransformer44add_bias_input_layernorm_ROW_int8I_DataTypeOI7__half2EEvPT_PKaS5_PKS2_S7_S7_iiPKfS9_)
        /*0530*/ 	.word	0x00000000


	//----- nvinfo : EIATTR_MIN_STACK_SIZE
	.align		4
.L_240:
        /*0534*/ 	.byte	0x04, 0x12
        /*0536*/ 	.short	(.L_242 - .L_241)
	.align		4
.L_241:
        /*0538*/ 	.word	index@(_ZN17fastertransformer35add_bias_input_layernorm_ROW_int8IOI7__half2EEvPaPKaS4_PKT_S7_S7_iiPKfS9_S9_)
        /*053c*/ 	.word	0x00000000


	//----- nvinfo : EIATTR_MIN_STACK_SIZE
	.align		4
.L_242:
        /*0540*/ 	.byte	0x04, 0x12
        /*0542*/ 	.short	(.L_244 - .L_243)
	.align		4
.L_243:
        /*0544*/ 	.word	index@(_ZN17fastertransformer31layernorm_shift_partition_COL32ILi8EEEvPaPK6__halfS4_S4_iiiifii)
        /*0548*/ 	.word	0x00000000


	//----- nvinfo : EIATTR_MIN_STACK_SIZE
	.align		4
.L_244:
        /*054c*/ 	.byte	0x04, 0x12
        /*054e*/ 	.short	(.L_246 - .L_245)
	.align		4
.L_245:
        /*0550*/ 	.word	index@(_ZN17fastertransformer42layernorm_shift_partition_COL32_warpReduceILi4ELi8EEEvPaPK6__halfS4_S4_iiiifii)
        /*0554*/ 	.word	0x00000000


	//----- nvinfo : EIATTR_MIN_STACK_SIZE
	.align		4
.L_246:
        /*0558*/ 	.byte	0x04, 0x12
        /*055a*/ 	.short	(.L_248 - .L_247)
	.align		4
.L_247:
        /*055c*/ 	.word	index@(_ZN17fastertransformer31layernorm_COL32_INT8I_DataTypeOI7__half2EEvPT_PKaPKS2_S7_iiPKf)
        /*0560*/ 	.word	0x00000000


	//----- nvinfo : EIATTR_MIN_STACK_SIZE
	.align		4
.L_248:
        /*0564*/ 	.byte	0x04, 0x12
        /*0566*/ 	.short	(.L_250 - .L_249)
	.align		4
.L_249:
        /*0568*/ 	.word	index@(_ZN17fastertransformer31layernorm_COL32_DataTypeI_int8OI7__half2EEvPaPKT_S5_S5_iiPKf)
        /*056c*/ 	.word	0x00000000


	//----- nvinfo : EIATTR_MIN_STACK_SIZE
	.align		4
.L_250:
        /*0570*/ 	.byte	0x04, 0x12
        /*0572*/ 	.short	(.L_252 - .L_251)
	.align		4
.L_251:
        /*0574*/ 	.word	index@(_ZN17fastertransformer43add_bias_input_layernorm_COL32_int8IO_noResI7__half2EEvPaPiPT_PKS4_S7_S7_iiPKfS9_S9_)
        /*0578*/ 	.word	0x00000000


	//----- nvinfo : EIATTR_MIN_STACK_SIZE
	.align		4
.L_252:
        /*057c*/ 	.byte	0x04, 0x12
        /*057e*/ 	.short	(.L_254 - .L_253)
	.align		4
.L_253:
        /*0580*/ 	.word	index@(_ZN17fastertransformer37add_bias_input_layernorm_COL32_int8IOILi8ELb1ELb1ELb1EEEvPaS1_P6__halfPKS2_S5_S5_iiff)
        /*0584*/ 	.word	0x00000000


	//----- nvinfo : EIATTR_MIN_STACK_SIZE
	.align		4
.L_254:
        /*0588*/ 	.byte	0x04, 0x12
        /*058a*/ 	.short	(.L_256 - .L_255)
	.align		4
.L_255:
        /*058c*/ 	.word	index@(_ZN17fastertransformer48add_bias_input_layernorm_COL32_int8IO_warpReduceILi4ELi8ELb1ELb1ELb1EEEvPaS1_P6__halfPKS2_S5_S5_iiff)
        /*0590*/ 	.word	0x00000000


	//----- nvinfo : EIATTR_MIN_STACK_SIZE
	.align		4
.L_256:
        /*0594*/ 	.byte	0x04, 0x12
        /*0596*/ 	.short	(.L_258 - .L_257)
	.align		4
.L_257:
        /*0598*/ 	.word	index@(_ZN17fastertransformer46add_bias_input_layernorm_COL32_int8I_DataTypeOI7__half2EEvPT_PKaS5_PKS2_S7_S7_iiPKfS9_)
        /*059c*/ 	.word	0x00000000


	//----- nvinfo : EIATTR_MIN_STACK_SIZE
	.align		4
.L_258:
        /*05a0*/ 	.byte	0x04, 0x12
        /*05a2*/ 	.short	(.L_260 - .L_259)
	.align		4
.L_259:
        /*05a4*/ 	.word	index@(_ZN17fastertransformer37add_bias_input_layernorm_COL32_int8IOI7__half2EEvPaPKaS4_PKT_S7_S7_iiPKfS9_S9_)
        /*05a8*/ 	.word	0x00000000


	//----- nvinfo : EIATTR_MIN_STACK_SIZE
	.align		4
.L_260:
        /*05ac*/ 	.byte	0x04, 0x12
        /*05ae*/ 	.short	(.L_262 - .L_261)
	.align		4
.L_261:
        /*05b0*/ 	.word	index@(_ZN17fastertransformer47add_bias_input_layernorm_COL32_int32I_DataTypeOEP7__half2PK4int2PKS0_S6_S6_S6_iiPK6float2PKf)
        /*05b4*/ 	.word	0x00000000


	//----- nvinfo : EIATTR_MIN_STACK_SIZE
	.align		4
.L_262:
        /*05b8*/ 	.byte	0x04, 0x12
        /*05ba*/ 	.short	(.L_264 - .L_263)
	.align		4
.L_263:
        /*05bc*/ 	.word	index@(_ZN17fastertransformer47add_bias_input_layernorm_COL32_int32I_DataTypeOEPfPKiPKfS4_S4_S4_iiS4_S4_)
        /*05c0*/ 	.word	0x00000000
.L_264:


//--------------------- .nv.compat                --------------------------
	.section	.nv.compat,"",@"SHT_CUDA_COMPAT_INFO"
	.align	4
        /*0000*/ 	.byte	0x02, 0x09, 0x01, 0x00, 0x02, 0x02, 0x01, 0x00, 0x02, 0x05, 0x05, 0x00, 0x03, 0x07, 0x01, 0x01
        /*0010*/ 	.byte	0x02, 0x03, 0x00, 0x00, 0x02, 0x06, 0x01, 0x00, 0x04, 0x0b, 0x08, 0x00, 0x00, 0x00, 0x00, 0x00
        /*0020*/ 	.byte	0x00, 0x00, 0x00, 0x00


//--------------------- .nv.info._ZN17fastertransformer44add_bias_input_layernorm_ROW_int8I_DataTypeOI6__halfEEvPT_PKaS5_PKS2_S7_S7_iiPKfS9_ --------------------------
	.section	.nv.info._ZN17fastertransformer44add_bias_input_layernorm_ROW_int8I_DataTypeOI6__halfEEvPT_PKaS5_PKS2_S7_S7_iiPKfS9_,"",@"SHT_CUDA_INFO"
	.sectionflags	@""
	.align	4


	//----- nvinfo : EIATTR_CUDA_API_VERSION
	.align		4
        /*0000*/ 	.byte	0x04, 0x37
        /*0002*/ 	.short	(.L_266 - .L_265)
.L_265:
        /*0004*/ 	.word	0x00000082


	//----- nvinfo : EIATTR_KPARAM_INFO
	.align		4
.L_266:
        /*0008*/ 	.byte	0x04, 0x17
        /*000a*/ 	.short	(.L_268 - .L_267)
.L_267:
        /*000c*/ 	.word	0x00000000
        /*0010*/ 	.short	0x0009
        /*0012*/ 	.short	0x0040
        /*0014*/ 	.byte	0x00, 0xf0, 0x21, 0x00


	//----- nvinfo : EIATTR_KPARAM_INFO
	.align		4
.L_268:
        /*0018*/ 	.byte	0x04, 0x17
        /*001a*/ 	.short	(.L_270 - .L_269)
.L_269:
        /*001c*/ 	.word	0x00000000
        /*0020*/ 	.short	0x0008
        /*0022*/ 	.short	0x0038
        /*0024*/ 	.byte	0x00, 0xf0, 0x21, 0x00


	//----- nvinfo : EIATTR_KPARAM_INFO
	.align		4
.L_270:
        /*0028*/ 	.byte	0x04, 0x17
        /*002a*/ 	.short	(.L_272 - .L_271)
.L_271:
        /*002c*/ 	.word	0x00000000
        /*0030*/ 	.short	0x0007
        /*0032*/ 	.short	0x0034
        /*0034*/ 	.byte	0x00, 0xf0, 0x11, 0x00


	//----- nvinfo : EIATTR_KPARAM_INFO
	.align		4
.L_272:
        /*0038*/ 	.byte	0x04, 0x17
        /*003a*/ 	.short	(.L_274 - .L_273)
.L_273:
        /*003c*/ 	.word	0x00000000
        /*0040*/ 	.short	0x0006
        /*0042*/ 	.short	0x0030
        /*0044*/ 	.byte	0x00, 0xf0, 0x11, 0x00


	//----- nvinfo : EIATTR_KPARAM_INFO
	.align		4
.L_274:
        /*0048*/ 	.byte	0x04, 0x17
        /*004a*/ 	.short	(.L_276 - .L_275)
.L_275:
        /*004c*/ 	.word	0x00000000
        /*0050*/ 	.short	0x0005
        /*0052*/ 	.short	0x0028
        /*0054*/ 	.byte	0x00, 0xf0, 0x21, 0x00


	//----- nvinfo : EIATTR_KPARAM_INFO
	.align		4
.L_276:
        /*0058*/ 	.byte	0x04, 0x17
        /*005a*/ 	.short	(.L_278 - .L_277)
.L_277:
        /*005c*/ 	.word	0x00000000
        /*0060*/ 	.short	0x0004
        /*0062*/ 	.short	0x0020
        /*0064*/ 	.byte	0x00, 0xf0, 0x21, 0x00


	//----- nvinfo : EIATTR_KPARAM_INFO
	.align		4
.L_278:
        /*0068*/ 	.byte	0x04, 0x17
        /*006a*/ 	.short	(.L_280 - .L_279)
.L_279:
        /*006c*/ 	.word	0x00000000
        /*0070*/ 	.short	0x0003
        /*0072*/ 	.short	0x0018
        /*0074*/ 	.byte	0x00, 0xf0, 0x21, 0x00


	//----- nvinfo : EIATTR_KPARAM_INFO
	.align		4
.L_280:
        /*0078*/ 	.byte	0x04, 0x17
        /*007a*/ 	.short	(.L_282 - .L_281)
.L_281:
        /*007c*/ 	.word	0x00000000
        /*0080*/ 	.short	0x0002
        /*0082*/ 	.short	0x0010
        /*0084*/ 	.byte	0x00, 0xf0, 0x21, 0x00


	//----- nvinfo : EIATTR_KPARAM_INFO
	.align		4
.L_282:
        /*0088*/ 	.byte	0x04, 0x17
        /*008a*/ 	.short	(.L_284 - .L_283)
.L_283:
        /*008c*/ 	.word	0x00000000
        /*0090*/ 	.short	0x0001
        /*0092*/ 	.short	0x0008
        /*0094*/ 	.byte	0x00, 0xf0, 0x21, 0x00


	//----- nvinfo : EIATTR_KPARAM_INFO
	.align		4
.L_284:
        /*0098*/ 	.byte	0x04, 0x17
        /*009a*/ 	.short	(.L_286 - .L_285)
.L_285:
        /*009c*/ 	.word	0x00000000
        /*00a0*/ 	.short	0x0000
        /*00a2*/ 	.short	0x0000
        /*00a4*/ 	.byte	0x00, 0xf0, 0x21, 0x00


	//----- nvinfo : EIATTR_SPARSE_MMA_MASK
	.align		4
.L_286:
        /*00a8*/ 	.byte	0x03, 0x50
        /*00aa*/ 	.short	0x0000


	//----- nvinfo : EIATTR_MAXREG_COUNT
	.align		4
        /*00ac*/ 	.byte	0x03, 0x1b
        /*00ae*/ 	.short	0x00ff


	//----- nvinfo : EIATTR_NUM_BARRIERS
	.align		4
        /*00b0*/ 	.byte	0x02, 0x4c
        /*00b2*/ 	.byte	0x01
	.zero		1


	//----- nvinfo : EIATTR_MERCURY_ISA_VERSION
	.align		4
        /*00b4*/ 	.byte	0x03, 0x5f
        /*00b6*/ 	.short	0x0101


	//----- nvinfo : EIATTR_COOP_GROUP_MASK_REGIDS
	.align		4
        /*00b8*/ 	.byte	0x04, 0x29
        /*00ba*/ 	.short	(.L_288 - .L_287)


	//   ....[0]....
.L_287:
        /*00bc*/ 	.word	0xffffffff


	//   ....[1]....
        /*00c0*/ 	.word	0xffffffff


	//   ....[2]....
        /*00c4*/ 	.word	0xffffffff


	//   ....[3]....
        /*00c8*/ 	.word	0xffffffff


	//   ....[4]....
        /*00cc*/ 	.word	0xffffffff


	//   ....[5]....
        /*00d0*/ 	.word	0xffffffff


	//   ....[6]....
        /*00d4*/ 	.word	0xffffffff


	//   ....[7]....
        /*00d8*/ 	.word	0xffffffff


	//   ....[8]....
        /*00dc*/ 	.word	0xffffffff


	//   ....[9]....
        /*00e0*/ 	.word	0xffffffff


	//   ....[10]....
        /*00e4*/ 	.word	0xffffffff


	//   ....[11]....
        /*00e8*/ 	.word	0xffffffff


	//   ....[12]....
        /*00ec*/ 	.word	0xffffffff


	//   ....[13]....
        /*00f0*/ 	.word	0xffffffff


	//   ....[14]....
        /*00f4*/ 	.word	0xffffffff


	//   ....[15]....
        /*00f8*/ 	.word	0xffffffff


	//   ....[16]....
        /*00fc*/ 	.word	0xffffffff


	//   ....[17]....
        /*0100*/ 	.word	0xffffffff


	//   ....[18]....
        /*0104*/ 	.word	0xffffffff


	//   ....[19]....
        /*0108*/ 	.word	0xffffffff


	//----- nvinfo : EIATTR_COOP_GROUP_INSTR_OFFSETS
	.align		4
.L_288:
        /*010c*/ 	.byte	0x04, 0x28
        /*010e*/ 	.short	(.L_290 - .L_289)


	//   ....[0]....
.L_289:
        /*0110*/ 	.word	0x000002b0


	//   ....[1]....
        /*0114*/ 	.word	0x000002d0


	//   ....[2]....
        /*0118*/ 	.word	0x000002f0


	//   ....[3]....
        /*011c*/ 	.word	0x00000320


	//   ....[4]....
        /*0120*/ 	.word	0x00000360


	//   ....[5]....
        /*0124*/ 	.word	0x000003c0


	//   ....[6]....
        /*0128*/ 	.word	0x000003f0


	//   ....[7]....
        /*012c*/ 	.word	0x00000420


	//   ....[8]....
        /*0130*/ 	.word	0x00000440


	//   ....[9]....
        /*0134*/ 	.word	0x00000460


	//   ....[10]....
        /*0138*/ 	.word	0x00000500


	//   ....[11]....
        /*013c*/ 	.word	0x00000520


	//   ....[12]....
        /*0140*/ 	.word	0x00000540


	//   ....[13]....
        /*0144*/ 	.word	0x00000580


	//   ....[14]....
        /*0148*/ 	.word	0x000005e0


	//   ....[15]....
        /*014c*/ 	.word	0x00000660


	//   ....[16]....
        /*0150*/ 	.word	0x00000680


	//   ....[17]....
        /*0154*/ 	.word	0x000006a0


	//   ....[18]....
        /*0158*/ 	.word	0x000006c0


	//   ....[19]....
        /*015c*/ 	.word	0x000006e0


	//----- nvinfo : EIATTR_EXIT_INSTR_OFFSETS
	.align		4
.L_290:
        /*0160*/ 	.byte	0x04, 0x1c
        /*0162*/ 	.short	(.L_292 - .L_291)


	//   ....[0]....
.L_291:
        /*0164*/ 	.word	0x000007e0


	//----- nvinfo : EIATTR_CBANK_PARAM_SIZE
	.align		4
.L_292:
        /*0168*/ 	.byte	0x03, 0x19
        /*016a*/ 	.short	0x0048


	//----- nvinfo : EIATTR_PARAM_CBANK
	.align		4
        /*016c*/ 	.byte	0x04, 0x0a
        /*016e*/ 	.short	(.L_294 - .L_293)
	.align		4
.L_293:
        /*0170*/ 	.word	index@(.nv.constant0._ZN17fastertransformer44add_bias_input_layernorm_ROW_int8I_DataTypeOI6__halfEEvPT_PKaS5_PKS2_S7_S7_iiPKfS9_)
        /*0174*/ 	.short	0x0210
        /*0176*/ 	.short	0x0048


	//----- nvinfo : EIATTR_SW_WAR
	.align		4
.L_294:
        /*0178*/ 	.byte	0x04, 0x36
        /*017a*/ 	.short	(.L_296 - .L_295)
.L_295:
        /*017c*/ 	.word	0x00000008
.L_296:


//--------------------- .nv.info._ZN17fastertransformer44add_bias_input_layernorm_ROW_int8I_DataTypeOIfEEvPT_PKaS4_PKS1_S6_S6_iiPKfS8_ --------------------------
	.section	.nv.info._ZN17fastertransformer44add_bias_input_layernorm_ROW_int8I_DataTypeOIfEEvPT_PKaS4_PKS1_S6_S6_iiPKfS8_,"",@"SHT_CUDA_INFO"
	.sectionflags	@""
	.align	4


	//----- nvinfo : EIATTR_CUDA_API_VERSION
	.align		4
        /*0000*/ 	.byte	0x04, 0x37
        /*0002*/ 	.short	(.L_298 - .L_297)
.L_297:
        /*0004*/ 	.word	0x00000082


	//----- nvinfo : EIATTR_KPARAM_INFO
	.align		4
.L_298:
        /*0008*/ 	.byte	0x04, 0x17
        /*000a*/ 	.short	(.L_300 - .L_299)
.L_299:
        /*000c*/ 	.word	0x00000000
        /*0010*/ 	.short	0x0009
        /*0012*/ 	.short	0x0040
        /*0014*/ 	.byte	0x00, 0xf0, 0x21, 0x00


	//----- nvinfo : EIATTR_KPARAM_INFO
	.align		4
.L_300:
        /*0018*/ 	.byte	0x04, 0x17
        /*001a*/ 	.short	(.L_302 - .L_301)
.L_301:
        /*001c*/ 	.word	0x00000000
        /*0020*/ 	.short	0x0008
        /*0022*/ 	.short	0x0038
        /*0024*/ 	.byte	0x00, 0xf0, 0x21, 0x00


	//----- nvinfo : EIATTR_KPARAM_INFO
	.align		4
.L_302:
        /*0028*/ 	.byte	0x04, 0x17
        /*002a*/ 	.short	(.L_304 - .L_303)
.L_303:
        /*002c*/ 	.word	0x00000000
        /*0030*/ 	.short	0x0007
        /*0032*/ 	.short	0x0034
        /*0034*/ 	.byte	0x00, 0xf0, 0x11, 0x00


	//----- nvinfo : EIATTR_KPARAM_INFO
	.align		4
.L_304:
        /*0038*/ 	.byte	0x04, 0x17
        /*003a*/ 	.short	(.L_306 - .L_305)
.L_305:
        /*003c*/ 	.word	0x00000000
        /*0040*/ 	.short	0x0006
        /*0042*/ 	.short	0x0030
        /*0044*/ 	.byte	0x00, 0xf0, 0x11, 0x00


	//----- nvinfo : EIATTR_KPARAM_INFO
	.align		4
.L_306:
        /*0048*/ 	.byte	0x04, 0x17
        /*004a*/ 	.short	(.L_308 - .L_307)
.L_307:
        /*004c*/ 	.word	0x00000000
        /*0050*/ 	.short	0x0005
        /*0052*/ 	.short	0x0028
        /*0054*/ 	.byte	0x00, 0xf0, 0x21, 0x00


	//----- nvinfo : EIATTR_KPARAM_INFO
	.align		4
.L_308:
        /*0058*/ 	.byte	0x04, 0x17
        /*005a*/ 	.short	(.L_310 - .L_309)
.L_309:
        /*005c*/ 	.word	0x00000000
        /*0060*/ 	.short	0x0004
        /*0062*/ 	.short	0x0020
        /*0064*/ 	.byte	0x00, 0xf0, 0x21, 0x00


	//----- nvinfo : EIATTR_KPARAM_INFO
	.align		4
.L_310:
        /*0068*/ 	.byte	0x04, 0x17
        /*006a*/ 	.short	(.L_312 - .L_311)
.L_311:
        /*006c*/ 	.word	0x00000000
        /*0070*/ 	.short	0x0003
        /*0072*/ 	.short	0x0018
        /*0074*/ 	.byte	0x00, 0xf0, 0x21, 0x00


	//----- nvinfo : EIATTR_KPARAM_INFO
	.align		4
.L_312:
        /*0078*/ 	.byte	0x04, 0x17
        /*007a*/ 	.short	(.L_314 - .L_313)
.L_313:
        /*007c*/ 	.word	0x00000000
        /*0080*/ 	.short	0x0002
        /*0082*/ 	.short	0x0010
        /*0084*/ 	.byte	0x00, 0xf0, 0x21, 0x00


	//----- nvinfo : EIATTR_KPARAM_INFO
	.align		4
.L_314:
        /*0088*/ 	.byte	0x04, 0x17
        /*008a*/ 	.short	(.L_316 - .L_315)
.L_315:
        /*008c*/ 	.word	0x00000000
        /*0090*/ 	.short	0x0001
        /*0092*/ 	.short	0x0008
        /*0094*/ 	.byte	0x00, 0xf0, 0x21, 0x00


	//----- nvinfo : EIATTR_KPARAM_INFO
	.align		4
.L_316:
        /*0098*/ 	.byte	0x04, 0x17
        /*009a*/ 	.short	(.L_318 - .L_317)
.L_317:
        /*009c*/ 	.word	0x00000000
        /*00a0*/ 	.short	0x0000
        /*00a2*/ 	.short	0x0000
        /*00a4*/ 	.byte	0x00, 0xf0, 0x21, 0x00


	//----- nvinfo : EIATTR_SPARSE_MMA_MASK
	.align		4
.L_318:
        /*00a8*/ 	.byte	0x03, 0x50
        /*00aa*/ 	.short	0x0000


	//----- nvinfo : EIATTR_MAXREG_COUNT
	.align		4
        /*00ac*/ 	.byte	0x03, 0x1b
        /*00ae*/ 	.short	0x00ff


	//----- nvinfo : EIATTR_NUM_BARRIERS
	.align		4
        /*00b0*/ 	.byte	0x02, 0x4c
        /*00b2*/ 	.byte	0x01
	.zero		1


	//----- nvinfo : EIATTR_MERCURY_ISA_VERSION
	.align		4
        /*00b4*/ 	.byte	0x03, 0x5f
        /*00b6*/ 	.short	0x0101


	//----- nvinfo : EIATTR_COOP_GROUP_MASK_REGIDS
	.align		4
        /*00b8*/ 	.byte	0x04, 0x29
        /*00ba*/ 	.short	(.L_320 - .L_319)


	//   ....[0]....
.L_319:
        /*00bc*/ 	.word	0xffffffff


	//   ....[1]....
        /*00c0*/ 	.word	0xffffffff


	//   ....[2]....
        /*00c4*/ 	.word	0xffffffff


	//   ....[3]....
        /*00c8*/ 	.word	0xffffffff


	//   ....[4]....
        /*00cc*/ 	.word	0xffffffff


	//   ....[5]....
        /*00d0*/ 	.word	0xffffffff


	//   ....[6]....
        /*00d4*/ 	.word	0xffffffff


	//   ....[7]....
        /*00d8*/ 	.word	0xffffffff


	//   ....[8]....
        /*00dc*/ 	.word	0xffffffff


	//   ....[9]....
        /*00e0*/ 	.word	0xffffffff


	//   ....[10]....
        /*00e4*/ 	.word	0xffffffff


	//   ....[11]....
        /*00e8*/ 	.word	0xffffffff


	//   ....[12]....
        /*00ec*/ 	.word	0xffffffff


	//   ....[13]....
        /*00f0*/ 	.word	0xffffffff


	//   ....[14]....
        /*00f4*/ 	.word	0xffffffff


	//   ....[15]....
        /*00f8*/ 	.word	0xffffffff


	//   ....[16]....
        /*00fc*/ 	.word	0xffffffff


	//   ....[17]....
        /*0100*/ 	.word	0xffffffff


	//   ....[18]....
        /*0104*/ 	.word	0xffffffff


	//   ....[19]....
        /*0108*/ 	.word	0xffffffff


	//----- nvinfo : EIATTR_COOP_GROUP_INSTR_OFFSETS
	.align		4
.L_320:
        /*010c*/ 	.byte	0x04, 0x28
        /*010e*/ 	.short	(.L_322 - .L_321)


	//   ....[0]....
.L_321:
        /*0110*/ 	.word	0x00000220


	//   ....[1]....
        /*0114*/ 	.word	0x00000240


	//   ....[2]....
        /*0118*/ 	.word	0x00000260


	//   ....[3]....
        /*011c*/ 	.word	0x00000280


	//   ....[4]....
        /*0120*/ 	.word	0x000002c0


	//   ....[5]....
        /*0124*/ 	.word	0x00000370


	//   ....[6]....
        /*0128*/ 	.word	0x00000390


	//   ....[7]....
        /*012c*/ 	.word	0x000003b0


	//   ....[8]....
        /*0130*/ 	.word	0x000003d0


	//   ....[9]....
        /*0134*/ 	.word	0x00000400


	//   ....[10]....
        /*0138*/ 	.word	0x000004c0


	//   ....[11]....
        /*013c*/ 	.word	0x000004e0


	//   ....[12]....
        /*0140*/ 	.word	0x00000500


	//   ....[13]....
        /*0144*/ 	.word	0x00000550


	//   ....[14]....
        /*0148*/ 	.word	0x00000570


	//   ....[15]....
        /*014c*/ 	.word	0x00000630


	//   ....[16]....
        /*0150*/ 	.word	0x00000650


	//   ....[17]....
        /*0154*/ 	.word	0x00000670


	//   ....[18]....
        /*0158*/ 	.word	0x00000690


	//   ....[19]....
        /*015c*/ 	.word	0x000006d0


	//----- nvinfo : EIATTR_EXIT_INSTR_OFFSETS
	.align		4
.L_322:
        /*0160*/ 	.byte	0x04, 0x1c
        /*0162*/ 	.short	(.L_324 - .L_323)


	//   ....[0]....
.L_323:
        /*0164*/ 	.word	0x000007a0


	//----- nvinfo : EIATTR_CBANK_PARAM_SIZE
	.align		4
.L_324:
        /*0168*/ 	.byte	0x03, 0x19
        /*016a*/ 	.short	0x0048


	//----- nvinfo : EIATTR_PARAM_CBANK
	.align		4
        /*016c*/ 	.byte	0x04, 0x0a
        /*016e*/ 	.short	(.L_326 - .L_325)
	.align		4
.L_325:
        /*0170*/ 	.word	index@(.nv.constant0._ZN17fastertransformer44add_bias_input_layernorm_ROW_int8I_DataTypeOIfEEvPT_PKaS4_PKS1_S6_S6_iiPKfS8_)
        /*0174*/ 	.short	0x0210
        /*0176*/ 	.short	0x0048


	//----- nvinfo : EIATTR_SW_WAR
	.align		4
.L_326:
        /*0178*/ 	.byte	0x04, 0x36
        /*017a*/ 	.short	(.L_328 - .L_327)
.L_327:
        /*017c*/ 	.word	0x00000008
.L_328:


//--------------------- .nv.info._ZN17fastertransformer35add_bias_input_layernorm_ROW_int8IOI6__halfEEvPaPKaS4_PKT_S7_S7_iiPKfS9_S9_ --------------------------
	.section	.nv.info._ZN17fastertransformer35add_bias_input_layernorm_ROW_int8IOI6__halfEEvPaPKaS4_PKT_S7_S7_iiPKfS9_S9_,"",@"SHT_CUDA_INFO"
	.sectionflags	@""
	.align	4


	//----- nvinfo : EIATTR_CUDA_API_VERSION
	.align		4
        /*0000*/ 	.byte	0x04, 0x37
        /*0002*/ 	.short	(.L_330 - .L_329)
.L_329:
        /*0004*/ 	.word	0x00000082


	//----- nvinfo : EIATTR_KPARAM_INFO
	.align		4
.L_330:
        /*0008*/ 	.byte	0x04, 0x17
        /*000a*/ 	.short	(.L_332 - .L_331)
.L_331:
        /*000c*/ 	.word	0x00000000
        /*0010*/ 	.short	0x000a
        /*0012*/ 	.short	0x0048
        /*0014*/ 	.byte	0x00, 0xf0, 0x21, 0x00


	//----- nvinfo : EIATTR_KPARAM_INFO
	.align		4
.L_332:
        /*0018*/ 	.byte	0x04, 0x17
        /*001a*/ 	.short	(.L_334 - .L_333)
.L_333:
        /*001c*/ 	.word	0x00000000
        /*0020*/ 	.short	0x0009
        /*0022*/ 	.short	0x0040
        /*0024*/ 	.byte	0x00, 0xf0, 0x21, 0x00


	//----- nvinfo : EIATTR_KPARAM_INFO
	.align		4
.L_334:
        /*0028*/ 	.byte	0x04, 0x17
        /*002a*/ 	.short	(.L_336 - .L_335)
.L_335:
        /*002c*/ 	.word	0x00000000
        /*0030*/ 	.short	0x0008
        /*0032*/ 	.short	0x0038
        /*0034*/ 	.byte	0x00, 0xf0, 0x21, 0x00


	//----- nvinfo : EIATTR_KPARAM_INFO
	.align		4
.L_336:
        /*0038*/ 	.byte	0x04, 0x17
        /*003a*/ 	.short	(.L_338 - .L_337)
.L_337:
        /*003c*/ 	.word	0x00000000
        /*0040*/ 	.short	0x0007
        /*0042*/ 	.short	0x0034
        /*0044*/ 	.byte	0x00, 0xf0, 0x11, 0x00


	//----- nvinfo : EIATTR_KPARAM_INFO
	.align		4
.L_338:
        /*0048*/ 	.byte	0x04, 0x17
        /*004a*/ 	.short	(.L_340 - .L_339)
.L_339:
        /*004c*/ 	.word	0x00000000
        /*0050*/ 	.short	0x0006
        /*0052*/ 	.short	0x0030
        /*0054*/ 	.byte	0x00, 0xf0, 0x11, 0x00


	//----- nvinfo : EIATTR_KPARAM_INFO
	.align		4
.L_340:
        /*0058*/ 	.byte	0x04, 0x17
        /*005a*/ 	.short	(.L_342 - .L_341)
.L_341:
        /*005c*/ 	.word	0x00000000
        /*0060*/ 	.short	0x0005
        /*0062*/ 	.short	0x0028
        /*0064*/ 	.byte	0x00, 0xf0, 0x21, 0x00


	//----- nvinfo : EIATTR_KPARAM_INFO
	.align		4
.L_342:
        /*0068*/ 	.byte	0x04, 0x17
        /*006a*/ 	.short	(.L_344 - .L_343)
.L_343:
        /*006c*/ 	.word	0x00000000
        /*0070*/ 	.short	0x0004
        /*0072*/ 	.short	0x0020
        /*0074*/ 	.byte	0x00, 0xf0, 0x21, 0x00


	//----- nvinfo : EIATTR_KPARAM_INFO
	.align		4
.L_344:
        /*0078*/ 	.byte	0x04, 0x17
        /*007a*/ 	.short	(.L_346 - .L_345)
.L_345:
        /*007c*/ 	.word	0x00000000
        /*0080*/ 	.short	0x0003
        /*0082*/ 	.short	0x0018
        /*0084*/ 	.byte	0x00, 0xf0, 0x21, 0x00


	//----- nvinfo : EIATTR_KPARAM_INFO
	.align		4
.L_346:
        /*0088*/ 	.byte	0x04, 0x17
        /*008a*/ 	.short	(.L_348 - .L_347)
.L_347:
        /*008c*/ 	.word	0x00000000
        /*0090*/ 	.short	0x0002
        /*0092*/ 	.short	0x0010
        /*0094*/ 	.byte	0x00, 0xf0, 0x21, 0x00


	//----- nvinfo : EIATTR_KPARAM_INFO
	.align		4
.L_348:
        /*0098*/ 	.byte	0x04, 0x17
        /*009a*/ 	.short	(.L_350 - .L_349)
.L_349:
        /*009c*/ 	.word	0x00000000
        /*00a0*/ 	.short	0x0001
        /*00a2*/ 	.short	0x0008
        /*00a4*/ 	.byte	0x00, 0xf0, 0x21, 0x00


	//----- nvinfo : EIATTR_KPARAM_INFO
	.align		4
.L_350:
        /*00a8*/ 	.byte	0x04, 0x17
        /*00aa*/ 	.short	(.L_352 - .L_351)
.L_351:
        /*00ac*/ 	.word	0x00000000
        /*00b0*/ 	.short	0x0000
        /*00b2*/ 	.short	0x0000
        /*00b4*/ 	.byte	0x00, 0xf0, 0x21, 0x00


	//----- nvinfo : EIATTR_SPARSE_MMA_MASK
	.align		4
.L_352:
        /*00b8*/ 	.byte	0x03, 0x50
        /*00ba*/ 	.short	0x0000


	//----- nvinfo : EIATTR_MAXREG_COUNT
	.align		4
        /*00bc*/ 	.byte	0x03, 0x1b
        /*00be*/ 	.short	0x00ff


	//----- nvinfo : EIATTR_NUM_BARRIERS
	.align		4
        /*00c0*/ 	.byte	0x02, 0x4c
        /*00c2*/ 	.byte	0x01
	.zero		1


	//----- nvinfo : EIATTR_MERCURY_ISA_VERSION
	.align		4
        /*00c4*/ 	.byte	0x03, 0x5f
        /*00c6*/ 	.short	0x0101


	//----- nvinfo : EIATTR_COOP_GROUP_MASK_REGIDS
	.align		4
        /*00c8*/ 	.byte	0x04, 0x29
        /*00ca*/ 	.short	(.L_354 - .L_353)


	//   ....[0]....
.L_353:
        /*00cc*/ 	.word	0xffffffff


	//   ....[1]....
        /*00d0*/ 	.word	0xffffffff


	//   ....[2]....
        /*00d4*/ 	.word	0xffffffff


	//   ....[3]....
        /*00d8*/ 	.word	0xffffffff


	//   ....[4]....
        /*00dc*/ 	.word	0xffffffff


	//   ....[5]....
        /*00e0*/ 	.word	0xffffffff


	//   ....[6]....
        /*00e4*/ 	.word	0xffffffff


	//   ....[7]....
        /*00e8*/ 	.word	0xffffffff


	//   ....[8]....
        /*00ec*/ 	.word	0xffffffff


	//   ....[9]....
        /*00f0*/ 	.word	0xffffffff


	//   ....[10]....
        /*00f4*/ 	.word	0xffffffff


	//   ....[11]....
        /*00f8*/ 	.word	0xffffffff


	//   ....[12]....
        /*00fc*/ 	.word	0xffffffff


	//   ....[13]....
        /*0100*/ 	.word	0xffffffff


	//   ....[14]....
        /*0104*/ 	.word	0xffffffff


	//   ....[15]....
        /*0108*/ 	.word	0xffffffff


	//   ....[16]....
        /*010c*/ 	.word	0xffffffff


	//   ....[17]....
        /*0110*/ 	.word	0xffffffff


	//   ....[18]....
        /*0114*/ 	.word	0xffffffff


	//   ....[19]....
        /*0118*/ 	.word	0xffffffff


	//----- nvinfo : EIATTR_COOP_GROUP_INSTR_OFFSETS
	.align		4
.L_354:
        /*011c*/ 	.byte	0x04, 0x28
        /*011e*/ 	.short	(.L_356 - .L_355)


	//   ....[0]....
.L_355:
        /*0120*/ 	.word	0x00000360


	//   ....[1]....
        /*0124*/ 	.word	0x00000380


	//   ....[2]....
        /*0128*/ 	.word	0x000003a0


	//   ....[3]....
        /*012c*/ 	.word	0x000003c0


	//   ....[4]....
        /*0130*/ 	.word	0x00000410


	//   ....[5]....
        /*0134*/ 	.word	0x000004f0


	//   ....[6]....
        /*0138*/ 	.word	0x00000510


	//   ....[7]....
        /*013c*/ 	.word	0x00000530


	//   ....[8]....
        /*0140*/ 	.word	0x00000550


	//   ....[9]....
        /*0144*/ 	.word	0x00000580


	//   ....[10]....
        /*0148*/ 	.word	0x000006a0


	//   ....[11]....
        /*014c*/ 	.word	0x000006c0


	//   ....[12]....
        /*0150*/ 	.word	0x000006e0


	//   ....[13]....
        /*0154*/ 	.word	0x00000700


	//   ....[14]....
        /*0158*/ 	.word	0x00000770


	//   ....[15]....
        /*015c*/ 	.word	0x00000890


	//   ....[16]....
        /*0160*/ 	.word	0x000008b0


	//   ....[17]....
        /*0164*/ 	.word	0x000008d0


	//   ....[18]....
        /*0168*/ 	.word	0x000008f0


	//   ....[19]....
        /*016c*/ 	.word	0x00000930


	//----- nvinfo : EIATTR_EXIT_INSTR_OFFSETS
	.align		4
.L_356:
        /*0170*/ 	.byte	0x04, 0x1c
        /*0172*/ 	.short	(.L_358 - .L_357)


	//   ....[0]....
.L_357:
        /*0174*/ 	.word	0x00000b90


	//----- nvinfo : EIATTR_CBANK_PARAM_SIZE
	.align		4
.L_358:
        /*0178*/ 	.byte	0x03, 0x19
        /*017a*/ 	.short	0x0050


	//----- nvinfo : EIATTR_PARAM_CBANK
	.align		4
        /*017c*/ 	.byte	0x04, 0x0a
        /*017e*/ 	.short	(.L_360 - .L_359)
	.align		4
.L_359:
        /*0180*/ 	.word	index@(.nv.constant0._ZN17fastertransformer35add_bias_input_layernorm_ROW_int8IOI6__halfEEvPaPKaS4_PKT_S7_S7_iiPKfS9_S9_)
        /*0184*/ 	.short	0x0210
        /*0186*/ 	.short	0x0050


	//----- nvinfo : EIATTR_SW_WAR
	.align		4
.L_360:
        /*0188*/ 	.byte	0x04, 0x36
        /*018a*/ 	.short	(.L_362 - .L_361)
.L_361:
        /*018c*/ 	.word	0x00000008
.L_362:


//--------------------- .nv.info._ZN17fastertransformer35add_bias_input_layernorm_ROW_int8IOIfEEvPaPKaS3_PKT_S6_S6_iiPKfS8_S8_ --------------------------
	.section	.nv.info._ZN17fastertransformer35add_bias_input_layernorm_ROW_int8IOIfEEvPaPKaS3_PKT_S6_S6_iiPKfS8_S8_,"",@"SHT_CUDA_INFO"
	.sectionflags	@""
	.align	4


	//----- nvinfo : EIATTR_CUDA_API_VERSION
	.align		4
        /*0000*/ 	.byte	0x04, 0x37
        /*0002*/ 	.short	(.L_364 - .L_363)
.L_363:
        /*0004*/ 	.word	0x00000082


	//----- nvinfo : EIATTR_KPARAM_INFO
	.align		4
.L_364:
        /*0008*/ 	.byte	0x04, 0x17
        /*000a*/ 	.short	(.L_366 - .L_365)
.L_365:
        /*000c*/ 	.word	0x00000000
        /*0010*/ 	.short	0x000a
        /*0012*/ 	.short	0x0048
        /*0014*/ 	.byte	0x00, 0xf0, 0x21, 0x00


	//----- nvinfo : EIATTR_KPARAM_INFO
	.align		4
.L_366:
        /*0018*/ 	.byte	0x04, 0x17
        /*001a*/ 	.short	(.L_368 - .L_367)
.L_367:
        /*001c*/ 	.word	0x00000000
        /*0020*/ 	.short	0x0009
        /*0022*/ 	.short	0x0040
        /*0024*/ 	.byte	0x00, 0xf0, 0x21, 0x00


	//----- nvinfo : EIATTR_KPARAM_INFO
	.align		4
.L_368:
        /*0028*/ 	.byte	0x04, 0x17
        /*002a*/ 	.short	(.L_370 - .L_369)
.L_369:
        /*002c*/ 	.word	0x00000000
        /*0030*/ 	.short	0x0008
        /*0032*/ 	.short	0x0038
        /*0034*/ 	.byte	0x00, 0xf0, 0x21, 0x00


	//----- nvinfo : EIATTR_KPARAM_INFO
	.align		4
.L_370:
        /*0038*/ 	.byte	0x04, 0x17
        /*003a*/ 	.short	(.L_372 - .L_371)
.L_371:
        /*003c*/ 	.word	0x00000000
        /*0040*/ 	.short	0x0007
        /*0042*/ 	.short	0x0034
        /*0044*/ 	.byte	0x00, 0xf0, 0x11, 0x00


	//----- nvinfo : EIATTR_KPARAM_INFO
	.align		4
.L_372:
        /*0048*/ 	.byte	0x04, 0x17
        /*004a*/ 	.short	(.L_374 - .L_373)
.L_373:
        /*004c*/ 	.word	0x00000000
        /*0050*/ 	.short	0x0006
        /*0052*/ 	.short	0x0030
        /*0054*/ 	.byte	0x00, 0xf0, 0x11, 0x00


	//----- nvinfo : EIATTR_KPARAM_INFO
	.align		4
.L_374:
        /*0058*/ 	.byte	0x04, 0x17
        /*005a*/ 	.short	(.L_376 - .L_375)
.L_375:
        /*005c*/ 	.word	0x00000000
        /*0060*/ 	.short	0x0005
        /*0062*/ 	.short	0x0028
        /*0064*/ 	.byte	0x00, 0xf0, 0x21, 0x00


	//----- nvinfo : EIATTR_KPARAM_INFO
	.align		4
.L_376:
        /*0068*/ 	.byte	0x04, 0x17
        /*006a*/ 	.short	(.L_378 - .L_377)
.L_377:
        /*006c*/ 	.word	0x00000000
        /*0070*/ 	.short	0x0004
        /*0072*/ 	.short	0x0020
        /*0074*/ 	.byte	0x00, 0xf0, 0x21, 0x00


	//----- nvinfo : EIATTR_KPARAM_INFO
	.align		4
.L_378:
        /*0078*/ 	.byte	0x04, 0x17
        /*007a*/ 	.short	(.L_380 - .L_379)
.L_379:
        /*007c*/ 	.word	0x00000000
        /*0080*/ 	.short	0x0003
        /*0082*/ 	.short	0x0018
        /*0084*/ 	.byte	0x00, 0xf0, 0x21, 0x00


	//----- nvinfo : EIATTR_KPARAM_INFO
	.align		4
.L_380:
        /*0088*/ 	.byte	0x04, 0x17
        /*008a*/ 	.short	(.L_382 - .L_381)
.L_381:
        /*008c*/ 	.word	0x00000000
        /*0090*/ 	.short	0x0002
        /*0092*/ 	.short	0x0010
        /*0094*/ 	.byte	0x00, 0xf0, 0x21, 0x00


	//----- nvinfo : EIATTR_KPARAM_INFO
	.align		4
.L_382:
        /*0098*/ 	.byte	0x04, 0x17
        /*009a*/ 	.short	(.L_384 - .L_383)
.L_383:
        /*009c*/ 	.word	0x00000000
        /*00a0*/ 	.short	0x0001
        /*00a2*/ 	.short	0x0008
        /*00a4*/ 	.byte	0x00, 0xf0, 0x21, 0x00


	//----- nvinfo : EIATTR_KPARAM_INFO
	.align		4
.L_384:
        /*00a8*/ 	.byte	0x04, 0x17
        /*00aa*/ 	.short	(.L_386 - .L_385)
.L_385:
        /*00ac*/ 	.word	0x00000000
        /*00b0*/ 	.short	0x0000
        /*00b2*/ 	.short	0x0000
        /*00b4*/ 	.byte	0x00, 0xf0, 0x21, 0x00


	//----- nvinfo : EIATTR_SPARSE_MMA_MASK
	.align		4
.L_386:
        /*00b8*/ 	.byte	0x03, 0x50
        /*00ba*/ 	.short	0x0000


	//----- nvinfo : EIATTR_MAXREG_COUNT
	.align		4
        /*00bc*/ 	.byte	0x03, 0x1b
        /*00be*/ 	.short	0x00ff


	//----- nvinfo : EIATTR_NUM_BARRIERS
	.align		4
        /*00c0*/ 	.byte	0x02, 0x4c
        /*00c2*/ 	.byte	0x01
	.zero		1


	//----- nvinfo : EIATTR_MERCURY_ISA_VERSION
	.align		4
        /*00c4*/ 	.byte	0x03, 0x5f
        /*00c6*/ 	.short	0x0101


	//----- nvinfo : EIATTR_COOP_GROUP_MASK_REGIDS
	.align		4
        /*00c8*/ 	.byte	0x04, 0x29
        /*00ca*/ 	.short	(.L_388 - .L_387)


	//   ....[0]....
.L_387:
        /*00cc*/ 	.word	0xffffffff


	//   ....[1]....
        /*00d0*/ 	.word	0xffffffff


	//   ....[2]....
        /*00d4*/ 	.word	0xffffffff


	//   ....[3]....
        /*00d8*/ 	.word	0xffffffff


	//   ....[4]....
        /*00dc*/ 	.word	0xffffffff


	//   ....[5]....
        /*00e0*/ 	.word	0xffffffff


	//   ....[6]....
        /*00e4*/ 	.word	0xffffffff


	//   ....[7]....
        /*00e8*/ 	.word	0xffffffff


	//   ....[8]....
        /*00ec*/ 	.word	0xffffffff


	//   ....[9]....
        /*00f0*/ 	.word	0xffffffff


	//   ....[10]....
        /*00f4*/ 	.word	0xffffffff


	//   ....[11]....
        /*00f8*/ 	.word	0xffffffff


	//   ....[12]....
        /*00fc*/ 	.word	0xffffffff


	//   ....[13]....
        /*0100*/ 	.word	0xffffffff


	//   ....[14]....
        /*0104*/ 	.word	0xffffffff


	//   ....[15]....
        /*0108*/ 	.word	0xffffffff


	//   ....[16]....
        /*010c*/ 	.word	0xffffffff


	//   ....[17]....
        /*0110*/ 	.word	0xffffffff


	//   ....[18]....
        /*0114*/ 	.word	0xffffffff


	//   ....[19]....
        /*0118*/ 	.word	0xffffffff


	//----- nvinfo : EIATTR_COOP_GROUP_INSTR_OFFSETS
	.align		4
.L_388:
        /*011c*/ 	.byte	0x04, 0x28
        /*011e*/ 	.short	(.L_390 - .L_389)


	//   ....[0]....
.L_389:
        /*0120*/ 	.word	0x00000320


	//   ....[1]....
        /*0124*/ 	.word	0x00000340


	//   ....[2]....
        /*0128*/ 	.word	0x00000360


	//   ....[3]....
        /*012c*/ 	.word	0x00000380


	//   ....[4]....
        /*0130*/ 	.word	0x000003d0


	//   ....[5]....
        /*0134*/ 	.word	0x000004b0


	//   ....[6]....
        /*0138*/ 	.word	0x000004d0


	//   ....[7]....
        /*013c*/ 	.word	0x000004f0


	//   ....[8]....
        /*0140*/ 	.word	0x00000510


	//   ....[9]....
        /*0144*/ 	.word	0x00000550


	//   ....[10]....
        /*0148*/ 	.word	0x00000660


	//   ....[11]....
        /*014c*/ 	.word	0x00000680


	//   ....[12]....
        /*0150*/ 	.word	0x000006a0


	//   ....[13]....
        /*0154*/ 	.word	0x000006c0


	//   ....[14]....
        /*0158*/ 	.word	0x00000710


	//   ....[15]....
        /*015c*/ 	.word	0x00000850


	//   ....[16]....
        /*0160*/ 	.word	0x00000870


	//   ....[17]....
        /*0164*/ 	.word	0x00000890


	//   ....[18]....
        /*0168*/ 	.word	0x000008b0


	//   ....[19]....
        /*016c*/ 	.word	0x000008f0


	//----- nvinfo : EIATTR_EXIT_INSTR_OFFSETS
	.align		4
.L_390:
        /*0170*/ 	.byte	0x04, 0x1c
        /*0172*/ 	.short	(.L_392 - .L_391)


	//   ....[0]....
.L_391:
        /*0174*/ 	.word	0x00000ad0


	//----- nvinfo : EIATTR_CBANK_PARAM_SIZE
	.align		4
.L_392:
        /*0178*/ 	.byte	0x03, 0x19
        /*017a*/ 	.short	0x0050


	//----- nvinfo : EIATTR_PARAM_CBANK
	.align		4
        /*017c*/ 	.byte	0x04, 0x0a
        /*017e*/ 	.short	(.L_394 - .L_393)
	.align		4
.L_393:
        /*0180*/ 	.word	index@(.nv.constant0._ZN17fastertransformer35add_bias_input_layernorm_ROW_int8IOIfEEvPaPKaS3_PKT_S6_S6_iiPKfS8_S8_)
        /*0184*/ 	.short	0x0210
        /*0186*/ 	.short	0x0050


	//----- nvinfo : EIATTR_SW_WAR
	.align		4
.L_394:
        /*0188*/ 	.byte	0x04, 0x36
        /*018a*/ 	.short	(.L_396 - .L_395)
.L_395:
        /*018c*/ 	.word	0x00000008
.L_396:


//--------------------- .nv.info._ZN17fastertransformer18merge_layernorm_v2I6__halfEEvPaPKT_S5_S5_iPKfiii --------------------------
	.section	.nv.info._ZN17fastertransformer18merge_layernorm_v2I6__halfEEvPaPKT_S5_S5_iPKfiii,"",@"SHT_CUDA_INFO"
	.sectionflags	@""
	.align	4


	//----- nvinfo : EIATTR_CUDA_API_VERSION
	.align		4
        /*0000*/ 	.byte	0x04, 0x37
        /*0002*/ 	.short	(.L_398 - .L_397)
.L_397:
        /*0004*/ 	.word	0x00000082


	//----- nvinfo : EIATTR_KPARAM_INFO
	.align		4
.L_398:
        /*0008*/ 	.byte	0x04, 0x17
        /*000a*/ 	.short	(.L_400 - .L_399)
.L_399:
        /*000c*/ 	.word	0x00000000
        /*0010*/ 	.short	0x0008
        /*0012*/ 	.short	0x0038
        /*0014*/ 	.byte	0x00, 0xf0, 0x11, 0x00


	//----- nvinfo : EIATTR_KPARAM_INFO
	.align		4
.L_400:
        /*0018*/ 	.byte	0x04, 0x17
        /*001a*/ 	.short	(.L_402 - .L_401)
.L_401:
        /*001c*/ 	.word	0x00000000
        /*0020*/ 	.short	0x0007
        /*0022*/ 	.short	0x0034
        /*0024*/ 	.byte	0x00, 0xf0, 0x11, 0x00


	//----- nvinfo : EIATTR_KPARAM_INFO
	.align		4
.L_402:
        /*0028*/ 	.byte	0x04, 0x17
        /*002a*/ 	.short	(.L_404 - .L_403)
.L_403:
        /*002c*/ 	.word	0x00000000
        /*0030*/ 	.short	0x0006
        /*0032*/ 	.short	0x0030
        /*0034*/ 	.byte	0x00, 0xf0, 0x11, 0x00


	//----- nvinfo : EIATTR_KPARAM_INFO
	.align		4
.L_404:
        /*0038*/ 	.byte	0x04, 0x17
        /*003a*/ 	.short	(.L_406 - .L_405)
.L_405:
        /*003c*/ 	.word	0x00000000
        /*0040*/ 	.short	0x0005
        /*0042*/ 	.short	0x0028
        /*0044*/ 	.byte	0x00, 0xf0, 0x21, 0x00


	//----- nvinfo : EIATTR_KPARAM_INFO
	.align		4
.L_406:
        /*0048*/ 	.byte	0x04, 0x17
        /*004a*/ 	.short	(.L_408 - .L_407)
.L_407:
        /*004c*/ 	.word	0x00000000
        /*0050*/ 	.short	0x0004
        /*0052*/ 	.short	0x0020
        /*0054*/ 	.byte	0x00, 0xf0, 0x11, 0x00


	//----- nvinfo : EIATTR_KPARAM_INFO
	.align		4
.L_408:
        /*0058*/ 	.byte	0x04, 0x17
        /*005a*/ 	.short	(.L_410 - .L_409)
.L_409:
        /*005c*/ 	.word	0x00000000
        /*0060*/ 	.short	0x0003
        /*0062*/ 	.short	0x0018
        /*0064*/ 	.byte	0x00, 0xf0, 0x21, 0x00


	//----- nvinfo : EIATTR_KPARAM_INFO
	.align		4
.L_410:
        /*0068*/ 	.byte	0x04, 0x17
        /*006a*/ 	.short	(.L_412 - .L_411)
.L_411:
        /*006c*/ 	.word	0x00000000
        /*0070*/ 	.short	0x0002
        /*0072*/ 	.short	0x0010
        /*0074*/ 	.byte	0x00, 0xf0, 0x21, 0x00


	//----- nvinfo : EIATTR_KPARAM_INFO
	.align		4
.L_412:
        /*0078*/ 	.byte	0x04, 0x17
        /*007a*/ 	.short	(.L_414 - .L_413)
.L_413:
        /*007c*/ 	.word	0x00000000
        /*0080*/ 	.short	0x0001
        /*0082*/ 	.short	0x0008
        /*0084*/ 	.byte	0x00, 0xf0, 0x21, 0x00


	//----- nvinfo : EIATTR_KPARAM_INFO
	.align		4
.L_414:
        /*0088*/ 	.byte	0x04, 0x17
        /*008a*/ 	.short	(.L_416 - .L_415)
.L_415:
        /*008c*/ 	.word	0x00000000
        /*0090*/ 	.short	0x0000
        /*0092*/ 	.short	0x0000
        /*0094*/ 	.byte	0x00, 0xf0, 0x21, 0x00


	//----- nvinfo : EIATTR_SPARSE_MMA_MASK
	.align		4
.L_416:
        /*0098*/ 	.byte	0x03, 0x50
        /*009a*/ 	.short	0x0000


	//----- nvinfo : EIATTR_MAXREG_COUNT
	.align		4
        /*009c*/ 	.byte	0x03, 0x1b
        /*009e*/ 	.short	0x00ff


	//----- nvinfo : EIATTR_NUM_BARRIERS
	.align		4
        /*00a0*/ 	.byte	0x02, 0x4c
        /*00a2*/ 	.byte	0x01
	.zero		1


	//----- nvinfo : EIATTR_MERCURY_ISA_VERSION
	.align		4
        /*00a4*/ 	.byte	0x03, 0x5f
        /*00a6*/ 	.short	0x0101


	//----- nvinfo : EIATTR_COOP_GROUP_MASK_REGIDS
	.align		4
        /*00a8*/ 	.byte	0x04, 0x29
        /*00aa*/ 	.short	(.L_418 - .L_417)


	//   ....[0]....
.L_417:
        /*00ac*/ 	.word	0xffffffff


	//   ....[1]....
        /*00b0*/ 	.word	0xffffffff


	//   ....[2]....
        /*00b4*/ 	.word	0xffffffff


	//   ....[3]....
        /*00b8*/ 	.word	0xffffffff


	//   ....[4]....
        /*00bc*/ 	.word	0xffffffff


	//   ....[5]....
        /*00c0*/ 	.word	0xffffffff


	//   ....[6]....
        /*00c4*/ 	.word	0xffffffff


	//   ....[7]....
        /*00c8*/ 	.word	0xffffffff


	//   ....[8]....
        /*00cc*/ 	.word	0xffffffff


	//   ....[9]....
        /*00d0*/ 	.word	0xffffffff


	//   ....[10]....
        /*00d4*/ 	.word	0xffffffff


	//   ....[11]....
        /*00d8*/ 	.word	0xffffffff


	//   ....[12]....
        /*00dc*/ 	.word	0xffffffff


	//   ....[13]....
        /*00e0*/ 	.word	0xffffffff


	//   ....[14]....
        /*00e4*/ 	.word	0xffffffff


	//   ....[15]....
        /*00e8*/ 	.word	0xffffffff


	//   ....[16]....
        /*00ec*/ 	.word	0xffffffff


	//   ....[17]....
        /*00f0*/ 	.word	0xffffffff


	//   ....[18]....
        /*00f4*/ 	.word	0xffffffff


	//   ....[19]....
        /*00f8*/ 	.word	0xffffffff


	//----- nvinfo : EIATTR_COOP_GROUP_INSTR_OFFSETS
	.align		4
.L_418:
        /*00fc*/ 	.byte	0x04, 0x28
        /*00fe*/ 	.short	(.L_420 - .L_419)


	//   ....[0]....
.L_419:
        /*0100*/ 	.word	0x00000d40


	//   ....[1]....
        /*0104*/ 	.word	0x00000e90


	//   ....[2]....
        /*0108*/ 	.word	0x00000ee0


	//   ....[3]....
        /*010c*/ 	.word	0x00000f10


	//   ....[4]....
        /*0110*/ 	.word	0x00000f40


	//   ....[5]....
        /*0114*/ 	.word	0x00000fb0


	//   ....[6]....
        /*0118*/ 	.word	0x00000fe0


	//   ....[7]....
        /*011c*/ 	.word	0x00001000


	//   ....[8]....
        /*0120*/ 	.word	0x00001020


	//   ....[9]....
        /*0124*/ 	.word	0x00001040


	//   ....[10]....
        /*0128*/ 	.word	0x000011a0


	//   ....[11]....
        /*012c*/ 	.word	0x000011c0


	//   ....[12]....
        /*0130*/ 	.word	0x000011f0


	//   ....[13]....
        /*0134*/ 	.word	0x00001210


	//   ....[14]....
        /*0138*/ 	.word	0x00001230


	//   ....[15]....
        /*013c*/ 	.word	0x00001300


	//   ....[16]....
        /*0140*/ 	.word	0x00001320


	//   ....[17]....
        /*0144*/ 	.word	0x00001340


	//   ....[18]....
        /*0148*/ 	.word	0x00001370


	//   ....[19]....
        /*014c*/ 	.word	0x000013a0


	//----- nvinfo : EIATTR_EXIT_INSTR_OFFSETS
	.align		4
.L_420:
        /*0150*/ 	.byte	0x04, 0x1c
        /*0152*/ 	.short	(.L_422 - .L_421)


	//   ....[0]....
.L_421:
        /*0154*/ 	.word	0x00001870


	//   ....[1]....
        /*0158*/ 	.word	0x000019e0


	//----- nvinfo : EIATTR_CRS_STACK_SIZE
	.align		4
.L_422:
        /*015c*/ 	.byte	0x04, 0x1e
        /*015e*/ 	.short	(.L_424 - .L_423)
.L_423:
        /*0160*/ 	.word	0x00000000


	//----- nvinfo : EIATTR_CBANK_PARAM_SIZE
	.align		4
.L_424:
        /*0164*/ 	.byte	0x03, 0x19
        /*0166*/ 	.short	0x003c


	//----- nvinfo : EIATTR_PARAM_CBANK
	.align		4
        /*0168*/ 	.byte	0x04, 0x0a
        /*016a*/ 	.short	(.L_426 - .L_425)
	.align		4
.L_425:
        /*016c*/ 	.word	index@(.nv.constant0._ZN17fastertransformer18merge_layernorm_v2I6__halfEEvPaPKT_S5_S5_iPKfiii)
        /*0170*/ 	.short	0x0210
        /*0172*/ 	.short	0x003c


	//----- nvinfo : EIATTR_SW_WAR
	.align		4
.L_426:
        /*0174*/ 	.byte	0x04, 0x36
        /*0176*/ 	.short	(.L_428 - .L_427)
.L_427:
        /*0178*/ 	.word	0x00000008
.L_428:


//--------------------- .nv.info._ZN17fastertransformer18merge_layernorm_v2IfEEvPaPKT_S4_S4_iPKfiii --------------------------
	.section	.nv.info._ZN17fastertransformer18merge_layernorm_v2IfEEvPaPKT_S4_S4_iPKfiii,"",@"SHT_CUDA_INFO"
	.sectionflags	@""
	.align	4


	//----- nvinfo : EIATTR_CUDA_API_VERSION
	.align		4
        /*0000*/ 	.byte	0x04, 0x37
        /*0002*/ 	.short	(.L_430 - .L_429)
.L_429:
        /*0004*/ 	.word	0x00000082


	//----- nvinfo : EIATTR_KPARAM_INFO
	.align		4
.L_430:
        /*0008*/ 	.byte	0x04, 0x17
        /*000a*/ 	.short	(.L_432 - .L_431)
.L_431:
        /*000c*/ 	.word	0x00000000
        /*0010*/ 	.short	0x0008
        /*0012*/ 	.short	0x0038
        /*0014*/ 	.byte	0x00, 0xf0, 0x11, 0x00


	//----- nvinfo : EIATTR_KPARAM_INFO
	.align		4
.L_432:
        /*0018*/ 	.byte	0x04, 0x17
        /*001a*/ 	.short	(.L_434 - .L_433)
.L_433:
        /*001c*/ 	.word	0x00000000
        /*0020*/ 	.short	0x0007
        /*0022*/ 	.short	0x0034
        /*0024*/ 	.byte	0x00, 0xf0, 0x11, 0x00


	//----- nvinfo : EIATTR_KPARAM_INFO
	.align		4
.L_434:
        /*0028*/ 	.byte	0x04, 0x17
        /*002a*/ 	.short	(.L_436 - .L_435)
.L_435:
        /*002c*/ 	.word	0x00000000
        /*0030*/ 	.short	0x0006
        /*0032*/ 	.short	0x0030
        /*0034*/ 	.byte	0x00, 0xf0, 0x11, 0x00


	//----- nvinfo : EIATTR_KPARAM_INFO
	.align		4
.L_436:
        /*0038*/ 	.byte	0x04, 0x17
        /*003a*/ 	.short	(.L_438 - .L_437)
.L_437:
        /*003c*/ 	.word	0x00000000
        /*0040*/ 	.short	0x0005
        /*0042*/ 	.short	0x0028
        /*0044*/ 	.byte	0x00, 0xf0, 0x21, 0x00


	//----- nvinfo : EIATTR_KPARAM_INFO
	.align		4
.L_438:
        /*0048*/ 	.byte	0x04, 0x17
        /*004a*/ 	.short	(.L_440 - .L_439)
.L_439:
        /*004c*/ 	.word	0x00000000
        /*0050*/ 	.short	0x0004
        /*0052*/ 	.short	0x0020
        /*0054*/ 	.byte	0x00, 0xf0, 0x11, 0x00


	//----- nvinfo : EIATTR_KPARAM_INFO
	.align		4
.L_440:
        /*0058*/ 	.byte	0x04, 0x17
        /*005a*/ 	.short	(.L_442 - .L_441)
.L_441:
        /*005c*/ 	.word	0x00000000
        /*0060*/ 	.short	0x0003
        /*0062*/ 	.short	0x0018
        /*0064*/ 	.byte	0x00, 0xf0, 0x21, 0x00


	//----- nvinfo : EIATTR_KPARAM_INFO
	.align		4
.L_442:
        /*0068*/ 	.byte	0x04, 0x17
        /*006a*/ 	.short	(.L_444 - .L_443)
.L_443:
        /*006c*/ 	.word	0x00000000
        /*0070*/ 	.short	0x0002
        /*0072*/ 	.short	0x0010
        /*0074*/ 	.byte	0x00, 0xf0, 0x21, 0x00


	//----- nvinfo : EIATTR_KPARAM_INFO
	.align		4
.L_444:
        /*0078*/ 	.byte	0x04, 0x17
        /*007a*/ 	.short	(.L_446 - .L_445)
.L_445:
        /*007c*/ 	.word	0x00000000
        /*0080*/ 	.short	0x0001
        /*0082*/ 	.short	0x0008
        /*0084*/ 	.byte	0x00, 0xf0, 0x21, 0x00


	//----- nvinfo : EIATTR_KPARAM_INFO
	.align		4
.L_446:
        /*0088*/ 	.byte	0x04, 0x17
        /*008a*/ 	.short	(.L_448 - .L_447)
.L_447:
        /*008c*/ 	.word	0x00000000
        /*0090*/ 	.short	0x0000
        /*0092*/ 	.short	0x0000
        /*0094*/ 	.byte	0x00, 0xf0, 0x21, 0x00


	//----- nvinfo : EIATTR_SPARSE_MMA_MASK
	.align		4
.L_448:
        /*0098*/ 	.byte	0x03, 0x50
        /*009a*/ 	.short	0x0000


	//----- nvinfo : EIATTR_MAXREG_COUNT
	.align		4
        /*009c*/ 	.byte	0x03, 0x1b
        /*009e*/ 	.short	0x00ff


	//----- nvinfo : EIATTR_NUM_BARRIERS
	.align		4
        /*00a0*/ 	.byte	0x02, 0x4c
        /*00a2*/ 	.byte	0x01
	.zero		1


	//----- nvinfo : EIATTR_MERCURY_ISA_VERSION
	.align		4
        /*00a4*/ 	.byte	0x03, 0x5f
        /*00a6*/ 	.short	0x0101


	//----- nvinfo : EIATTR_COOP_GROUP_MASK_REGIDS
	.align		4
        /*00a8*/ 	.byte	0x04, 0x29
        /*00aa*/ 	.short	(.L_450 - .L_449)


	//   ....[0]....
.L_449:
        /*00ac*/ 	.word	0xffffffff


	//   ....[1]....
        /*00b0*/ 	.word	0xffffffff


	//   ....[2]....
        /*00b4*/ 	.word	0xffffffff


	//   ....[3]....
        /*00b8*/ 	.word	0xffffffff


	//   ....[4]....
        /*00bc*/ 	.word	0xffffffff


	//   ....[5]....
        /*00c0*/ 	.word	0xffffffff


	//   ....[6]....
        /*00c4*/ 	.word	0xffffffff


	//   ....[7]....
        /*00c8*/ 	.word	0xffffffff


	//   ....[8]....
        /*00cc*/ 	.word	0xffffffff


	//   ....[9]....
        /*00d0*/ 	.word	0xffffffff


	//   ....[10]....
        /*00d4*/ 	.word	0xffffffff


	//   ....[11]....
        /*00d8*/ 	.word	0xffffffff


	//   ....[12]....
        /*00dc*/ 	.word	0xffffffff


	//   ....[13]....
        /*00e0*/ 	.word	0xffffffff


	//   ....[14]....
        /*00e4*/ 	.word	0xffffffff


	//   ....[15]....
        /*00e8*/ 	.word	0xffffffff


	//   ....[16]....
        /*00ec*/ 	.word	0xffffffff


	//   ....[17]....
        /*00f0*/ 	.word	0xffffffff


	//   ....[18]....
        /*00f4*/ 	.word	0xffffffff


	//   ....[19]....
        /*00f8*/ 	.word	0xffffffff


	//----- nvinfo : EIATTR_COOP_GROUP_INSTR_OFFSETS
	.align		4
.L_450:
        /*00fc*/ 	.byte	0x04, 0x28
        /*00fe*/ 	.short	(.L_452 - .L_451)


	//   ....[0]....
.L_451:
        /*0100*/ 	.word	0x00000d00


	//   ....[1]....
        /*0104*/ 	.word	0x00000e30


	//   ....[2]....
        /*0108*/ 	.word	0x00000e60


	//   ....[3]....
        /*010c*/ 	.word	0x00000ea0


	//   ....[4]....
        /*0110*/ 	.word	0x00000ec0


	//   ....[5]....
        /*0114*/ 	.word	0x00000f40


	//   ....[6]....
        /*0118*/ 	.word	0x00000f60


	//   ....[7]....
        /*011c*/ 	.word	0x00000f80


	//   ....[8]....
        /*0120*/ 	.word	0x00000fa0


	//   ....[9]....
        /*0124*/ 	.word	0x00000fc0


	//   ....[10]....
        /*0128*/ 	.word	0x00001100


	//   ....[11]....
        /*012c*/ 	.word	0x00001140


	//   ....[12]....
        /*0130*/ 	.word	0x00001160


	//   ....[13]....
        /*0134*/ 	.word	0x00001190


	//   ....[14]....
        /*0138*/ 	.word	0x000011b0


	//   ....[15]....
        /*013c*/ 	.word	0x00001280


	//   ....[16]....
        /*0140*/ 	.word	0x000012a0


	//   ....[17]....
        /*0144*/ 	.word	0x000012d0


	//   ....[18]....
        /*0148*/ 	.word	0x00001300


	//   ....[19]....
        /*014c*/ 	.word	0x00001320


	//----- nvinfo : EIATTR_EXIT_INSTR_OFFSETS
	.align		4
.L_452:
        /*0150*/ 	.byte	0x04, 0x1c
        /*0152*/ 	.short	(.L_454 - .L_453)


	//   ....[0]....
.L_453:
        /*0154*/ 	.word	0x00001740


	//   ....[1]....
        /*0158*/ 	.word	0x00001890


	//----- nvinfo : EIATTR_CRS_STACK_SIZE
	.align		4
.L_454:
        /*015c*/ 	.byte	0x04, 0x1e
        /*015e*/ 	.short	(.L_456 - .L_455)
.L_455:
        /*0160*/ 	.word	0x00000000


	//----- nvinfo : EIATTR_CBANK_PARAM_SIZE
	.align		4
.L_456:
        /*0164*/ 	.byte	0x03, 0x19
        /*0166*/ 	.short	0x003c


	//----- nvinfo : EIATTR_PARAM_CBANK
	.align		4
        /*0168*/ 	.byte	0x04, 0x0a
        /*016a*/ 	.short	(.L_458 - .L_457)
	.align		4
.L_457:
        /*016c*/ 	.word	index@(.nv.constant0._ZN17fastertransformer18merge_layernorm_v2IfEEvPaPKT_S4_S4_iPKfiii)
        /*0170*/ 	.short	0x0210
        /*0172*/ 	.short	0x003c


	//----- nvinfo : EIATTR_SW_WAR
	.align		4
.L_458:
        /*0174*/ 	.byte	0x04, 0x36
        /*0176*/ 	.short	(.L_460 - .L_459)
.L_459:
        /*0178*/ 	.word	0x00000008
.L_460:


//--------------------- .nv.info._ZN17fastertransformer31layernorm_COL32_INT8I_DataTypeOI6__halfEEvPT_PKaPKS2_S7_iiPKf --------------------------
	.section	.nv.info._ZN17fastertransformer31layernorm_COL32_INT8I_DataTypeOI6__halfEEvPT_PKaPKS2_S7_iiPKf,"",@"SHT_CUDA_INFO"
	.sectionflags	@""
	.align	4


	//----- nvinfo : EIATTR_CUDA_API_VERSION
	.align		4
        /*0000*/ 	.byte	0x04, 0x37
        /*0002*/ 	.short	(.L_462 - .L_461)
.L_461:
        /*0004*/ 	.word	0x00000082


	//----- nvinfo : EIATTR_KPARAM_INFO
	.align		4
.L_462:
        /*0008*/ 	.byte	0x04, 0x17
        /*000a*/ 	.short	(.L_464 - .L_463)
.L_463:
        /*000c*/ 	.word	0x00000000
        /*0010*/ 	.short	0x0006
        /*0012*/ 	.short	0x0028
        /*0014*/ 	.byte	0x00, 0xf0, 0x21, 0x00


	//----- nvinfo : EIATTR_KPARAM_INFO
	.align		4
.L_464:
        /*0018*/ 	.byte	0x04, 0x17
        /*001a*/ 	.short	(.L_466 - .L_465)
.L_465:
        /*001c*/ 	.word	0x00000000
        /*0020*/ 	.short	0x0005
        /*0022*/ 	.short	0x0024
        /*0024*/ 	.byte	0x00, 0xf0, 0x11, 0x00


	//----- nvinfo : EIATTR_KPARAM_INFO
	.align		4
.L_466:
        /*0028*/ 	.byte	0x04, 0x17
        /*002a*/ 	.short	(.L_468 - .L_467)
.L_467:
        /*002c*/ 	.word	0x00000000
        /*0030*/ 	.short	0x0004
        /*0032*/ 	.short	0x0020
        /*0034*/ 	.byte	0x00, 0xf0, 0x11, 0x00


	//----- nvinfo : EIATTR_KPARAM_INFO
	.align		4
.L_468:
        /*0038*/ 	.byte	0x04, 0x17
        /*003a*/ 	.short	(.L_470 - .L_469)
.L_469:
        /*003c*/ 	.word	0x00000000
        /*0040*/ 	.short	0x0003
        /*0042*/ 	.short	0x0018
        /*0044*/ 	.byte	0x00, 0xf0, 0x21, 0x00


	//----- nvinfo : EIATTR_KPARAM_INFO
	.align		4
.L_470:
        /*0048*/ 	.byte	0x04, 0x17
        /*004a*/ 	.short	(.L_472 - .L_471)
.L_471:
        /*004c*/ 	.word	0x00000000
        /*0050*/ 	.short	0x0002
        /*0052*/ 	.short	0x0010
        /*0054*/ 	.byte	0x00, 0xf0, 0x21, 0x00


	//----- nvinfo : EIATTR_KPARAM_INFO
	.align		4
.L_472:
        /*0058*/ 	.byte	0x04, 0x17
        /*005a*/ 	.short	(.L_474 - .L_473)
.L_473:
        /*005c*/ 	.word	0x00000000
        /*0060*/ 	.short	0x0001
        /*0062*/ 	.short	0x0008
        /*0064*/ 	.byte	0x00, 0xf0, 0x21, 0x00


	//----- nvinfo : EIATTR_KPARAM_INFO
	.align		4
.L_474:
        /*0068*/ 	.byte	0x04, 0x17
        /*006a*/ 	.short	(.L_476 - .L_475)
.L_475:
        /*006c*/ 	.word	0x00000000
        /*0070*/ 	.short	0x0000
        /*0072*/ 	.short	0x0000
        /*0074*/ 	.byte	0x00, 0xf0, 0x21, 0x00


	//----- nvinfo : EIATTR_SPARSE_MMA_MASK
	.align		4
.L_476:
        /*0078*/ 	.byte	0x03, 0x50
        /*007a*/ 	.short	0x0000


	//----- nvinfo : EIATTR_MAXREG_COUNT
	.align		4
        /*007c*/ 	.byte	0x03, 0x1b
        /*007e*/ 	.short	0x00ff


	//----- nvinfo : EIATTR_NUM_BARRIERS
	.align		4
        /*0080*/ 	.byte	0x02, 0x4c
        /*0082*/ 	.byte	0x01
	.zero		1


	//----- nvinfo : EIATTR_MERCURY_ISA_VERSION
	.align		4
        /*0084*/ 	.byte	0x03, 0x5f
        /*0086*/ 	.short	0x0101


	//----- nvinfo : EIATTR_COOP_GROUP_MASK_REGIDS
	.align		4
        /*0088*/ 	.byte	0x04, 0x29
        /*008a*/ 	.short	(.L_478 - .L_477)


	//   ....[0]....
.L_477:
        /*008c*/ 	.word	0xffffffff


	//   ....[1]....
        /*0090*/ 	.word	0xffffffff


	//   ....[2]....
        /*0094*/ 	.word	0xffffffff


	//   ....[3]....
        /*0098*/ 	.word	0xffffffff


	//   ....[4]....
        /*009c*/ 	.word	0xffffffff


	//   ....[5]....
        /*00a0*/ 	.word	0xffffffff


	//   ....[6]....
        /*00a4*/ 	.word	0xffffffff


	//   ....[7]....
        /*00a8*/ 	.word	0xffffffff


	//   ....[8]....
        /*00ac*/ 	.word	0xffffffff


	//   ....[9]....
        /*00b0*/ 	.word	0xffffffff


	//   ....[10]....
        /*00b4*/ 	.word	0xffffffff


	//   ....[11]....
        /*00b8*/ 	.word	0xffffffff


	//   ....[12]....
        /*00bc*/ 	.word	0xffffffff


	//   ....[13]....
        /*00c0*/ 	.word	0xffffffff


	//   ....[14]....
        /*00c4*/ 	.word	0xffffffff


	//   ....[15]....
        /*00c8*/ 	.word	0xffffffff


	//   ....[16]....
        /*00cc*/ 	.word	0xffffffff


	//   ....[17]....
        /*00d0*/ 	.word	0xffffffff


	//   ....[18]....
        /*00d4*/ 	.word	0xffffffff


	//   ....[19]....
        /*00d8*/ 	.word	0xffffffff


	//----- nvinfo : EIATTR_COOP_GROUP_INSTR_OFFSETS
	.align		4
.L_478:
        /*00dc*/ 	.byte	0x04, 0x28
        /*00de*/ 	.short	(.L_480 - .L_479)


	//   ....[0]....
.L_479:
        /*00e0*/ 	.word	0x00000200


	//   ....[1]....
        /*00e4*/ 	.word	0x00000220


	//   ....[2]....
        /*00e8*/ 	.word	0x00000240


	//   ....[3]....
        /*00ec*/ 	.word	0x00000260


	//   ....[4]....
        /*00f0*/ 	.word	0x000002a0


	//   ....[5]....
        /*00f4*/ 	.word	0x000003a0


	//   ....[6]....
        /*00f8*/ 	.word	0x000003c0


	//   ....[7]....
        /*00fc*/ 	.word	0x000003e0


	//   ....[8]....
        /*0100*/ 	.word	0x00000400


	//   ....[9]....
        /*0104*/ 	.word	0x00000430


	//   ....[10]....
        /*0108*/ 	.word	0x00000590


	//   ....[11]....
        /*010c*/ 	.word	0x000005b0


	//   ....[12]....
        /*0110*/ 	.word	0x000005d0


	//   ....[13]....
        /*0114*/ 	.word	0x000005f0


	//   ....[14]....
        /*0118*/ 	.word	0x00000610


	//   ....[15]....
        /*011c*/ 	.word	0x00000690


	//   ....[16]....
        /*0120*/ 	.word	0x000006b0


	//   ....[17]....
        /*0124*/ 	.word	0x000006d0


	//   ....[18]....
        /*0128*/ 	.word	0x000006f0


	//   ....[19]....
        /*012c*/ 	.word	0x00000710


	//----- nvinfo : EIATTR_EXIT_INSTR_OFFSETS
	.align		4
.L_480:
        /*0130*/ 	.byte	0x04, 0x1c
        /*0132*/ 	.short	(.L_482 - .L_481)


	//   ....[0]....
.L_481:
        /*0134*/ 	.word	0x00000780


	//   ....[1]....
        /*0138*/ 	.word	0x000009a0


	//----- nvinfo : EIATTR_CRS_STACK_SIZE
	.align		4
.L_482:
        /*013c*/ 	.byte	0x04, 0x1e
        /*013e*/ 	.short	(.L_484 - .L_483)
.L_483:
        /*0140*/ 	.word	0x00000000


	//----- nvinfo : EIATTR_CBANK_PARAM_SIZE
	.align		4
.L_484:
        /*0144*/ 	.byte	0x03, 0x19
        /*0146*/ 	.short	0x0030


	//----- nvinfo : EIATTR_PARAM_CBANK
	.align		4
        /*0148*/ 	.byte	0x04, 0x0a
        /*014a*/ 	.short	(.L_486 - .L_485)
	.align		4
.L_485:
        /*014c*/ 	.word	index@(.nv.constant0._ZN17fastertransformer31layernorm_COL32_INT8I_DataTypeOI6__halfEEvPT_PKaPKS2_S7_iiPKf)
        /*0150*/ 	.short	0x0210
        /*0152*/ 	.short	0x0030


	//----- nvinfo : EIATTR_SW_WAR
	.align		4
.L_486:
        /*0154*/ 	.byte	0x04, 0x36
        /*0156*/ 	.short	(.L_488 - .L_487)
.L_487:
        /*0158*/ 	.word	0x00000008
.L_488:


//--------------------- .nv.info._ZN17fastertransformer31layernorm_COL32_INT8I_DataTypeOIfEEvPT_PKaPKS1_S6_iiPKf --------------------------
	.section	.nv.info._ZN17fastertransformer31layernorm_COL32_INT8I_DataTypeOIfEEvPT_PKaPKS1_S6_iiPKf,"",@"SHT_CUDA_INFO"
	.sectionflags	@""
	.align	4


	//----- nvinfo : EIATTR_CUDA_API_VERSION
	.align		4
        /*0000*/ 	.byte	0x04, 0x37
        /*0002*/ 	.short	(.L_490 - .L_489)
.L_489:
        /*0004*/ 	.word	0x00000082


	//----- nvinfo : EIATTR_KPARAM_INFO
	.align		4
.L_490:
        /*0008*/ 	.byte	0x04, 0x17
        /*000a*/ 	.short	(.L_492 - .L_491)
.L_491:
        /*000c*/ 	.word	0x00000000
        /*0010*/ 	.short	0x0006
        /*0012*/ 	.short	0x0028
        /*0014*/ 	.byte	0x00, 0xf0, 0x21, 0x00


	//----- nvinfo : EIATTR_KPARAM_INFO
	.align		4
.L_492:
        /*0018*/ 	.byte	0x04, 0x17
        /*001a*/ 	.short	(.L_494 - .L_493)
.L_493:
        /*001c*/ 	.word	0x00000000
        /*0020*/ 	.short	0x0005
        /*0022*/ 	.short	0x0024
        /*0024*/ 	.byte	0x00, 0xf0, 0x11, 0x00


	//----- nvinfo : EIATTR_KPARAM_INFO
	.align		4
.L_494:
        /*0028*/ 	.byte	0x04, 0x17
        /*002a*/ 	.short	(.L_496 - .L_495)
.L_495:
        /*002c*/ 	.word	0x00000000
        /*0030*/ 	.short	0x0004
        /*0032*/ 	.short	0x0020
        /*0034*/ 	.byte	0x00, 0xf0, 0x11, 0x00


	//----- nvinfo : EIATTR_KPARAM_INFO
	.align		4
.L_496:
        /*0038*/ 	.byte	0x04, 0x17
        /*003a*/ 	.short	(.L_498 - .L_497)
.L_497:
        /*003c*/ 	.word	0x00000000
        /*0040*/ 	.short	0x0003
        /*0042*/ 	.short	0x0018
        /*0044*/ 	.byte	0x00, 0xf0, 0x21, 0x00


	//----- nvinfo : EIATTR_KPARAM_INFO
	.align		4
.L_498:
        /*0048*/ 	.byte	0x04, 0x17
        /*004a*/ 	.short	(.L_500 - .L_499)
.L_499:
        /*004c*/ 	.word	0x00000000
        /*0050*/ 	.short	0x0002
        /*0052*/ 	.short	0x0010
        /*0054*/ 	.byte	0x00, 0xf0, 0x21, 0x00


	//----- nvinfo : EIATTR_KPARAM_INFO
	.align		4
.L_500:
        /*0058*/ 	.byte	0x04, 0x17
        /*005a*/ 	.short	(.L_502 - .L_501)
.L_501:
        /*005c*/ 	.word	0x00000000
        /*0060*/ 	.short	0x0001
        /*0062*/ 	.short	0x0008
        /*0064*/ 	.byte	0x00, 0xf0, 0x21, 0x00


	//----- nvinfo : EIATTR_KPARAM_INFO
	.align		4
.L_502:
        /*0068*/ 	.byte	0x04, 0x17
        /*006a*/ 	.short	(.L_504 - .L_503)
.L_503:
        /*006c*/ 	.word	0x00000000
        /*0070*/ 	.short	0x0000
        /*0072*/ 	.short	0x0000
        /*0074*/ 	.byte	0x00, 0xf0, 0x21, 0x00


	//----- nvinfo : EIATTR_SPARSE_MMA_MASK
	.align		4
.L_504:
        /*0078*/ 	.byte	0x03, 0x50
        /*007a*/ 	.short	0x0000


	//----- nvinfo : EIATTR_MAXREG_COUNT
	.align		4
        /*007c*/ 	.byte	0x03, 0x1b
        /*007e*/ 	.short	0x00ff


	//----- nvinfo : EIATTR_NUM_BARRIERS
	.align		4
        /*0080*/ 	.byte	0x02, 0x4c
        /*0082*/ 	.byte	0x01
	.zero		1


	//----- nvinfo : EIATTR_MERCURY_ISA_VERSION
	.align		4
        /*0084*/ 	.byte	0x03, 0x5f
        /*0086*/ 	.short	0x0101


	//----- nvinfo : EIATTR_COOP_GROUP_MASK_REGIDS
	.align		4
        /*0088*/ 	.byte	0x04, 0x29
        /*008a*/ 	.short	(.L_506 - .L_505)


	//   ....[0]....
.L_505:
        /*008c*/ 	.word	0xffffffff


	//   ....[1]....
        /*0090*/ 	.word	0xffffffff


	//   ....[2]....
        /*0094*/ 	.word	0xffffffff


	//   ....[3]....
        /*0098*/ 	.word	0xffffffff


	//   ....[4]....
        /*009c*/ 	.word	0xffffffff


	//   ....[5]....
        /*00a0*/ 	.word	0xffffffff


	//   ....[6]....
        /*00a4*/ 	.word	0xffffffff


	//   ....[7]....
        /*00a8*/ 	.word	0xffffffff


	//   ....[8]....
        /*00ac*/ 	.word	0xffffffff


	//   ....[9]....
        /*00b0*/ 	.word	0xffffffff


	//   ....[10]....
        /*00b4*/ 	.word	0xffffffff


	//   ....[11]....
        /*00b8*/ 	.word	0xffffffff


	//   ....[12]....
        /*00bc*/ 	.word	0xffffffff


	//   ....[13]....
        /*00c0*/ 	.word	0xffffffff


	//   ....[14]....
        /*00c4*/ 	.word	0xffffffff


	//   ....[15]....
        /*00c8*/ 	.word	0xffffffff


	//   ....[16]....
        /*00cc*/ 	.word	0xffffffff


	//   ....[17]....
        /*00d0*/ 	.word	0xffffffff


	//   ....[18]....
        /*00d4*/ 	.word	0xffffffff


	//   ....[19]....
        /*00d8*/ 	.word	0xffffffff


	//----- nvinfo : EIATTR_COOP_GROUP_INSTR_OFFSETS
	.align		4
.L_506:
        /*00dc*/ 	.byte	0x04, 0x28
        /*00de*/ 	.short	(.L_508 - .L_507)


	//   ....[0]....
.L_507:
        /*00e0*/ 	.word	0x00000200


	//   ....[1]....
        /*00e4*/ 	.word	0x00000220


	//   ....[2]....
        /*00e8*/ 	.word	0x00000240


	//   ....[3]....
        /*00ec*/ 	.word	0x00000260


	//   ....[4]....
        /*00f0*/ 	.word	0x000002a0


	//   ....[5]....
        /*00f4*/ 	.word	0x000003a0


	//   ....[6]....
        /*00f8*/ 	.word	0x000003c0


	//   ....[7]....
        /*00fc*/ 	.word	0x000003e0


	//   ....[8]....
        /*0100*/ 	.word	0x00000400


	//   ....[9]....
        /*0104*/ 	.word	0x00000430


	//   ....[10]....
        /*0108*/ 	.word	0x00000590


	//   ....[11]....
        /*010c*/ 	.word	0x000005b0


	//   ....[12]....
        /*0110*/ 	.word	0x000005d0


	//   ....[13]....
        /*0114*/ 	.word	0x000005f0


	//   ....[14]....
        /*0118*/ 	.word	0x00000610


	//   ....[15]....
        /*011c*/ 	.word	0x00000690


	//   ....[16]....
        /*0120*/ 	.word	0x000006b0


	//   ....[17]....
        /*0124*/ 	.word	0x000006d0


	//   ....[18]....
        /*0128*/ 	.word	0x000006f0


	//   ....[19]....
        /*012c*/ 	.word	0x00000710


	//----- nvinfo : EIATTR_EXIT_INSTR_OFFSETS
	.align		4
.L_508:
        /*0130*/ 	.byte	0x04, 0x1c
        /*0132*/ 	.short	(.L_510 - .L_509)


	//   ....[0]....
.L_509:
        /*0134*/ 	.word	0x00000780


	//   ....[1]....
        /*0138*/ 	.word	0x00000920


	//----- nvinfo : EIATTR_CRS_STACK_SIZE
	.align		4
.L_510:
        /*013c*/ 	.byte	0x04, 0x1e
        /*013e*/ 	.short	(.L_512 - .L_511)
.L_511:
        /*0140*/ 	.word	0x00000000


	//----- nvinfo : EIATTR_CBANK_PARAM_SIZE
	.align		4
.L_512:
        /*0144*/ 	.byte	0x03, 0x19
        /*0146*/ 	.short	0x0030


	//----- nvinfo : EIATTR_PARAM_CBANK
	.align		4
        /*0148*/ 	.byte	0x04, 0x0a
        /*014a*/ 	.short	(.L_514 - .L_513)
	.align		4
.L_513:
        /*014c*/ 	.word	index@(.nv.constant0._ZN17fastertransformer31layernorm_COL32_INT8I_DataTypeOIfEEvPT_PKaPKS1_S6_iiPKf)
        /*0150*/ 	.short	0x0210
        /*0152*/ 	.short	0x0030


	//----- nvinfo : EIATTR_SW_WAR
	.align		4
.L_514:
        /*0154*/ 	.byte	0x04, 0x36
        /*0156*/ 	.short	(.L_516 - .L_515)
.L_515:
        /*0158*/ 	.word	0x00000008
.L_516:


//--------------------- .nv.info._ZN17fastertransformer31layernorm_COL32_DataTypeI_int8OI6__halfEEvPaPKT_S5_S5_iiPKf --------------------------
	.section	.nv.info._ZN17fastertransformer31layernorm_COL32_DataTypeI_int8OI6__halfEEvPaPKT_S5_S5_iiPKf,"",@"SHT_CUDA_INFO"
	.sectionflags	@""
	.align	4


	//----- nvinfo : EIATTR_CUDA_API_VERSION
	.align		4
        /*0000*/ 	.byte	0x04, 0x37
        /*0002*/ 	.short	(.L_518 - .L_517)
.L_517:
        /*0004*/ 	.word	0x00000082


	//----- nvinfo : EIATTR_KPARAM_INFO
	.align		4
.L_518:
        /*0008*/ 	.byte	0x04, 0x17
        /*000a*/ 	.short	(.L_520 - .L_519)
.L_519:
        /*000c*/ 	.word	0x00000000
        /*0010*/ 	.short	0x0006
        /*0012*/ 	.short	0x0028
        /*0014*/ 	.byte	0x00, 0xf0, 0x21, 0x00


	//----- nvinfo : EIATTR_KPARAM_INFO
	.align		4
.L_520:
        /*0018*/ 	.byte	0x04, 0x17
        /*001a*/ 	.short	(.L_522 - .L_521)
.L_521:
        /*001c*/ 	.word	0x00000000
        /*0020*/ 	.short	0x0005
        /*0022*/ 	.short	0x0024
        /*0024*/ 	.byte	0x00, 0xf0, 0x11, 0x00


	//----- nvinfo : EIATTR_KPARAM_INFO
	.align		4
.L_522:
        /*0028*/ 	.byte	0x04, 0x17
        /*002a*/ 	.short	(.L_524 - .L_523)
.L_523:
        /*002c*/ 	.word	0x00000000
        /*0030*/ 	.short	0x0004
        /*0032*/ 	.short	0x0020
        /*0034*/ 	.byte	0x00, 0xf0, 0x11, 0x00


	//----- nvinfo : EIATTR_KPARAM_INFO
	.align		4
.L_524:
        /*0038*/ 	.byte	0x04, 0x17
        /*003a*/ 	.short	(.L_526 - .L_525)
.L_525:
        /*003c*/ 	.word	0x00000000
        /*0040*/ 	.short	0x0003
        /*0042*/ 	.short	0x0018
        /*0044*/ 	.byte	0x00, 0xf0, 0x21, 0x00


	//----- nvinfo : EIATTR_KPARAM_INFO
	.align		4
.L_526:
        /*0048*/ 	.byte	0x04, 0x17
        /*004a*/ 	.short	(.L_528 - .L_527)
.L_527:
        /*004c*/ 	.word	0x00000000
        /*0050*/ 	.short	0x0002
        /*0052*/ 	.short	0x0010
        /*0054*/ 	.byte	0x00, 0xf0, 0x21, 0x00


	//----- nvinfo : EIATTR_KPARAM_INFO
	.align		4
.L_528:
        /*0058*/ 	.byte	0x04, 0x17
        /*005a*/ 	.short	(.L_530 - .L_529)
.L_529:
        /*005c*/ 	.word	0x00000000
        /*0060*/ 	.short	0x0001
        /*0062*/ 	.short	0x0008
        /*0064*/ 	.byte	0x00, 0xf0, 0x21, 0x00


	//----- nvinfo : EIATTR_KPARAM_INFO
	.align		4
.L_530:
        /*0068*/ 	.byte	0x04, 0x17
        /*006a*/ 	.short	(.L_532 - .L_531)
.L_531:
        /*006c*/ 	.word	0x00000000
        /*0070*/ 	.short	0x0000
        /*0072*/ 	.short	0x0000
        /*0074*/ 	.byte	0x00, 0xf0, 0x21, 0x00


	//----- nvinfo : EIATTR_SPARSE_MMA_MASK
	.align		4
.L_532:
        /*0078*/ 	.byte	0x03, 0x50
        /*007a*/ 	.short	0x0000


	//----- nvinfo : EIATTR_MAXREG_COUNT
	.align		4
        /*007c*/ 	.byte	0x03, 0x1b
        /*007e*/ 	.short	0x00ff


	//----- nvinfo : EIATTR_NUM_BARRIERS
	.align		4
        /*0080*/ 	.byte	0x02, 0x4c
        /*0082*/ 	.byte	0x01
	.zero		1


	//----- nvinfo : EIATTR_MERCURY_ISA_VERSION
	.align		4
        /*0084*/ 	.byte	0x03, 0x5f
        /*0086*/ 	.short	0x0101


	//----- nvinfo : EIATTR_COOP_GROUP_MASK_REGIDS
	.align		4
        /*0088*/ 	.byte	0x04, 0x29
        /*008a*/ 	.short	(.L_534 - .L_533)


	//   ....[0]....
.L_533:
        /*008c*/ 	.word	0xffffffff


	//   ....[1]....
        /*0090*/ 	.word	0xffffffff


	//   ....[2]....
        /*0094*/ 	.word	0xffffffff


	//   ....[3]....
        /*0098*/ 	.word	0xffffffff


	//   ....[4]....
        /*009c*/ 	.word	0xffffffff


	//   ....[5]....
        /*00a0*/ 	.word	0xffffffff


	//   ....[6]....
        /*00a4*/ 	.word	0xffffffff


	//   ....[7]....
        /*00a8*/ 	.word	0xffffffff


	//   ....[8]....
        /*00ac*/ 	.word	0xffffffff


	//   ....[9]....
        /*00b0*/ 	.word	0xffffffff


	//   ....[10]....
        /*00b4*/ 	.word	0xffffffff


	//   ....[11]....
        /*00b8*/ 	.word	0xffffffff


	//   ....[12]....
        /*00bc*/ 	.word	0xffffffff


	//   ....[13]....
        /*00c0*/ 	.word	0xffffffff


	//   ....[14]....
        /*00c4*/ 	.word	0xffffffff


	//   ....[15]....
        /*00c8*/ 	.word	0xffffffff


	//   ....[16]....
        /*00cc*/ 	.word	0xffffffff


	//   ....[17]....
        /*00d0*/ 	.word	0xffffffff


	//   ....[18]....
        /*00d4*/ 	.word	0xffffffff


	//   ....[19]....
        /*00d8*/ 	.word	0xffffffff


	//----- nvinfo : EIATTR_COOP_GROUP_INSTR_OFFSETS
	.align		4
.L_534:
        /*00dc*/ 	.byte	0x04, 0x28
        /*00de*/ 	.short	(.L_536 - .L_535)


	//   ....[0]....
.L_535:
        /*00e0*/ 	.word	0x00000200


	//   ....[1]....
        /*00e4*/ 	.word	0x00000230


	//   ....[2]....
        /*00e8*/ 	.word	0x00000290


	//   ....[3]....
        /*00ec*/ 	.word	0x000002d0


	//   ....[4]....
        /*00f0*/ 	.word	0x00000310


	//   ....[5]....
        /*00f4*/ 	.word	0x00000380


	//   ....[6]....
        /*00f8*/ 	.word	0x000003b0


	//   ....[7]....
        /*00fc*/ 	.word	0x000003e0


	//   ....[8]....
        /*0100*/ 	.word	0x00000400


	//   ....[9]....
        /*0104*/ 	.word	0x00000420


	//   ....[10]....
        /*0108*/ 	.word	0x00000520


	//   ....[11]....
        /*010c*/ 	.word	0x00000540


	//   ....[12]....
        /*0110*/ 	.word	0x00000560


	//   ....[13]....
        /*0114*/ 	.word	0x00000580


	//   ....[14]....
        /*0118*/ 	.word	0x000005a0


	//   ....[15]....
        /*011c*/ 	.word	0x00000630


	//   ....[16]....
        /*0120*/ 	.word	0x00000650


	//   ....[17]....
        /*0124*/ 	.word	0x00000670


	//   ....[18]....
        /*0128*/ 	.word	0x00000690


	//   ....[19]....
        /*012c*/ 	.word	0x000006b0


	//----- nvinfo : EIATTR_EXIT_INSTR_OFFSETS
	.align		4
.L_536:
        /*0130*/ 	.byte	0x04, 0x1c
        /*0132*/ 	.short	(.L_538 - .L_537)


	//   ....[0]....
.L_537:
        /*0134*/ 	.word	0x00000710


	//   ....[1]....
        /*0138*/ 	.word	0x00000a10


	//----- nvinfo : EIATTR_CBANK_PARAM_SIZE
	.align		4
.L_538:
        /*013c*/ 	.byte	0x03, 0x19
        /*013e*/ 	.short	0x0030


	//----- nvinfo : EIATTR_PARAM_CBANK
	.align		4
        /*0140*/ 	.byte	0x04, 0x0a
        /*0142*/ 	.short	(.L_540 - .L_539)
	.align		4
.L_539:
        /*0144*/ 	.word	index@(.nv.constant0._ZN17fastertransformer31layernorm_COL32_DataTypeI_int8OI6__halfEEvPaPKT_S5_S5_iiPKf)
        /*0148*/ 	.short	0x0210
        /*014a*/ 	.short	0x0030


	//----- nvinfo : EIATTR_SW_WAR
	.align		4
.L_540:
        /*014c*/ 	.byte	0x04, 0x36
        /*014e*/ 	.short	(.L_542 - .L_541)
.L_541:
        /*0150*/ 	.word	0x00000008
.L_542:


//--------------------- .nv.info._ZN17fastertransformer31layernorm_COL32_DataTypeI_int8OIfEEvPaPKT_S4_S4_iiPKf --------------------------
	.section	.nv.info._ZN17fastertransformer31layernorm_COL32_DataTypeI_int8OIfEEvPaPKT_S4_S4_iiPKf,"",@"SHT_CUDA_INFO"
	.sectionflags	@""
	.align	4


	//----- nvinfo : EIATTR_CUDA_API_VERSION
	.align		4
        /*0000*/ 	.byte	0x04, 0x37
        /*0002*/ 	.short	(.L_544 - .L_543)
.L_543:
        /*0004*/ 	.word	0x00000082


	//----- nvinfo : EIATTR_KPARAM_INFO
	.align		4
.L_544:
        /*0008*/ 	.byte	0x04, 0x17
        /*000a*/ 	.short	(.L_546 - .L_545)
.L_545:
        /*000c*/ 	.word	0x00000000
        /*0010*/ 	.short	0x0006
        /*0012*/ 	.short	0x0028
        /*0014*/ 	.byte	0x00, 0xf0, 0x21, 0x00


	//----- nvinfo : EIATTR_KPARAM_INFO
	.align		4
.L_546:
        /*0018*/ 	.byte	0x04, 0x17
        /*001a*/ 	.short	(.L_548 - .L_547)
.L_547:
        /*001c*/ 	.word	0x00000000
        /*0020*/ 	.short	0x0005
        /*0022*/ 	.short	0x0024
        /*0024*/ 	.byte	0x00, 0xf0, 0x11, 0x00


	//----- nvinfo : EIATTR_KPARAM_INFO
	.align		4
.L_548:
        /*0028*/ 	.byte	0x04, 0x17
        /*002a*/ 	.short	(.L_550 - .L_549)
.L_549:
        /*002c*/ 	.word	0x00000000
        /*0030*/ 	.short	0x0004
        /*0032*/ 	.short	0x0020
        /*0034*/ 	.byte	0x00, 0xf0, 0x11, 0x00


	//----- nvinfo : EIATTR_KPARAM_INFO
	.align		4
.L_550:
        /*0038*/ 	.byte	0x04, 0x17
        /*003a*/ 	.short	(.L_552 - .L_551)
.L_551:
        /*003c*/ 	.word	0x00000000
        /*0040*/ 	.short	0x0003
        /*0042*/ 	.short	0x0018
        /*0044*/ 	.byte	0x00, 0xf0, 0x21, 0x00


	//----- nvinfo : EIATTR_KPARAM_INFO
	.align		4
.L_552:
        /*0048*/ 	.byte	0x04, 0x17
        /*004a*/ 	.short	(.L_554 - .L_553)
.L_553:
        /*004c*/ 	.word	0x00000000
        /*0050*/ 	.short	0x0002
        /*0052*/ 	.short	0x0010
        /*0054*/ 	.byte	0x00, 0xf0, 0x21, 0x00


	//----- nvinfo : EIATTR_KPARAM_INFO
	.align		4
.L_554:
        /*0058*/ 	.byte	0x04, 0x17
        /*005a*/ 	.short	(.L_556 - .L_555)
.L_555:
        /*005c*/ 	.word	0x00000000
        /*0060*/ 	.short	0x0001
        /*0062*/ 	.short	0x0008
        /*0064*/ 	.byte	0x00, 0xf0, 0x21, 0x00


	//----- nvinfo : EIATTR_KPARAM_INFO
	.align		4
.L_556:
        /*0068*/ 	.byte	0x04, 0x17
        /*006a*/ 	.short	(.L_558 - .L_557)
.L_557:
        /*006c*/ 	.word	0x00000000
        /*0070*/ 	.short	0x0000
        /*0072*/ 	.short	0x0000
        /*0074*/ 	.byte	0x00, 0xf0, 0x21, 0x00


	//----- nvinfo : EIATTR_SPARSE_MMA_MASK
	.align		4
.L_558:
        /*0078*/ 	.byte	0x03, 0x50
        /*007a*/ 	.short	0x0000


	//----- nvinfo : EIATTR_MAXREG_COUNT
	.align		4
        /*007c*/ 	.byte	0x03, 0x1b
        /*007e*/ 	.short	0x00ff


	//----- nvinfo : EIATTR_NUM_BARRIERS
	.align		4
        /*0080*/ 	.byte	0x02, 0x4c
        /*0082*/ 	.byte	0x01
	.zero		1


	//----- nvinfo : EIATTR_MERCURY_ISA_VERSION
	.align		4
        /*0084*/ 	.byte	0x03, 0x5f
        /*0086*/ 	.short	0x0101


	//----- nvinfo : EIATTR_COOP_GROUP_MASK_REGIDS
	.align		4
        /*0088*/ 	.byte	0x04, 0x29
        /*008a*/ 	.short	(.L_560 - .L_559)


	//   ....[0]....
.L_559:
        /*008c*/ 	.word	0xffffffff


	//   ....[1]....
        /*0090*/ 	.word	0xffffffff


	//   ....[2]....
        /*0094*/ 	.word	0xffffffff


	//   ....[3]....
        /*0098*/ 	.word	0xffffffff


	//   ....[4]....
        /*009c*/ 	.word	0xffffffff


	//   ....[5]....
        /*00a0*/ 	.word	0xffffffff


	//   ....[6]....
        /*00a4*/ 	.word	0xffffffff


	//   ....[7]....
        /*00a8*/ 	.word	0xffffffff


	//   ....[8]....
        /*00ac*/ 	.word	0xffffffff


	//   ....[9]....
        /*00b0*/ 	.word	0xffffffff


	//   ....[10]....
        /*00b4*/ 	.word	0xffffffff


	//   ....[11]....
        /*00b8*/ 	.word	0xffffffff


	//   ....[12]....
        /*00bc*/ 	.word	0xffffffff


	//   ....[13]....
        /*00c0*/ 	.word	0xffffffff


	//   ....[14]....
        /*00c4*/ 	.word	0xffffffff


	//   ....[15]....
        /*00c8*/ 	.word	0xffffffff


	//   ....[16]....
        /*00cc*/ 	.word	0xffffffff


	//   ....[17]....
        /*00d0*/ 	.word	0xffffffff


	//   ....[18]....
        /*00d4*/ 	.word	0xffffffff


	//   ....[19]....
        /*00d8*/ 	.word	0xffffffff


	//----- nvinfo : EIATTR_COOP_GROUP_INSTR_OFFSETS
	.align		4
.L_560:
        /*00dc*/ 	.byte	0x04, 0x28
        /*00de*/ 	.short	(.L_562 - .L_561)


	//   ....[0]....
.L_561:
        /*00e0*/ 	.word	0x000001c0


	//   ....[1]....
        /*00e4*/ 	.word	0x000001f0


	//   ....[2]....
        /*00e8*/ 	.word	0x00000230


	//   ....[3]....
        /*00ec*/ 	.word	0x00000280


	//   ....[4]....
        /*00f0*/ 	.word	0x000002c0


	//   ....[5]....
        /*00f4*/ 	.word	0x00000340


	//   ....[6]....
        /*00f8*/ 	.word	0x00000370


	//   ....[7]....
        /*00fc*/ 	.word	0x000003b0


	//   ....[8]....
        /*0100*/ 	.word	0x000003e0


	//   ....[9]....
        /*0104*/ 	.word	0x00000400


	//   ....[10]....
        /*0108*/ 	.word	0x000004e0


	//   ....[11]....
        /*010c*/ 	.word	0x00000500


	//   ....[12]....
        /*0110*/ 	.word	0x00000520


	//   ....[13]....
        /*0114*/ 	.word	0x00000540


	//   ....[14]....
        /*0118*/ 	.word	0x00000560


	//   ....[15]....
        /*011c*/ 	.word	0x000005f0


	//   ....[16]....
        /*0120*/ 	.word	0x00000610


	//   ....[17]....
        /*0124*/ 	.word	0x00000630


	//   ....[18]....
        /*0128*/ 	.word	0x00000650


	//   ....[19]....
        /*012c*/ 	.word	0x00000670


	//----- nvinfo : EIATTR_EXIT_INSTR_OFFSETS
	.align		4
.L_562:
        /*0130*/ 	.byte	0x04, 0x1c
        /*0132*/ 	.short	(.L_564 - .L_563)


	//   ....[0]....
.L_563:
        /*0134*/ 	.word	0x000006d0


	//   ....[1]....
        /*0138*/ 	.word	0x00000950


	//----- nvinfo : EIATTR_CBANK_PARAM_SIZE
	.align		4
.L_564:
        /*013c*/ 	.byte	0x03, 0x19
        /*013e*/ 	.short	0x0030


	//----- nvinfo : EIATTR_PARAM_CBANK
	.align		4
        /*0140*/ 	.byte	0x04, 0x0a
        /*0142*/ 	.short	(.L_566 - .L_565)
	.align		4
.L_565:
        /*0144*/ 	.word	index@(.nv.constant0._ZN17fastertransformer31layernorm_COL32_DataTypeI_int8OIfEEvPaPKT_S4_S4_iiPKf)
        /*0148*/ 	.short	0x0210
        /*014a*/ 	.short	0x0030


	//----- nvinfo : EIATTR_SW_WAR
	.align		4
.L_566:
        /*014c*/ 	.byte	0x04, 0x36
        /*014e*/ 	.short	(.L_568 - .L_567)
.L_567:
        /*0150*/ 	.word	0x00000008
.L_568:


//--------------------- .nv.info._ZN17fastertransformer43add_bias_input_layernorm_COL32_int8IO_noResI6__halfEEvPaPiPT_PKS4_S7_S7_iiPKfS9_S9_ --------------------------
	.section	.nv.info._ZN17fastertransformer43add_bias_input_layernorm_COL32_int8IO_noResI6__halfEEvPaPiPT_PKS4_S7_S7_iiPKfS9_S9_,"",@"SHT_CUDA_INFO"
	.sectionflags	@""
	.align	4


	//----- nvinfo : EIATTR_CUDA_API_VERSION
	.align		4
        /*0000*/ 	.byte	0x04, 0x37
        /*0002*/ 	.short	(.L_570 - .L_569)
.L_569:
        /*0004*/ 	.word	0x00000082


	//----- nvinfo : EIATTR_KPARAM_INFO
	.align		4
.L_570:
        /*0008*/ 	.byte	0x04, 0x17
        /*000a*/ 	.short	(.L_572 - .L_571)
.L_571:
        /*000c*/ 	.word	0x00000000
        /*0010*/ 	.short	0x000a
        /*0012*/ 	.short	0x0048
        /*0014*/ 	.byte	0x00, 0xf0, 0x21, 0x00


	//----- nvinfo : EIATTR_KPARAM_INFO
	.align		4
.L_572:
        /*0018*/ 	.byte	0x04, 0x17
        /*001a*/ 	.short	(.L_574 - .L_573)
.L_573:
        /*001c*/ 	.word	0x00000000
        /*0020*/ 	.short	0x0009
        /*0022*/ 	.short	0x0040
        /*0024*/ 	.byte	0x00, 0xf0, 0x21, 0x00


	//----- nvinfo : EIATTR_KPARAM_INFO
	.align		4
.L_574:
        /*0028*/ 	.byte	0x04, 0x17
        /*002a*/ 	.short	(.L_576 - .L_575)
.L_575:
        /*002c*/ 	.word	0x00000000
        /*0030*/ 	.short	0x0008
        /*0032*/ 	.short	0x0038
        /*0034*/ 	.byte	0x00, 0xf0, 0x21, 0x00


	//----- nvinfo : EIATTR_KPARAM_INFO
	.align		4
.L_576:
        /*0038*/ 	.byte	0x04, 0x17
        /*003a*/ 	.short	(.L_578 - .L_577)
.L_577:
        /*003c*/ 	.word	0x00000000
        /*0040*/ 	.short	0x0007
        /*0042*/ 	.short	0x0034
        /*0044*/ 	.byte	0x00, 0xf0, 0x11, 0x00


	//----- nvinfo : EIATTR_KPARAM_INFO
	.align		4
.L_578:
        /*0048*/ 	.byte	0x04, 0x17
        /*004a*/ 	.short	(.L_580 - .L_579)
.L_579:
        /*004c*/ 	.word	0x00000000
        /*0050*/ 	.short	0x0006
        /*0052*/ 	.short	0x0030
        /*0054*/ 	.byte	0x00, 0xf0, 0x11, 0x00


	//----- nvinfo : EIATTR_KPARAM_INFO
	.align		4
.L_580:
        /*0058*/ 	.byte	0x04, 0x17
        /*005a*/ 	.short	(.L_582 - .L_581)
.L_581:
        /*005c*/ 	.word	0x00000000
        /*0060*/ 	.short	0x0005
        /*0062*/ 	.short	0x0028
        /*0064*/ 	.byte	0x00, 0xf0, 0x21, 0x00


	//----- nvinfo : EIATTR_KPARAM_INFO
	.align		4
.L_582:
        /*0068*/ 	.byte	0x04, 0x17
        /*006a*/ 	.short	(.L_584 - .L_583)
.L_583:
        /*006c*/ 	.word	0x00000000
        /*0070*/ 	.short	0x0004
        /*0072*/ 	.short	0x0020
        /*0074*/ 	.byte	0x00, 0xf0, 0x21, 0x00


	//----- nvinfo : EIATTR_KPARAM_INFO
	.align		4
.L_584:
        /*0078*/ 	.byte	0x04, 0x17
        /*007a*/ 	.short	(.L_586 - .L_585)
.L_585:
        /*007c*/ 	.word	0x00000000
        /*0080*/ 	.short	0x0003
        /*0082*/ 	.short	0x0018
        /*0084*/ 	.byte	0x00, 0xf0, 0x21, 0x00


	//----- nvinfo : EIATTR_KPARAM_INFO
	.align		4
.L_586:
        /*0088*/ 	.byte	0x04, 0x17
        /*008a*/ 	.short	(.L_588 - .L_587)
.L_587:
        /*008c*/ 	.word	0x00000000
        /*0090*/ 	.short	0x0002
        /*0092*/ 	.short	0x0010
        /*0094*/ 	.byte	0x00, 0xf0, 0x21, 0x00


	//----- nvinfo : EIATTR_KPARAM_INFO
	.align		4
.L_588:
        /*0098*/ 	.byte	0x04, 0x17
        /*009a*/ 	.short	(.L_590 - .L_589)
.L_589:
        /*009c*/ 	.word	0x00000000
        /*00a0*/ 	.short	0x0001
        /*00a2*/ 	.short	0x0008
        /*00a4*/ 	.byte	0x00, 0xf0, 0x21, 0x00


	//----- nvinfo : EIATTR_KPARAM_INFO
	.align		4
.L_590:
        /*00a8*/ 	.byte	0x04, 0x17
        /*00aa*/ 	.short	(.L_592 - .L_591)
.L_591:
        /*00ac*/ 	.word	0x00000000
        /*00b0*/ 	.short	0x0000
        /*00b2*/ 	.short	0x0000
        /*00b4*/ 	.byte	0x00, 0xf0, 0x21, 0x00


	//----- nvinfo : EIATTR_SPARSE_MMA_MASK
	.align		4
.L_592:
        /*00b8*/ 	.byte	0x03, 0x50
        /*00ba*/ 	.short	0x0000


	//----- nvinfo : EIATTR_MAXREG_COUNT
	.align		4
        /*00bc*/ 	.byte	0x03, 0x1b
        /*00be*/ 	.short	0x00ff


	//----- nvinfo : EIATTR_NUM_BARRIERS
	.align		4
        /*00c0*/ 	.byte	0x02, 0x4c
        /*00c2*/ 	.byte	0x01
	.zero		1


	//----- nvinfo : EIATTR_MERCURY_ISA_VERSION
	.align		4
        /*00c4*/ 	.byte	0x03, 0x5f
        /*00c6*/ 	.short	0x0101


	//----- nvinfo : EIATTR_COOP_GROUP_MASK_REGIDS
	.align		4
        /*00c8*/ 	.byte	0x04, 0x29
        /*00ca*/ 	.short	(.L_594 - .L_593)


	//   ....[0]....
.L_593:
        /*00cc*/ 	.word	0xffffffff


	//   ....[1]....
        /*00d0*/ 	.word	0xffffffff


	//   ....[2]....
        /*00d4*/ 	.word	0xffffffff


	//   ....[3]....
        /*00d8*/ 	.word	0xffffffff


	//   ....[4]....
        /*00dc*/ 	.word	0xffffffff


	//   ....[5]....
        /*00e0*/ 	.word	0xffffffff


	//   ....[6]....
        /*00e4*/ 	.word	0xffffffff


	//   ....[7]....
        /*00e8*/ 	.word	0xffffffff


	//   ....[8]....
        /*00ec*/ 	.word	0xffffffff


	//   ....[9]....
        /*00f0*/ 	.word	0xffffffff


	//   ....[10]....
        /*00f4*/ 	.word	0xffffffff


	//   ....[11]....
        /*00f8*/ 	.word	0xffffffff


	//   ....[12]....
        /*00fc*/ 	.word	0xffffffff


	//   ....[13]....
        /*0100*/ 	.word	0xffffffff


	//   ....[14]....
        /*0104*/ 	.word	0xffffffff


	//   ....[15]....
        /*0108*/ 	.word	0xffffffff


	//   ....[16]....
        /*010c*/ 	.word	0xffffffff


	//   ....[17]....
        /*0110*/ 	.word	0xffffffff


	//   ....[18]....
        /*0114*/ 	.word	0xffffffff


	//   ....[19]....
        /*0118*/ 	.word	0xffffffff


	//----- nvinfo : EIATTR_COOP_GROUP_INSTR_OFFSETS
	.align		4
.L_594:
        /*011c*/ 	.byte	0x04, 0x28
        /*011e*/ 	.short	(.L_596 - .L_595)


	//   ....[0]....
.L_595:
        /*0120*/ 	.word	0x00000570


	//   ....[1]....
        /*0124*/ 	.word	0x000005a0


	//   ....[2]....
        /*0128*/ 	.word	0x00000610


	//   ....[3]....
        /*012c*/ 	.word	0x00000650


	//   ....[4]....
        /*0130*/ 	.word	0x000006b0


	//   ....[5]....
        /*0134*/ 	.word	0x00000710


	//   ....[6]....
        /*0138*/ 	.word	0x00000740


	//   ....[7]....
        /*013c*/ 	.word	0x00000770


	//   ....[8]....
        /*0140*/ 	.word	0x000007a0


	//   ....[9]....
        /*0144*/ 	.word	0x000007c0


	//   ....[10]....
        /*0148*/ 	.word	0x000008d0


	//   ....[11]....
        /*014c*/ 	.word	0x000008f0


	//   ....[12]....
        /*0150*/ 	.word	0x00000910


	//   ....[13]....
        /*0154*/ 	.word	0x00000930


	//   ....[14]....
        /*0158*/ 	.word	0x00000950


	//   ....[15]....
        /*015c*/ 	.word	0x000009e0


	//   ....[16]....
        /*0160*/ 	.word	0x00000a00


	//   ....[17]....
        /*0164*/ 	.word	0x00000a20


	//   ....[18]....
        /*0168*/ 	.word	0x00000a40


	//   ....[19]....
        /*016c*/ 	.word	0x00000a60


	//----- nvinfo : EIATTR_EXIT_INSTR_OFFSETS
	.align		4
.L_596:
        /*0170*/ 	.byte	0x04, 0x1c
        /*0172*/ 	.short	(.L_598 - .L_597)


	//   ....[0]....
.L_597:
        /*0174*/ 	.word	0x00000ac0


	//   ....[1]....
        /*0178*/ 	.word	0x00000db0


	//----- nvinfo : EIATTR_CRS_STACK_SIZE
	.align		4
.L_598:
        /*017c*/ 	.byte	0x04, 0x1e
        /*017e*/ 	.short	(.L_600 - .L_599)
.L_599:
        /*0180*/ 	.word	0x00000000


	//----- nvinfo : EIATTR_CBANK_PARAM_SIZE
	.align		4
.L_600:
        /*0184*/ 	.byte	0x03, 0x19
        /*0186*/ 	.short	0x0050


	//----- nvinfo : EIATTR_PARAM_CBANK
	.align		4
        /*0188*/ 	.byte	0x04, 0x0a
        /*018a*/ 	.short	(.L_602 - .L_601)
	.align		4
.L_601:
        /*018c*/ 	.word	index@(.nv.constant0._ZN17fastertransformer43add_bias_input_layernorm_COL32_int8IO_noResI6__halfEEvPaPiPT_PKS4_S7_S7_iiPKfS9_S9_)
        /*0190*/ 	.short	0x0210
        /*0192*/ 	.short	0x0050


	//----- nvinfo : EIATTR_SW_WAR
	.align		4
.L_602:
        /*0194*/ 	.byte	0x04, 0x36
        /*0196*/ 	.short	(.L_604 - .L_603)
.L_603:
        /*0198*/ 	.word	0x00000008
.L_604:


//--------------------- .nv.info._ZN17fastertransformer43add_bias_input_layernorm_COL32_int8IO_noResIfEEvPaPiPT_PKS3_S6_S6_iiPKfS8_S8_ --------------------------
	.section	.nv.info._ZN17fastertransformer43add_bias_input_layernorm_COL32_int8IO_noResIfEEvPaPiPT_PKS3_S6_S6_iiPKfS8_S8_,"",@"SHT_CUDA_INFO"
	.sectionflags	@""
	.align	4


	//----- nvinfo : EIATTR_CUDA_API_VERSION
	.align		4
        /*0000*/ 	.byte	0x04, 0x37
        /*0002*/ 	.short	(.L_606 - .L_605)
.L_605:
        /*0004*/ 	.word	0x00000082


	//----- nvinfo : EIATTR_KPARAM_INFO
	.align		4
.L_606:
        /*0008*/ 	.byte	0x04, 0x17
        /*000a*/ 	.short	(.L_608 - .L_607)
.L_607:
        /*000c*/ 	.word	0x00000000
        /*0010*/ 	.short	0x000a
        /*0012*/ 	.short	0x0048
        /*0014*/ 	.byte	0x00, 0xf0, 0x21, 0x00


	//----- nvinfo : EIATTR_KPARAM_INFO
	.align		4
.L_608:
        /*0018*/ 	.byte	0x04, 0x17
        /*001a*/ 	.short	(.L_610 - .L_609)
.L_609:
        /*001c*/ 	.word	0x00000000
        /*0020*/ 	.short	0x0009
        /*0022*/ 	.short	0x0040
        /*0024*/ 	.byte	0x00, 0xf0, 0x21, 0x00


	//----- nvinfo : EIATTR_KPARAM_INFO
	.align		4
.L_610:
        /*0028*/ 	.byte	0x04, 0x17
        /*002a*/ 	.short	(.L_612 - .L_611)
.L_611:
        /*002c*/ 	.word	0x00000000
        /*0030*/ 	.short	0x0008
        /*0032*/ 	.short	0x0038
        /*0034*/ 	.byte	0x00, 0xf0, 0x21, 0x00


	//----- nvinfo : EIATTR_KPARAM_INFO
	.align		4
.L_612:
        /*0038*/ 	.byte	0x04, 0x17
        /*003a*/ 	.short	(.L_614 - .L_613)
.L_613:
        /*003c*/ 	.word	0x00000000
        /*0040*/ 	.short	0x0007
        /*0042*/ 	.short	0x0034
        /*0044*/ 	.byte	0x00, 0xf0, 0x11, 0x00


	//----- nvinfo : EIATTR_KPARAM_INFO
	.align		4
.L_614:
        /*0048*/ 	.byte	0x04, 0x17
        /*004a*/ 	.short	(.L_616 - .L_615)
.L_615:
        /*004c*/ 	.word	0x00000000
        /*0050*/ 	.short	0x0006
        /*0052*/ 	.short	0x0030
        /*0054*/ 	.byte	0x00, 0xf0, 0x11, 0x00


	//----- nvinfo : EIATTR_KPARAM_INFO
	.align		4
.L_616:
        /*0058*/ 	.byte	0x04, 0x17
        /*005a*/ 	.short	(.L_618 - .L_617)
.L_617:
        /*005c*/ 	.word	0x00000000
        /*0060*/ 	.short	0x0005
        /*0062*/ 	.short	0x0028
        /*0064*/ 	.byte	0x00, 0xf0, 0x21, 0x00


	//----- nvinfo : EIATTR_KPARAM_INFO
	.align		4
.L_618:
        /*0068*/ 	.byte	0x04, 0x17
        /*006a*/ 	.short	(.L_620 - .L_619)
.L_619:
        /*006c*/ 	.word	0x00000000
        /*0070*/ 	.short	0x0004
        /*0072*/ 	.short	0x0020
        /*0074*/ 	.byte	0x00, 0xf0, 0x21, 0x00


	//----- nvinfo : EIATTR_KPARAM_INFO
	.align		4
.L_620:
        /*0078*/ 	.byte	0x04, 0x17
        /*007a*/ 	.short	(.L_622 - .L_621)
.L_621:
        /*007c*/ 	.word	0x00000000
        /*0080*/ 	.short	0x0003
        /*0082*/ 	.short	0x0018
        /*0084*/ 	.byte	0x00, 0xf0, 0x21, 0x00


	//----- nvinfo : EIATTR_KPARAM_INFO
	.align		4
.L_622:
        /*0088*/ 	.byte	0x04, 0x17
        /*008a*/ 	.short	(.L_624 - .L_623)
.L_623:
        /*008c*/ 	.word	0x00000000
        /*0090*/ 	.short	0x0002
        /*0092*/ 	.short	0x0010
        /*0094*/ 	.byte	0x00, 0xf0, 0x21, 0x00


	//----- nvinfo : EIATTR_KPARAM_INFO
	.align		4
.L_624:
        /*0098*/ 	.byte	0x04, 0x17
        /*009a*/ 	.short	(.L_626 - .L_625)
.L_625:
        /*009c*/ 	.word	0x00000000
        /*00a0*/ 	.short	0x0001
        /*00a2*/ 	.short	0x0008
        /*00a4*/ 	.byte	0x00, 0xf0, 0x21, 0x00


	//----- nvinfo : EIATTR_KPARAM_INFO
	.align		4
.L_626:
        /*00a8*/ 	.byte	0x04, 0x17
        /*00aa*/ 	.short	(.L_628 - .L_627)
.L_627:
        /*00ac*/ 	.word	0x00000000
        /*00b0*/ 	.short	0x0000
        /*00b2*/ 	.short	0x0000
        /*00b4*/ 	.byte	0x00, 0xf0, 0x21, 0x00


	//----- nvinfo : EIATTR_SPARSE_MMA_MASK
	.align		4
.L_628:
        /*00b8*/ 	.byte	0x03, 0x50
        /*00ba*/ 	.short	0x0000


	//----- nvinfo : EIATTR_MAXREG_COUNT
	.align		4
        /*00bc*/ 	.byte	0x03, 0x1b
        /*00be*/ 	.short	0x00ff


	//----- nvinfo : EIATTR_NUM_BARRIERS
	.align		4
        /*00c0*/ 	.byte	0x02, 0x4c
        /*00c2*/ 	.byte	0x01
	.zero		1


	//----- nvinfo : EIATTR_MERCURY_ISA_VERSION
	.align		4
        /*00c4*/ 	.byte	0x03, 0x5f
        /*00c6*/ 	.short	0x0101


	//----- nvinfo : EIATTR_COOP_GROUP_MASK_REGIDS
	.align		4
        /*00c8*/ 	.byte	0x04, 0x29
        /*00ca*/ 	.short	(.L_630 - .L_629)


	//   ....[0]....
.L_629:
        /*00cc*/ 	.word	0xffffffff


	//   ....[1]....
        /*00d0*/ 	.word	0xffffffff


	//   ....[2]....
        /*00d4*/ 	.word	0xffffffff


	//   ....[3]....
        /*00d8*/ 	.word	0xffffffff


	//   ....[4]....
        /*00dc*/ 	.word	0xffffffff


	//   ....[5]....
        /*00e0*/ 	.word	0xffffffff


	//   ....[6]....
        /*00e4*/ 	.word	0xffffffff


	//   ....[7]....
        /*00e8*/ 	.word	0xffffffff


	//   ....[8]....
        /*00ec*/ 	.word	0xffffffff


	//   ....[9]....
        /*00f0*/ 	.word	0xffffffff


	//   ....[10]....
        /*00f4*/ 	.word	0xffffffff


	//   ....[11]....
        /*00f8*/ 	.word	0xffffffff


	//   ....[12]....
        /*00fc*/ 	.word	0xffffffff


	//   ....[13]....
        /*0100*/ 	.word	0xffffffff


	//   ....[14]....
        /*0104*/ 	.word	0xffffffff


	//   ....[15]....
        /*0108*/ 	.word	0xffffffff


	//   ....[16]....
        /*010c*/ 	.word	0xffffffff


	//   ....[17]....
        /*0110*/ 	.word	0xffffffff


	//   ....[18]....
        /*0114*/ 	.word	0xffffffff


	//   ....[19]....
        /*0118*/ 	.word	0xffffffff


	//----- nvinfo : EIATTR_COOP_GROUP_INSTR_OFFSETS
	.align		4
.L_630:
        /*011c*/ 	.byte	0x04, 0x28
        /*011e*/ 	.short	(.L_632 - .L_631)


	//   ....[0]....
.L_631:
        /*0120*/ 	.word	0x00000480


	//   ....[1]....
        /*0124*/ 	.word	0x000004b0


	//   ....[2]....
        /*0128*/ 	.word	0x00000520


	//   ....[3]....
        /*012c*/ 	.word	0x00000560


	//   ....[4]....
        /*0130*/ 	.word	0x000005c0


	//   ....[5]....
        /*0134*/ 	.word	0x00000620


	//   ....[6]....
        /*0138*/ 	.word	0x00000650


	//   ....[7]....
        /*013c*/ 	.word	0x00000680


	//   ....[8]....
        /*0140*/ 	.word	0x000006b0


	//   ....[9]....
        /*0144*/ 	.word	0x000006d0


	//   ....[10]....
        /*0148*/ 	.word	0x000007e0


	//   ....[11]....
        /*014c*/ 	.word	0x00000800


	//   ....[12]....
        /*0150*/ 	.word	0x00000820


	//   ....[13]....
        /*0154*/ 	.word	0x00000840


	//   ....[14]....
        /*0158*/ 	.word	0x00000860


	//   ....[15]....
        /*015c*/ 	.word	0x000008f0


	//   ....[16]....
        /*0160*/ 	.word	0x00000910


	//   ....[17]....
        /*0164*/ 	.word	0x00000930


	//   ....[18]....
        /*0168*/ 	.word	0x00000950


	//   ....[19]....
        /*016c*/ 	.word	0x00000970


	//----- nvinfo : EIATTR_EXIT_INSTR_OFFSETS
	.align		4
.L_632:
        /*0170*/ 	.byte	0x04, 0x1c
        /*0172*/ 	.short	(.L_634 - .L_633)


	//   ....[0]....
.L_633:
        /*0174*/ 	.word	0x000009d0


	//   ....[1]....
        /*0178*/ 	.word	0x00000c40


	//----- nvinfo : EIATTR_CRS_STACK_SIZE
	.align		4
.L_634:
        /*017c*/ 	.byte	0x04, 0x1e
        /*017e*/ 	.short	(.L_636 - .L_635)
.L_635:
        /*0180*/ 	.word	0x00000000


	//----- nvinfo : EIATTR_CBANK_PARAM_SIZE
	.align		4
.L_636:
        /*0184*/ 	.byte	0x03, 0x19
        /*0186*/ 	.short	0x0050


	//----- nvinfo : EIATTR_PARAM_CBANK
	.align		4
        /*0188*/ 	.byte	0x04, 0x0a
        /*018a*/ 	.short	(.L_638 - .L_637)
	.align		4
.L_637:
        /*018c*/ 	.word	index@(.nv.constant0._ZN17fastertransformer43add_bias_input_layernorm_COL32_int8IO_noResIfEEvPaPiPT_PKS3_S6_S6_iiPKfS8_S8_)
        /*0190*/ 	.short	0x0210
        /*0192*/ 	.short	0x0050


	//----- nvinfo : EIATTR_SW_WAR
	.align		4
.L_638:
        /*0194*/ 	.byte	0x04, 0x36
        /*0196*/ 	.short	(.L_640 - .L_639)
.L_639:
        /*0198*/ 	.word	0x00000008
.L_640:


//--------------------- .nv.info._ZN17fastertransformer26add_bias_layernorm_add_resI6__halfLi32EEEvPaPKaPT_PKS5_S8_S8_fiiPKfSA_ --------------------------
	.section	.nv.info._ZN17fastertransformer26add_bias_layernorm_add_resI6__halfLi32EEEvPaPKaPT_PKS5_S8_S8_fiiPKfSA_,"",@"SHT_CUDA_INFO"
	.sectionflags	@""
	.align	4


	//----- nvinfo : EIATTR_CUDA_API_VERSION
	.align		4
        /*0000*/ 	.byte	0x04, 0x37
        /*0002*/ 	.short	(.L_642 - .L_641)
.L_641:
        /*0004*/ 	.word	0x00000082


	//----- nvinfo : EIATTR_KPARAM_INFO
	.align		4
.L_642:
        /*0008*/ 	.byte	0x04, 0x17
        /*000a*/ 	.short	(.L_644 - .L_643)
.L_643:
        /*000c*/ 	.word	0x00000000
        /*0010*/ 	.short	0x000a
        /*0012*/ 	.short	0x0048
        /*0014*/ 	.byte	0x00, 0xf0, 0x21, 0x00


	//----- nvinfo : EIATTR_KPARAM_INFO
	.align		4
.L_644:
        /*0018*/ 	.byte	0x04, 0x17
        /*001a*/ 	.short	(.L_646 - .L_645)
.L_645:
        /*001c*/ 	.word	0x00000000
        /*0020*/ 	.short	0x0009
        /*0022*/ 	.short	0x0040
        /*0024*/ 	.byte	0x00, 0xf0, 0x21, 0x00


	//----- nvinfo : EIATTR_KPARAM_INFO
	.align		4
.L_646:
        /*0028*/ 	.byte	0x04, 0x17
        /*002a*/ 	.short	(.L_648 - .L_647)
.L_647:
        /*002c*/ 	.word	0x00000000
        /*0030*/ 	.short	0x0008
        /*0032*/ 	.short	0x0038
        /*0034*/ 	.byte	0x00, 0xf0, 0x11, 0x00


	//----- nvinfo : EIATTR_KPARAM_INFO
	.align		4
.L_648:
        /*0038*/ 	.byte	0x04, 0x17
        /*003a*/ 	.short	(.L_650 - .L_649)
.L_649:
        /*003c*/ 	.word	0x00000000
        /*0040*/ 	.short	0x0007
        /*0042*/ 	.short	0x0034
        /*0044*/ 	.byte	0x00, 0xf0, 0x11, 0x00


	//----- nvinfo : EIATTR_KPARAM_INFO
	.align		4
.L_650:
        /*0048*/ 	.byte	0x04, 0x17
        /*004a*/ 	.short	(.L_652 - .L_651)
.L_651:
        /*004c*/ 	.word	0x00000000
        /*0050*/ 	.short	0x0006
        /*0052*/ 	.short	0x0030
        /*0054*/ 	.byte	0x00, 0xf0, 0x11, 0x00


	//----- nvinfo : EIATTR_KPARAM_INFO
	.align		4
.L_652:
        /*0058*/ 	.byte	0x04, 0x17
        /*005a*/ 	.short	(.L_654 - .L_653)
.L_653:
        /*005c*/ 	.word	0x00000000
        /*0060*/ 	.short	0x0005
        /*0062*/ 	.short	0x0028
        /*0064*/ 	.byte	0x00, 0xf0, 0x21, 0x00


	//----- nvinfo : EIATTR_KPARAM_INFO
	.align		4
.L_654:
        /*0068*/ 	.byte	0x04, 0x17
        /*006a*/ 	.short	(.L_656 - .L_655)
.L_655:
        /*006c*/ 	.word	0x00000000
        /*0070*/ 	.short	0x0004
        /*0072*/ 	.short	0x0020
        /*0074*/ 	.byte	0x00, 0xf0, 0x21, 0x00


	//----- nvinfo : EIATTR_KPARAM_INFO
	.align		4
.L_656:
        /*0078*/ 	.byte	0x04, 0x17
        /*007a*/ 	.short	(.L_658 - .L_657)
.L_657:
        /*007c*/ 	.word	0x00000000
        /*0080*/ 	.short	0x0003
        /*0082*/ 	.short	0x0018
        /*0084*/ 	.byte	0x00, 0xf0, 0x21, 0x00


	//----- nvinfo : EIATTR_KPARAM_INFO
	.align		4
.L_658:
        /*0088*/ 	.byte	0x04, 0x17
        /*008a*/ 	.short	(.L_660 - .L_659)
.L_659:
        /*008c*/ 	.word	0x00000000
        /*0090*/ 	.short	0x0002
        /*0092*/ 	.short	0x0010
        /*0094*/ 	.byte	0x00, 0xf0, 0x21, 0x00


	//----- nvinfo : EIATTR_KPARAM_INFO
	.align		4
.L_660:
        /*0098*/ 	.byte	0x04, 0x17
        /*009a*/ 	.short	(.L_662 - .L_661)
.L_661:
        /*009c*/ 	.word	0x00000000
        /*00a0*/ 	.short	0x0001
        /*00a2*/ 	.short	0x0008
        /*00a4*/ 	.byte	0x00, 0xf0, 0x21, 0x00


	//----- nvinfo : EIATTR_KPARAM_INFO
	.align		4
.L_662:
        /*00a8*/ 	.byte	0x04, 0x17
        /*00aa*/ 	.short	(.L_664 - .L_663)
.L_663:
        /*00ac*/ 	.word	0x00000000
        /*00b0*/ 	.short	0x0000
        /*00b2*/ 	.short	0x0000
        /*00b4*/ 	.byte	0x00, 0xf0, 0x21, 0x00


	//----- nvinfo : EIATTR_SPARSE_MMA_MASK
	.align		4
.L_664:
        /*00b8*/ 	.byte	0x03, 0x50
        /*00ba*/ 	.short	0x0000


	//----- nvinfo : EIATTR_MAXREG_COUNT
	.align		4
        /*00bc*/ 	.byte	0x03, 0x1b
        /*00be*/ 	.short	0x00ff


	//----- nvinfo : EIATTR_NUM_BARRIERS
	.align		4
        /*00c0*/ 	.byte	0x02, 0x4c
        /*00c2*/ 	.byte	0x01
	.zero		1


	//----- nvinfo : EIATTR_MERCURY_ISA_VERSION
	.align		4
        /*00c4*/ 	.byte	0x03, 0x5f
        /*00c6*/ 	.short	0x0101


	//----- nvinfo : EIATTR_INT_WARP_WIDE_INSTR_OFFSETS
	.align		4
        /*00c8*/ 	.byte	0x04, 0x31
        /*00ca*/ 	.short	(.L_666 - .L_665)


	//   ....[0]....
.L_665:
        /*00cc*/ 	.word	0x00002dc0


	//   ....[1]....
        /*00d0*/ 	.word	0x00003380


	//----- nvinfo : EIATTR_COOP_GROUP_MASK_REGIDS
	.align		4
.L_666:
        /*00d4*/ 	.byte	0x04, 0x29
        /*00d6*/ 	.short	(.L_668 - .L_667)


	//   ....[0]....
.L_667:
        /*00d8*/ 	.word	0xffffffff


	//   ....[1]....
        /*00dc*/ 	.word	0xffffffff


	//   ....[2]....
        /*00e0*/ 	.word	0xffffffff


	//   ....[3]....
        /*00e4*/ 	.word	0xffffffff


	//   ....[4]....
        /*00e8*/ 	.word	0xffffffff


	//   ....[5]....
        /*00ec*/ 	.word	0xffffffff


	//   ....[6]....
        /*00f0*/ 	.word	0xffffffff


	//   ....[7]....
        /*00f4*/ 	.word	0xffffffff


	//   ....[8]....
        /*00f8*/ 	.word	0xffffffff


	//   ....[9]....
        /*00fc*/ 	.word	0xffffffff


	//----- nvinfo : EIATTR_COOP_GROUP_INSTR_OFFSETS
	.align		4
.L_668:
        /*0100*/ 	.byte	0x04, 0x28
        /*0102*/ 	.short	(.L_670 - .L_669)


	//   ....[0]....
.L_669:
        /*0104*/ 	.word	0x00002d00


	//   ....[1]....
        /*0108*/ 	.word	0x00002d20


	//   ....[2]....
        /*010c*/ 	.word	0x00002d40


	//   ....[3]....
        /*0110*/ 	.word	0x00002d70


	//   ....[4]....
        /*0114*/ 	.word	0x00002db0


	//   ....[5]....
        /*0118*/ 	.word	0x000032e0


	//   ....[6]....
        /*011c*/ 	.word	0x00003300


	//   ....[7]....
        /*0120*/ 	.word	0x00003340


	//   ....[8]....
        /*0124*/ 	.word	0x00003360


	//   ....[9]....
        /*0128*/ 	.word	0x000033a0


	//----- nvinfo : EIATTR_EXIT_INSTR_OFFSETS
	.align		4
.L_670:
        /*012c*/ 	.byte	0x04, 0x1c
        /*012e*/ 	.short	(.L_672 - .L_671)


	//   ....[0]....
.L_671:
        /*0130*/ 	.word	0x00009210


	//   ....[1]....
        /*0134*/ 	.word	0x00009470


	//   ....[2]....
        /*0138*/ 	.word	0x000094d0


	//----- nvinfo : EIATTR_CRS_STACK_SIZE
	.align		4
.L_672:
        /*013c*/ 	.byte	0x04, 0x1e
        /*013e*/ 	.short	(.L_674 - .L_673)
.L_673:
        /*0140*/ 	.word	0x00000000


	//----- nvinfo : EIATTR_CBANK_PARAM_SIZE
	.align		4
.L_674:
        /*0144*/ 	.byte	0x03, 0x19
        /*0146*/ 	.short	0x0050


	//----- nvinfo : EIATTR_PARAM_CBANK
	.align		4
        /*0148*/ 	.byte	0x04, 0x0a
        /*014a*/ 	.short	(.L_676 - .L_675)
	.align		4
.L_675:
        /*014c*/ 	.word	index@(.nv.constant0._ZN17fastertransformer26add_bias_layernorm_add_resI6__halfLi32EEEvPaPKaPT_PKS5_S8_S8_fiiPKfSA_)
        /*0150*/ 	.short	0x0210
        /*0152*/ 	.short	0x0050


	//----- nvinfo : EIATTR_SW_WAR
	.align		4
.L_676:
        /*0154*/ 	.byte	0x04, 0x36
        /*0156*/ 	.short	(.L_678 - .L_677)
.L_677:
        /*0158*/ 	.word	0x00000008
.L_678:


//--------------------- .nv.info._ZN17fastertransformer29add_bias_layernorm_add_res_e2ILi32EEEvP5char2PKS1_P7__half2PKS5_S8_S8_fiiPKfSA_ --------------------------
	.section	.nv.info._ZN17fastertransformer29add_bias_layernorm_add_res_e2ILi32EEEvP5char2PKS1_P7__half2PKS5_S8_S8_fiiPKfSA_,"",@"SHT_CUDA_INFO"
	.sectionflags	@""
	.align	4


	//----- nvinfo : EIATTR_CUDA_API_VERSION
	.align		4
        /*0000*/ 	.byte	0x04, 0x37
        /*0002*/ 	.short	(.L_680 - .L_679)
.L_679:
        /*0004*/ 	.word	0x00000082


	//----- nvinfo : EIATTR_KPARAM_INFO
	.align		4
.L_680:
        /*0008*/ 	.byte	0x04, 0x17
        /*000a*/ 	.short	(.L_682 - .L_681)
.L_681:
        /*000c*/ 	.word	0x00000000
        /*0010*/ 	.short	0x000a
        /*0012*/ 	.short	0x0048
        /*0014*/ 	.byte	0x00, 0xf0, 0x21, 0x00


	//----- nvinfo : EIATTR_KPARAM_INFO
	.align		4
.L_682:
        /*0018*/ 	.byte	0x04, 0x17
        /*001a*/ 	.short	(.L_684 - .L_683)
.L_683:
        /*001c*/ 	.word	0x00000000
        /*0020*/ 	.short	0x0009
        /*0022*/ 	.short	0x0040
        /*0024*/ 	.byte	0x00, 0xf0, 0x21, 0x00


	//----- nvinfo : EIATTR_KPARAM_INFO
	.align		4
.L_684:
        /*0028*/ 	.byte	0x04, 0x17
        /*002a*/ 	.short	(.L_686 - .L_685)
.L_685:
        /*002c*/ 	.word	0x00000000
        /*0030*/ 	.short	0x0008
        /*0032*/ 	.short	0x0038
        /*0034*/ 	.byte	0x00, 0xf0, 0x11, 0x00


	//----- nvinfo : EIATTR_KPARAM_INFO
	.align		4
.L_686:
        /*0038*/ 	.byte	0x04, 0x17
        /*003a*/ 	.short	(.L_688 - .L_687)
.L_687:
        /*003c*/ 	.word	0x00000000
        /*0040*/ 	.short	0x0007
        /*0042*/ 	.short	0x0034
        /*0044*/ 	.byte	0x00, 0xf0, 0x11, 0x00


	//----- nvinfo : EIATTR_KPARAM_INFO
	.align		4
.L_688:
        /*0048*/ 	.byte	0x04, 0x17
        /*004a*/ 	.short	(.L_690 - .L_689)
.L_689:
        /*004c*/ 	.word	0x00000000
        /*0050*/ 	.short	0x0006
        /*0052*/ 	.short	0x0030
        /*0054*/ 	.byte	0x00, 0xf0, 0x11, 0x00


	//----- nvinfo : EIATTR_KPARAM_INFO
	.align		4
.L_690:
        /*0058*/ 	.byte	0x04, 0x17
        /*005a*/ 	.short	(.L_692 - .L_691)
.L_691:
        /*005c*/ 	.word	0x00000000
        /*0060*/ 	.short	0x0005
        /*0062*/ 	.short	0x0028
        /*0064*/ 	.byte	0x00, 0xf0, 0x21, 0x00


	//----- nvinfo : EIATTR_KPARAM_INFO
	.align		4
.L_692:
        /*0068*/ 	.byte	0x04, 0x17
        /*006a*/ 	.short	(.L_694 - .L_693)
.L_693:
        /*006c*/ 	.word	0x00000000
        /*0070*/ 	.short	0x0004
        /*0072*/ 	.short	0x0020
        /*0074*/ 	.byte	0x00, 0xf0, 0x21, 0x00


	//----- nvinfo : EIATTR_KPARAM_INFO
	.align		4
.L_694:
        /*0078*/ 	.byte	0x04, 0x17
        /*007a*/ 	.short	(.L_696 - .L_695)
.L_695:
        /*007c*/ 	.word	0x00000000
        /*0080*/ 	.short	0x0003
        /*0082*/ 	.short	0x0018
        /*0084*/ 	.byte	0x00, 0xf0, 0x21, 0x00


	//----- nvinfo : EIATTR_KPARAM_INFO
	.align		4
.L_696:
        /*0088*/ 	.byte	0x04, 0x17
        /*008a*/ 	.short	(.L_698 - .L_697)
.L_697:
        /*008c*/ 	.word	0x00000000
        /*0090*/ 	.short	0x0002
        /*0092*/ 	.short	0x0010
        /*0094*/ 	.byte	0x00, 0xf0, 0x21, 0x00


	//----- nvinfo : EIATTR_KPARAM_INFO
	.align		4
.L_698:
        /*0098*/ 	.byte	0x04, 0x17
        /*009a*/ 	.short	(.L_700 - .L_699)
.L_699:
        /*009c*/ 	.word	0x00000000
        /*00a0*/ 	.short	0x0001
        /*00a2*/ 	.short	0x0008
        /*00a4*/ 	.byte	0x00, 0xf0, 0x21, 0x00


	//----- nvinfo : EIATTR_KPARAM_INFO
	.align		4
.L_700:
        /*00a8*/ 	.byte	0x04, 0x17
        /*00aa*/ 	.short	(.L_702 - .L_701)
.L_701:
        /*00ac*/ 	.word	0x00000000
        /*00b0*/ 	.short	0x0000
        /*00b2*/ 	.short	0x0000
        /*00b4*/ 	.byte	0x00, 0xf0, 0x21, 0x00


	//----- nvinfo : EIATTR_SPARSE_MMA_MASK
	.align		4
.L_702:
        /*00b8*/ 	.byte	0x03, 0x50
        /*00ba*/ 	.short	0x0000


	//----- nvinfo : EIATTR_MAXREG_COUNT
	.align		4
        /*00bc*/ 	.byte	0x03, 0x1b
        /*00be*/ 	.short	0x00ff


	//----- nvinfo : EIATTR_NUM_BARRIERS
	.align		4
        /*00c0*/ 	.byte	0x02, 0x4c
        /*00c2*/ 	.byte	0x01
	.zero		1


	//----- nvinfo : EIATTR_MERCURY_ISA_VERSION
	.align		4
        /*00c4*/ 	.byte	0x03, 0x5f
        /*00c6*/ 	.short	0x0101


	//----- nvinfo : EIATTR_INT_WARP_WIDE_INSTR_OFFSETS
	.align		4
        /*00c8*/ 	.byte	0x04, 0x31
        /*00ca*/ 	.short	(.L_704 - .L_703)


	//   ....[0]....
.L_703:
        /*00cc*/ 	.word	0x00004470


	//----- nvinfo : EIATTR_COOP_GROUP_MASK_REGIDS
	.align		4
.L_704:
        /*00d0*/ 	.byte	0x04, 0x29
        /*00d2*/ 	.short	(.L_706 - .L_705)


	//   ....[0]....
.L_705:
        /*00d4*/ 	.word	0xffffffff


	//   ....[1]....
        /*00d8*/ 	.word	0xffffffff


	//   ....[2]....
        /*00dc*/ 	.word	0xffffffff


	//   ....[3]....
        /*00e0*/ 	.word	0xffffffff


	//   ....[4]....
        /*00e4*/ 	.word	0xffffffff


	//   ....[5]....
        /*00e8*/ 	.word	0xffffffff


	//   ....[6]....
        /*00ec*/ 	.word	0xffffffff


	//   ....[7]....
        /*00f0*/ 	.word	0xffffffff


	//   ....[8]....
        /*00f4*/ 	.word	0xffffffff


	//   ....[9]....
        /*00f8*/ 	.word	0xffffffff


	//   ....[10]....
        /*00fc*/ 	.word	0xffffffff


	//   ....[11]....
        /*0100*/ 	.word	0xffffffff


	//   ....[12]....
        /*0104*/ 	.word	0xffffffff


	//   ....[13]....
        /*0108*/ 	.word	0xffffffff


	//   ....[14]....
        /*010c*/ 	.word	0xffffffff


	//   ....[15]....
        /*0110*/ 	.word	0xffffffff


	//   ....[16]....
        /*0114*/ 	.word	0xffffffff


	//   ....[17]....
        /*0118*/ 	.word	0xffffffff


	//   ....[18]....
        /*011c*/ 	.word	0xffffffff


	//   ....[19]....
        /*0120*/ 	.word	0xffffffff


	//----- nvinfo : EIATTR_COOP_GROUP_INSTR_OFFSETS
	.align		4
.L_706:
        /*0124*/ 	.byte	0x04, 0x28
        /*0126*/ 	.short	(.L_708 - .L_707)


	//   ....[0]....
.L_707:
        /*0128*/ 	.word	0x000043f0


	//   ....[1]....
        /*012c*/ 	.word	0x000044a0


	//   ....[2]....
        /*0130*/ 	.word	0x000044c0


	//   ....[3]....
        /*0134*/ 	.word	0x000044e0


	//   ....[4]....
        /*0138*/ 	.word	0x00004510


	//   ....[5]....
        /*013c*/ 	.word	0x00004610


	//   ....[6]....
        /*0140*/ 	.word	0x00004650


	//   ....[7]....
        /*0144*/ 	.word	0x00004680


	//   ....[8]....
        /*0148*/ 	.word	0x000046a0


	//   ....[9]....
        /*014c*/ 	.word	0x000046c0


	//   ....[10]....
        /*0150*/ 	.word	0x000060b0


	//   ....[11]....
        /*0154*/ 	.word	0x00006120


	//   ....[12]....
        /*0158*/ 	.word	0x00006140


	//   ....[13]....
        /*015c*/ 	.word	0x00006160


	//   ....[14]....
        /*0160*/ 	.word	0x00006190


	//   ....[15]....
        /*0164*/ 	.word	0x00006250


	//   ....[16]....
        /*0168*/ 	.word	0x00006270


	//   ....[17]....
        /*016c*/ 	.word	0x000062a0


	//   ....[18]....
        /*0170*/ 	.word	0x000062d0


	//   ....[19]....
        /*0174*/ 	.word	0x00006300


	//----- nvinfo : EIATTR_EXIT_INSTR_OFFSETS
	.align		4
.L_708:
        /*0178*/ 	.byte	0x04, 0x1c
        /*017a*/ 	.short	(.L_710 - .L_709)


	//   ....[0]....
.L_709:
        /*017c*/ 	.word	0x0000d900


	//   ....[1]....
        /*0180*/ 	.word	0x0000dc80


	//   ....[2]....
        /*0184*/ 	.word	0x0000dce0


	//----- nvinfo : EIATTR_CRS_STACK_SIZE
	.align		4
.L_710:
        /*0188*/ 	.byte	0x04, 0x1e
        /*018a*/ 	.short	(.L_712 - .L_711)
.L_711:
        /*018c*/ 	.word	0x00000000


	//----- nvinfo : EIATTR_CBANK_PARAM_SIZE
	.align		4
.L_712:
        /*0190*/ 	.byte	0x03, 0x19
        /*0192*/ 	.short	0x0050


	//----- nvinfo : EIATTR_PARAM_CBANK
	.align		4
        /*0194*/ 	.byte	0x04, 0x0a
        /*0196*/ 	.short	(.L_714 - .L_713)
	.align		4
.L_713:
        /*0198*/ 	.word	index@(.nv.constant0._ZN17fastertransformer29add_bias_layernorm_add_res_e2ILi32EEEvP5char2PKS1_P7__half2PKS5_S8_S8_fiiPKfSA_)
        /*019c*/ 	.short	0x0210
        /*019e*/ 	.short	0x0050


	//----- nvinfo : EIATTR_SW_WAR
	.align		4
.L_714:
        /*01a0*/ 	.byte	0x04, 0x36
        /*01a2*/ 	.short	(.L_716 - .L_715)
.L_715:
        /*01a4*/ 	.word	0x00000008
.L_716:


//--------------------- .nv.info._ZN17fastertransformer26add_bias_layernorm_add_resI6__halfLi16EEEvPaPKaPT_PKS5_S8_S8_fiiPKfSA_ --------------------------
	.section	.nv.info._ZN17fastertransformer26add_bias_layernorm_add_resI6__halfLi16EEEvPaPKaPT_PKS5_S8_S8_fiiPKfSA_,"",@"SHT_CUDA_INFO"
	.sectionflags	@""
	.align	4


	//----- nvinfo : EIATTR_CUDA_API_VERSION
	.align		4
        /*0000*/ 	.byte	0x04, 0x37
        /*0002*/ 	.short	(.L_718 - .L_717)
.L_717:
        /*0004*/ 	.word	0x00000082


	//----- nvinfo : EIATTR_KPARAM_INFO
	.align		4
.L_718:
        /*0008*/ 	.byte	0x04, 0x17
        /*000a*/ 	.short	(.L_720 - .L_719)
.L_719:
        /*000c*/ 	.word	0x00000000
        /*0010*/ 	.short	0x000a
        /*0012*/ 	.short	0x0048
        /*0014*/ 	.byte	0x00, 0xf0, 0x21, 0x00


	//----- nvinfo : EIATTR_KPARAM_INFO
	.align		4
.L_720:
        /*0018*/ 	.byte	0x04, 0x17
        /*001a*/ 	.short	(.L_722 - .L_721)
.L_721:
        /*001c*/ 	.word	0x00000000
        /*0020*/ 	.short	0x0009
        /*0022*/ 	.short	0x0040
        /*0024*/ 	.byte	0x00, 0xf0, 0x21, 0x00


	//----- nvinfo : EIATTR_KPARAM_INFO
	.align		4
.L_722:
        /*0028*/ 	.byte	0x04, 0x17
        /*002a*/ 	.short	(.L_724 - .L_723)
.L_723:
        /*002c*/ 	.word	0x00000000
        /*0030*/ 	.short	0x0008
        /*0032*/ 	.short	0x0038
        /*0034*/ 	.byte	0x00, 0xf0, 0x11, 0x00


	//----- nvinfo : EIATTR_KPARAM_INFO
	.align		4
.L_724:
        /*0038*/ 	.byte	0x04, 0x17
        /*003a*/ 	.short	(.L_726 - .L_725)
.L_725:
        /*003c*/ 	.word	0x00000000
        /*0040*/ 	.short	0x0007
        /*0042*/ 	.short	0x0034
        /*0044*/ 	.byte	0x00, 0xf0, 0x11, 0x00


	//----- nvinfo : EIATTR_KPARAM_INFO
	.align		4
.L_726:
        /*0048*/ 	.byte	0x04, 0x17
        /*004a*/ 	.short	(.L_728 - .L_727)
.L_727:
        /*004c*/ 	.word	0x00000000
        /*0050*/ 	.short	0x0006
        /*0052*/ 	.short	0x0030
        /*0054*/ 	.byte	0x00, 0xf0, 0x11, 0x00


	//----- nvinfo : EIATTR_KPARAM_INFO
	.align		4
.L_728:
        /*0058*/ 	.byte	0x04, 0x17
        /*005a*/ 	.short	(.L_730 - .L_729)
.L_729:
        /*005c*/ 	.word	0x00000000
        /*0060*/ 	.short	0x0005
        /*0062*/ 	.short	0x0028
        /*0064*/ 	.byte	0x00, 0xf0, 0x21, 0x00


	//----- nvinfo : EIATTR_KPARAM_INFO
	.align		4
.L_730:
        /*0068*/ 	.byte	0x04, 0x17
        /*006a*/ 	.short	(.L_732 - .L_731)
.L_731:
        /*006c*/ 	.word	0x00000000
        /*0070*/ 	.short	0x0004
        /*0072*/ 	.short	0x0020
        /*0074*/ 	.byte	0x00, 0xf0, 0x21, 0x00


	//----- nvinfo : EIATTR_KPARAM_INFO
	.align		4
.L_732:
        /*0078*/ 	.byte	0x04, 0x17
        /*007a*/ 	.short	(.L_734 - .L_733)
.L_733:
        /*007c*/ 	.word	0x00000000
        /*0080*/ 	.short	0x0003
        /*0082*/ 	.short	0x0018
        /*0084*/ 	.byte	0x00, 0xf0, 0x21, 0x00


	//----- nvinfo : EIATTR_KPARAM_INFO
	.align		4
.L_734:
        /*0088*/ 	.byte	0x04, 0x17
        /*008a*/ 	.short	(.L_736 - .L_735)
.L_735:
        /*008c*/ 	.word	0x00000000
        /*0090*/ 	.short	0x0002
        /*0092*/ 	.short	0x0010
        /*0094*/ 	.byte	0x00, 0xf0, 0x21, 0x00


	//----- nvinfo : EIATTR_KPARAM_INFO
	.align		4
.L_736:
        /*0098*/ 	.byte	0x04, 0x17
        /*009a*/ 	.short	(.L_738 - .L_737)
.L_737:
        /*009c*/ 	.word	0x00000000
        /*00a0*/ 	.short	0x0001
        /*00a2*/ 	.short	0x0008
        /*00a4*/ 	.byte	0x00, 0xf0, 0x21, 0x00


	//----- nvinfo : EIATTR_KPARAM_INFO
	.align		4
.L_738:
        /*00a8*/ 	.byte	0x04, 0x17
        /*00aa*/ 	.short	(.L_740 - .L_739)
.L_739:
        /*00ac*/ 	.word	0x00000000
        /*00b0*/ 	.short	0x0000
        /*00b2*/ 	.short	0x0000
        /*00b4*/ 	.byte	0x00, 0xf0, 0x21, 0x00


	//----- nvinfo : EIATTR_SPARSE_MMA_MASK
	.align		4
.L_740:
        /*00b8*/ 	.byte	0x03, 0x50
        /*00ba*/ 	.short	0x0000


	//----- nvinfo : EIATTR_MAXREG_COUNT
	.align		4
        /*00bc*/ 	.byte	0x03, 0x1b
        /*00be*/ 	.short	0x00ff


	//----- nvinfo : EIATTR_NUM_BARRIERS
	.align		4
        /*00c0*/ 	.byte	0x02, 0x4c
        /*00c2*/ 	.byte	0x01
	.zero		1


	//----- nvinfo : EIATTR_MERCURY_ISA_VERSION
	.align		4
        /*00c4*/ 	.byte	0x03, 0x5f
        /*00c6*/ 	.short	0x0101


	//----- nvinfo : EIATTR_INT_WARP_WIDE_INSTR_OFFSETS
	.align		4
        /*00c8*/ 	.byte	0x04, 0x31
        /*00ca*/ 	.short	(.L_742 - .L_741)


	//   ....[0]....
.L_741:
        /*00cc*/ 	.word	0x00001620


	//   ....[1]....
        /*00d0*/ 	.word	0x00001ab0


	//----- nvinfo : EIATTR_COOP_GROUP_MASK_REGIDS
	.align		4
.L_742:
        /*00d4*/ 	.byte	0x04, 0x29
        /*00d6*/ 	.short	(.L_744 - .L_743)


	//   ....[0]....
.L_743:
        /*00d8*/ 	.word	0xffffffff


	//   ....[1]....
        /*00dc*/ 	.word	0xffffffff


	//   ....[2]....
        /*00e0*/ 	.word	0xffffffff


	//   ....[3]....
        /*00e4*/ 	.word	0xffffffff


	//   ....[4]....
        /*00e8*/ 	.word	0xffffffff


	//   ....[5]....
        /*00ec*/ 	.word	0xffffffff


	//   ....[6]....
        /*00f0*/ 	.word	0xffffffff


	//   ....[7]....
        /*00f4*/ 	.word	0xffffffff


	//   ....[8]....
        /*00f8*/ 	.word	0xffffffff


	//   ....[9]....
        /*00fc*/ 	.word	0xffffffff


	//----- nvinfo : EIATTR_COOP_GROUP_INSTR_OFFSETS
	.align		4
.L_744:
        /*0100*/ 	.byte	0x04, 0x28
        /*0102*/ 	.short	(.L_746 - .L_745)


	//   ....[0]....
.L_745:
        /*0104*/ 	.word	0x00001690


	//   ....[1]....
        /*0108*/ 	.word	0x000016b0


	//   ....[2]....
        /*010c*/ 	.word	0x000016d0


	//   ....[3]....
        /*0110*/ 	.word	0x000016f0


	//   ....[4]....
        /*0114*/ 	.word	0x00001710


	//   ....[5]....
        /*0118*/ 	.word	0x00001a10


	//   ....[6]....
        /*011c*/ 	.word	0x00001a30


	//   ....[7]....
        /*0120*/ 	.word	0x00001a70


	//   ....[8]....
        /*0124*/ 	.word	0x00001a90


	//   ....[9]....
        /*0128*/ 	.word	0x00001ad0


	//----- nvinfo : EIATTR_EXIT_INSTR_OFFSETS
	.align		4
.L_746:
        /*012c*/ 	.byte	0x04, 0x1c
        /*012e*/ 	.short	(.L_748 - .L_747)


	//   ....[0]....
.L_747:
        /*0130*/ 	.word	0x000048d0


	//   ....[1]....
        /*0134*/ 	.word	0x00004b20


	//   ....[2]....
        /*0138*/ 	.word	0x00004b80


	//----- nvinfo : EIATTR_CRS_STACK_SIZE
	.align		4
.L_748:
        /*013c*/ 	.byte	0x04, 0x1e
        /*013e*/ 	.short	(.L_750 - .L_749)
.L_749:
        /*0140*/ 	.word	0x00000000


	//----- nvinfo : EIATTR_CBANK_PARAM_SIZE
	.align		4
.L_750:
        /*0144*/ 	.byte	0x03, 0x19
        /*0146*/ 	.short	0x0050


	//----- nvinfo : EIATTR_PARAM_CBANK
	.align		4
        /*0148*/ 	.byte	0x04, 0x0a
        /*014a*/ 	.short	(.L_752 - .L_751)
	.align		4
.L_751:
        /*014c*/ 	.word	index@(.nv.constant0._ZN17fastertransformer26add_bias_layernorm_add_resI6__halfLi16EEEvPaPKaPT_PKS5_S8_S8_fiiPKfSA_)
        /*0150*/ 	.short	0x0210
        /*0152*/ 	.short	0x0050


	//----- nvinfo : EIATTR_SW_WAR
	.align		4
.L_752:
        /*0154*/ 	.byte	0x04, 0x36
        /*0156*/ 	.short	(.L_754 - .L_753)
.L_753:
        /*0158*/ 	.word	0x00000008
.L_754:


//--------------------- .nv.info._ZN17fastertransformer29add_bias_layernorm_add_res_e2ILi16EEEvP5char2PKS1_P7__half2PKS5_S8_S8_fiiPKfSA_ --------------------------
	.section	.nv.info._ZN17fastertransformer29add_bias_layernorm_add_res_e2ILi16EEEvP5char2PKS1_P7__half2PKS5_S8_S8_fiiPKfSA_,"",@"SHT_CUDA_INFO"
	.sectionflags	@""
	.align	4


	//----- nvinfo : EIATTR_CUDA_API_VERSION
	.align		4
        /*0000*/ 	.byte	0x04, 0x37
        /*0002*/ 	.short	(.L_756 - .L_755)
.L_755:
        /*0004*/ 	.word	0x00000082


	//----- nvinfo : EIATTR_KPARAM_INFO
	.align		4
.L_756:
        /*0008*/ 	.byte	0x04, 0x17
        /*000a*/ 	.short	(.L_758 - .L_757)
.L_757:
        /*000c*/ 	.word	0x00000000
        /*0010*/ 	.short	0x000a
        /*0012*/ 	.short	0x0048
        /*0014*/ 	.byte	0x00, 0xf0, 0x21, 0x00


	//----- nvinfo : EIATTR_KPARAM_INFO
	.align		4
.L_758:
        /*0018*/ 	.byte	0x04, 0x17
        /*001a*/ 	.short	(.L_760 - .L_759)
.L_759:
        /*001c*/ 	.word	0x00000000
        /*0020*/ 	.short	0x0009
        /*0022*/ 	.short	0x0040
        /*0024*/ 	.byte	0x00, 0xf0, 0x21, 0x00


	//----- nvinfo : EIATTR_KPARAM_INFO
	.align		4
.L_760:
        /*0028*/ 	.byte	0x04, 0x17
        /*002a*/ 	.short	(.L_762 - .L_761)
.L_761:
        /*002c*/ 	.word	0x00000000
        /*0030*/ 	.short	0x0008
        /*0032*/ 	.short	0x0038
        /*0034*/ 	.byte	0x00, 0xf0, 0x11, 0x00


	//----- nvinfo : EIATTR_KPARAM_INFO
	.align		4
.L_762:
        /*0038*/ 	.byte	0x04, 0x17
        /*003a*/ 	.short	(.L_764 - .L_763)
.L_763:
        /*003c*/ 	.word	0x00000000
        /*0040*/ 	.short	0x0007
        /*0042*/ 	.short	0x0034
        /*0044*/ 	.byte	0x00, 0xf0, 0x11, 0x00


	//----- nvinfo : EIATTR_KPARAM_INFO
	.align		4
.L_764:
        /*0048*/ 	.byte	0x04, 0x17
        /*004a*/ 	.short	(.L_766 - .L_765)
.L_765:
        /*004c*/ 	.word	0x00000000
        /*0050*/ 	.short	0x0006
        /*0052*/ 	.short	0x0030
        /*0054*/ 	.byte	0x00, 0xf0, 0x11, 0x00


	//----- nvinfo : EIATTR_KPARAM_INFO
	.align		4
.L_766:
        /*0058*/ 	.byte	0x04, 0x17
        /*005a*/ 	.short	(.L_768 - .L_767)
.L_767:
        /*005c*/ 	.word	0x00000000
        /*0060*/ 	.short	0x0005
        /*0062*/ 	.short	0x0028
        /*0064*/ 	.byte	0x00, 0xf0, 0x21, 0x00


	//----- nvinfo : EIATTR_KPARAM_INFO
	.align		4
.L_768:
        /*0068*/ 	.byte	0x04, 0x17
        /*006a*/ 	.short	(.L_770 - .L_769)
.L_769:
        /*006c*/ 	.word	0x00000000
        /*0070*/ 	.short	0x0004
        /*0072*/ 	.short	0x0020
        /*0074*/ 	.byte	0x00, 0xf0, 0x21, 0x00


	//----- nvinfo : EIATTR_KPARAM_INFO
	.align		4
.L_770:
        /*0078*/ 	.byte	0x04, 0x17
        /*007a*/ 	.short	(.L_772 - .L_771)
.L_771:
        /*007c*/ 	.word	0x00000000
        /*0080*/ 	.short	0x0003
        /*0082*/ 	.short	0x0018
        /*0084*/ 	.byte	0x00, 0xf0, 0x21, 0x00


	//----- nvinfo : EIATTR_KPARAM_INFO
	.align		4
.L_772:
        /*0088*/ 	.byte	0x04, 0x17
        /*008a*/ 	.short	(.L_774 - .L_773)
.L_773:
        /*008c*/ 	.word	0x00000000
        /*0090*/ 	.short	0x0002
        /*0092*/ 	.short	0x0010
        /*0094*/ 	.byte	0x00, 0xf0, 0x21, 0x00


	//----- nvinfo : EIATTR_KPARAM_INFO
	.align		4
.L_774:
        /*0098*/ 	.byte	0x04, 0x17
        /*009a*/ 	.short	(.L_776 - .L_775)
.L_775:
        /*009c*/ 	.word	0x00000000
        /*00a0*/ 	.short	0x0001
        /*00a2*/ 	.short	0x0008
        /*00a4*/ 	.byte	0x00, 0xf0, 0x21, 0x00


	//----- nvinfo : EIATTR_KPARAM_INFO
	.align		4
.L_776:
        /*00a8*/ 	.byte	0x04, 0x17
        /*00aa*/ 	.short	(.L_778 - .L_777)
.L_777:
        /*00ac*/ 	.word	0x00000000
        /*00b0*/ 	.short	0x0000
        /*00b2*/ 	.short	0x0000
        /*00b4*/ 	.byte	0x00, 0xf0, 0x21, 0x00


	//----- nvinfo : EIATTR_SPARSE_MMA_MASK
	.align		4
.L_778:
        /*00b8*/ 	.byte	0x03, 0x50
        /*00ba*/ 	.short	0x0000


	//----- nvinfo : EIATTR_MAXREG_COUNT
	.align		4
        /*00bc*/ 	.byte	0x03, 0x1b
        /*00be*/ 	.short	0x00ff


	//----- nvinfo : EIATTR_NUM_BARRIERS
	.align		4
        /*00c0*/ 	.byte	0x02, 0x4c
        /*00c2*/ 	.byte	0x01
	.zero		1


	//----- nvinfo : EIATTR_MERCURY_ISA_VERSION
	.align		4
        /*00c4*/ 	.byte	0x03, 0x5f
        /*00c6*/ 	.short	0x0101


	//----- nvinfo : EIATTR_COOP_GROUP_MASK_REGIDS
	.align		4
        /*00c8*/ 	.byte	0x04, 0x29
        /*00ca*/ 	.short	(.L_780 - .L_779)


	//   ....[0]....
.L_779:
        /*00cc*/ 	.word	0xffffffff


	//   ....[1]....
        /*00d0*/ 	.word	0xffffffff


	//   ....[2]....
        /*00d4*/ 	.word	0xffffffff


	//   ....[3]....
        /*00d8*/ 	.word	0xffffffff


	//   ....[4]....
        /*00dc*/ 	.word	0xffffffff


	//   ....[5]....
        /*00e0*/ 	.word	0xffffffff


	//   ....[6]....
        /*00e4*/ 	.word	0xffffffff


	//   ....[7]....
        /*00e8*/ 	.word	0xffffffff


	//   ....[8]....
        /*00ec*/ 	.word	0xffffffff


	//   ....[9]....
        /*00f0*/ 	.word	0xffffffff


	//   ....[10]....
        /*00f4*/ 	.word	0xffffffff


	//   ....[11]....
        /*00f8*/ 	.word	0xffffffff


	//   ....[12]....
        /*00fc*/ 	.word	0xffffffff


	//   ....[13]....
        /*0100*/ 	.word	0xffffffff


	//   ....[14]....
        /*0104*/ 	.word	0xffffffff


	//   ....[15]....
        /*0108*/ 	.word	0xffffffff


	//   ....[16]....
        /*010c*/ 	.word	0xffffffff


	//   ....[17]....
        /*0110*/ 	.word	0xffffffff


	//   ....[18]....
        /*0114*/ 	.word	0xffffffff


	//   ....[19]....
        /*0118*/ 	.word	0xffffffff


	//----- nvinfo : EIATTR_COOP_GROUP_INSTR_OFFSETS
	.align		4
.L_780:
        /*011c*/ 	.byte	0x04, 0x28
        /*011e*/ 	.short	(.L_782 - .L_781)


	//   ....[0]....
.L_781:
        /*0120*/ 	.word	0x00002240


	//   ....[1]....
        /*0124*/ 	.word	0x00002390


	//   ....[2]....
        /*0128*/ 	.word	0x00002440


	//   ....[3]....
        /*012c*/ 	.word	0x00002480


	//   ....[4]....
        /*0130*/ 	.word	0x000024c0


	//   ....[5]....
        /*0134*/ 	.word	0x00002560


	//   ....[6]....
        /*0138*/ 	.word	0x00002580


	//   ....[7]....
        /*013c*/ 	.word	0x000025a0


	//   ....[8]....
        /*0140*/ 	.word	0x000025c0


	//   ....[9]....
        /*0144*/ 	.word	0x000025f0


	//   ....[10]....
        /*0148*/ 	.word	0x00002e30


	//   ....[11]....
        /*014c*/ 	.word	0x00002e60


	//   ....[12]....
        /*0150*/ 	.word	0x00002ed0


	//   ....[13]....
        /*0154*/ 	.word	0x00002f00


	//   ....[14]....
        /*0158*/ 	.word	0x00002f20


	//   ....[15]....
        /*015c*/ 	.word	0x00002fe0


	//   ....[16]....
        /*0160*/ 	.word	0x00003000


	//   ....[17]....
        /*0164*/ 	.word	0x00003020


	//   ....[18]....
        /*0168*/ 	.word	0x00003040


	//   ....[19]....
        /*016c*/ 	.word	0x00003060


	//----- nvinfo : EIATTR_EXIT_INSTR_OFFSETS
	.align		4
.L_782:
        /*0170*/ 	.byte	0x04, 0x1c
        /*0172*/ 	.short	(.L_784 - .L_783)


	//   ....[0]....
.L_783:
        /*0174*/ 	.word	0x000068b0


	//   ....[1]....
        /*0178*/ 	.word	0x00006c10


	//   ....[2]....
        /*017c*/ 	.word	0x00006c70


	//----- nvinfo : EIATTR_CRS_STACK_SIZE
	.align		4
.L_784:
        /*0180*/ 	.byte	0x04, 0x1e
        /*0182*/ 	.short	(.L_786 - .L_785)
.L_785:
        /*0184*/ 	.word	0x00000000


	//----- nvinfo : EIATTR_CBANK_PARAM_SIZE
	.align		4
.L_786:
        /*0188*/ 	.byte	0x03, 0x19
        /*018a*/ 	.short	0x0050


	//----- nvinfo : EIATTR_PARAM_CBANK
	.align		4
        /*018c*/ 	.byte	0x04, 0x0a
        /*018e*/ 	.short	(.L_788 - .L_787)
	.align		4
.L_787:
        /*0190*/ 	.word	index@(.nv.constant0._ZN17fastertransformer29add_bias_layernorm_add_res_e2ILi16EEEvP5char2PKS1_P7__half2PKS5_S8_S8_fiiPKfSA_)
        /*0194*/ 	.short	0x0210
        /*0196*/ 	.short	0x0050


	//----- nvinfo : EIATTR_SW_WAR
	.align		4
.L_788:
        /*0198*/ 	.byte	0x04, 0x36
        /*019a*/ 	.short	(.L_790 - .L_789)
.L_789:
        /*019c*/ 	.word	0x00000008
.L_790:


//--------------------- .nv.info._ZN17fastertransformer26add_bias_layernorm_add_resI6__halfLi8EEEvPaPKaPT_PKS5_S8_S8_fiiPKfSA_ --------------------------
	.section	.nv.info._ZN17fastertransformer26add_bias_layernorm_add_resI6__halfLi8EEEvPaPKaPT_PKS5_S8_S8_fiiPKfSA_,"",@"SHT_CUDA_INFO"
	.sectionflags	@""
	.align	4


	//----- nvinfo : EIATTR_CUDA_API_VERSION
	.align		4
        /*0000*/ 	.byte	0x04, 0x37
        /*0002*/ 	.short	(.L_792 - .L_791)
.L_791:
        /*0004*/ 	.word	0x00000082


	//----- nvinfo : EIATTR_KPARAM_INFO
	.align		4
.L_792:
        /*0008*/ 	.byte	0x04, 0x17
        /*000a*/ 	.short	(.L_794 - .L_793)
.L_793:
        /*000c*/ 	.word	0x00000000
        /*0010*/ 	.short	0x000a
        /*0012*/ 	.short	0x0048
        /*0014*/ 	.byte	0x00, 0xf0, 0x21, 0x00


	//----- nvinfo : EIATTR_KPARAM_INFO
	.align		4
.L_794:
        /*0018*/ 	.byte	0x04, 0x17
        /*001a*/ 	.short	(.L_796 - .L_795)
.L_795:
        /*001c*/ 	.word	0x00000000
        /*0020*/ 	.short	0x0009
        /*0022*/ 	.short	0x0040
        /*0024*/ 	.byte	0x00, 0xf0, 0x21, 0x00


	//----- nvinfo : EIATTR_KPARAM_INFO
	.align		4
.L_796:
        /*0028*/ 	.byte	0x04, 0x17
        /*002a*/ 	.short	(.L_798 - .L_797)
.L_797:
        /*002c*/ 	.word	0x00000000
        /*0030*/ 	.short	0x0008
        /*0032*/ 	.short	0x0038
        /*0034*/ 	.byte	0x00, 0xf0, 0x11, 0x00


	//----- nvinfo : EIATTR_KPARAM_INFO
	.align		4
.L_798:
        /*0038*/ 	.byte	0x04, 0x17
        /*003a*/ 	.short	(.L_800 - .L_799)
.L_799:
        /*003c*/ 	.word	0x00000000
        /*0040*/ 	.short	0x0007
        /*0042*/ 	.short	0x0034
        /*0044*/ 	.byte	0x00, 0xf0, 0x11, 0x00


	//----- nvinfo : EIATTR_KPARAM_INFO
	.align		4
.L_800:
        /*0048*/ 	.byte	0x04, 0x17
        /*004a*/ 	.short	(.L_802 - .L_801)
.L_801:
        /*004c*/ 	.word	0x00000000
        /*0050*/ 	.short	0x0006
        /*0052*/ 	.short	0x0030
        /*0054*/ 	.byte	0x00, 0xf0, 0x11, 0x00


	//----- nvinfo : EIATTR_KPARAM_INFO
	.align		4
.L_802:
        /*0058*/ 	.byte	0x04, 0x17
        /*005a*/ 	.short	(.L_804 - .L_803)
.L_803:
        /*005c*/ 	.word	0x00000000
        /*0060*/ 	.short	0x0005
        /*0062*/ 	.short	0x0028
        /*0064*/ 	.byte	0x00, 0xf0, 0x21, 0x00


	//----- nvinfo : EIATTR_KPARAM_INFO
	.align		4
.L_804:
        /*0068*/ 	.byte	0x04, 0x17
        /*006a*/ 	.short	(.L_806 - .L_805)
.L_805:
        /*006c*/ 	.word	0x00000000
        /*0070*/ 	.short	0x0004
        /*0072*/ 	.short	0x0020
        /*0074*/ 	.byte	0x00, 0xf0, 0x21, 0x00


	//----- nvinfo : EIATTR_KPARAM_INFO
	.align		4
.L_806:
        /*0078*/ 	.byte	0x04, 0x17
        /*007a*/ 	.short	(.L_808 - .L_807)
.L_807:
        /*007c*/ 	.word	0x00000000
        /*0080*/ 	.short	0x0003
        /*0082*/ 	.short	0x0018
        /*0084*/ 	.byte	0x00, 0xf0, 0x21, 0x00


	//----- nvinfo : EIATTR_KPARAM_INFO
	.align		4
.L_808:
        /*0088*/ 	.byte	0x04, 0x17
        /*008a*/ 	.short	(.L_810 - .L_809)
.L_809:
        /*008c*/ 	.word	0x00000000
        /*0090*/ 	.short	0x0002
        /*0092*/ 	.short	0x0010
        /*0094*/ 	.byte	0x00, 0xf0, 0x21, 0x00


	//----- nvinfo : EIATTR_KPARAM_INFO
	.align		4
.L_810:
        /*0098*/ 	.byte	0x04, 0x17
        /*009a*/ 	.short	(.L_812 - .L_811)
.L_811:
        /*009c*/ 	.word	0x00000000
        /*00a0*/ 	.short	0x0001
        /*00a2*/ 	.short	0x0008
        /*00a4*/ 	.byte	0x00, 0xf0, 0x21, 0x00


	//----- nvinfo : EIATTR_KPARAM_INFO
	.align		4
.L_812:
        /*00a8*/ 	.byte	0x04, 0x17
        /*00aa*/ 	.short	(.L_814 - .L_813)
.L_813:
        /*00ac*/ 	.word	0x00000000
        /*00b0*/ 	.short	0x0000
        /*00b2*/ 	.short	0x0000
        /*00b4*/ 	.byte	0x00, 0xf0, 0x21, 0x00


	//----- nvinfo : EIATTR_SPARSE_MMA_MASK
	.align		4
.L_814:
        /*00b8*/ 	.byte	0x03, 0x50
        /*00ba*/ 	.short	0x0000


	//----- nvinfo : EIATTR_MAXREG_COUNT
	.align		4
        /*00bc*/ 	.byte	0x03, 0x1b
        /*00be*/ 	.short	0x00ff


	//----- nvinfo : EIATTR_NUM_BARRIERS
	.align		4
        /*00c0*/ 	.byte	0x02, 0x4c
        /*00c2*/ 	.byte	0x01
	.zero		1


	//----- nvinfo : EIATTR_MERCURY_ISA_VERSION
	.align		4
        /*00c4*/ 	.byte	0x03, 0x5f
        /*00c6*/ 	.short	0x0101


	//----- nvinfo : EIATTR_COOP_GROUP_MASK_REGIDS
	.align		4
        /*00c8*/ 	.byte	0x04, 0x29
        /*00ca*/ 	.short	(.L_816 - .L_815)


	//   ....[0]....
.L_815:
        /*00cc*/ 	.word	0xffffffff


	//   ....[1]....
        /*00d0*/ 	.word	0xffffffff


	//   ....[2]....
        /*00d4*/ 	.word	0xffffffff


	//   ....[3]....
        /*00d8*/ 	.word	0xffffffff


	//   ....[4]....
        /*00dc*/ 	.word	0xffffffff


	//   ....[5]....
        /*00e0*/ 	.word	0xffffffff


	//   ....[6]....
        /*00e4*/ 	.word	0xffffffff


	//   ....[7]....
        /*00e8*/ 	.word	0xffffffff


	//   ....[8]....
        /*00ec*/ 	.word	0xffffffff


	//   ....[9]....
        /*00f0*/ 	.word	0xffffffff


	//----- nvinfo : EIATTR_COOP_GROUP_INSTR_OFFSETS
	.align		4
.L_816:
        /*00f4*/ 	.byte	0x04, 0x28
        /*00f6*/ 	.short	(.L_818 - .L_817)


	//   ....[0]....
.L_817:
        /*00f8*/ 	.word	0x00000a80


	//   ....[1]....
        /*00fc*/ 	.word	0x00000aa0


	//   ....[2]....
        /*0100*/ 	.word	0x00000ac0


	//   ....[3]....
        /*0104*/ 	.word	0x00000af0


	//   ....[4]....
        /*0108*/ 	.word	0x00000b40


	//   ....[5]....
        /*010c*/ 	.word	0x00000d50


	//   ....[6]....
        /*0110*/ 	.word	0x00000d70


	//   ....[7]....
        /*0114*/ 	.word	0x00000d90


	//   ....[8]....
        /*0118*/ 	.word	0x00000db0


	//   ....[9]....
        /*011c*/ 	.word	0x00000dd0


	//----- nvinfo : EIATTR_EXIT_INSTR_OFFSETS
	.align		4
.L_818:
        /*0120*/ 	.byte	0x04, 0x1c
        /*0122*/ 	.short	(.L_820 - .L_819)


	//   ....[0]....
.L_819:
        /*0124*/ 	.word	0x00002220


	//   ....[1]....
        /*0128*/ 	.word	0x00002460


	//   ....[2]....
        /*012c*/ 	.word	0x000024b0


	//----- nvinfo : EIATTR_CRS_STACK_SIZE
	.align		4
.L_820:
        /*0130*/ 	.byte	0x04, 0x1e
        /*0132*/ 	.short	(.L_822 - .L_821)
.L_821:
        /*0134*/ 	.word	0x00000000


	//----- nvinfo : EIATTR_CBANK_PARAM_SIZE
	.align		4
.L_822:
        /*0138*/ 	.byte	0x03, 0x19
        /*013a*/ 	.short	0x0050


	//----- nvinfo : EIATTR_PARAM_CBANK
	.align		4
        /*013c*/ 	.byte	0x04, 0x0a
        /*013e*/ 	.short	(.L_824 - .L_823)
	.align		4
.L_823:
        /*0140*/ 	.word	index@(.nv.constant0._ZN17fastertransformer26add_bias_layernorm_add_resI6__halfLi8EEEvPaPKaPT_PKS5_S8_S8_fiiPKfSA_)
        /*0144*/ 	.short	0x0210
        /*0146*/ 	.short	0x0050


	//----- nvinfo : EIATTR_SW_WAR
	.align		4
.L_824:
        /*0148*/ 	.byte	0x04, 0x36
        /*014a*/ 	.short	(.L_826 - .L_825)
.L_825:
        /*014c*/ 	.word	0x00000008
.L_826:


//--------------------- .nv.info._ZN17fastertransformer29add_bias_layernorm_add_res_e2ILi8EEEvP5char2PKS1_P7__half2PKS5_S8_S8_fiiPKfSA_ --------------------------
	.section	.nv.info._ZN17fastertransformer29add_bias_layernorm_add_res_e2ILi8EEEvP5char2PKS1_P7__half2PKS5_S8_S8_fiiPKfSA_,"",@"SHT_CUDA_INFO"
	.sectionflags	@""
	.align	4


	//----- nvinfo : EIATTR_CUDA_API_VERSION
	.align		4
        /*0000*/ 	.byte	0x04, 0x37
        /*0002*/ 	.short	(.L_828 - .L_827)
.L_827:
        /*0004*/ 	.word	0x00000082


	//----- nvinfo : EIATTR_KPARAM_INFO
	.align		4
.L_828:
        /*0008*/ 	.byte	0x04, 0x17
        /*000a*/ 	.short	(.L_830 - .L_829)
.L_829:
        /*000c*/ 	.word	0x00000000
        /*0010*/ 	.short	0x000a
        /*0012*/ 	.short	0x0048
        /*0014*/ 	.byte	0x00, 0xf0, 0x21, 0x00


	//----- nvinfo : EIATTR_KPARAM_INFO
	.align		4
.L_830:
        /*0018*/ 	.byte	0x04, 0x17
        /*001a*/ 	.short	(.L_832 - .L_831)
.L_831:
        /*001c*/ 	.word	0x00000000
        /*0020*/ 	.short	0x0009
        /*0022*/ 	.short	0x0040
        /*0024*/ 	.byte	0x00, 0xf0, 0x21, 0x00


	//----- nvinfo : EIATTR_KPARAM_INFO
	.align		4
.L_832:
        /*0028*/ 	.byte	0x04, 0x17
        /*002a*/ 	.short	(.L_834 - .L_833)
.L_833:
        /*002c*/ 	.word	0x00000000
        /*0030*/ 	.short	0x0008
        /*0032*/ 	.short	0x0038
        /*0034*/ 	.byte	0x00, 0xf0, 0x11, 0x00


	//----- nvinfo : EIATTR_KPARAM_INFO
	.align		4
.L_834:
        /*0038*/ 	.byte	0x04, 0x17
        /*003a*/ 	.short	(.L_836 - .L_835)
.L_835:
        /*003c*/ 	.word	0x00000000
        /*0040*/ 	.short	0x0007
        /*0042*/ 	.short	0x0034
        /*0044*/ 	.byte	0x00, 0xf0, 0x11, 0x00


	//----- nvinfo : EIATTR_KPARAM_INFO
	.align		4
.L_836:
        /*0048*/ 	.byte	0x04, 0x17
        /*004a*/ 	.short	(.L_838 - .L_837)
.L_837:
        /*004c*/ 	.word	0x00000000
        /*0050*/ 	.short	0x0006
        /*0052*/ 	.short	0x0030
        /*0054*/ 	.byte	0x00, 0xf0, 0x11, 0x00


	//----- nvinfo : EIATTR_KPARAM_INFO
	.align		4
.L_838:
        /*0058*/ 	.byte	0x04, 0x17
        /*005a*/ 	.short	(.L_840 - .L_839)
.L_839:
        /*005c*/ 	.word	0x00000000
        /*0060*/ 	.short	0x0005
        /*0062*/ 	.short	0x0028
        /*0064*/ 	.byte	0x00, 0xf0, 0x21, 0x00


	//----- nvinfo : EIATTR_KPARAM_INFO
	.align		4
.L_840:
        /*0068*/ 	.byte	0x04, 0x17
        /*006a*/ 	.short	(.L_842 - .L_841)
.L_841:
        /*006c*/ 	.word	0x00000000
        /*0070*/ 	.short	0x0004
        /*0072*/ 	.short	0x0020
        /*0074*/ 	.byte	0x00, 0xf0, 0x21, 0x00


	//----- nvinfo : EIATTR_KPARAM_INFO
	.align		4
.L_842:
        /*0078*/ 	.byte	0x04, 0x17
        /*007a*/ 	.short	(.L_844 - .L_843)
.L_843:
        /*007c*/ 	.word	0x00000000
        /*0080*/ 	.short	0x0003
        /*0082*/ 	.short	0x0018
        /*0084*/ 	.byte	0x00, 0xf0, 0x21, 0x00


	//----- nvinfo : EIATTR_KPARAM_INFO
	.align		4
.L_844:
        /*0088*/ 	.byte	0x04, 0x17
        /*008a*/ 	.short	(.L_846 - .L_845)
.L_845:
        /*008c*/ 	.word	0x00000000
        /*0090*/ 	.short	0x0002
        /*0092*/ 	.short	0x0010
        /*0094*/ 	.byte	0x00, 0xf0, 0x21, 0x00


	//----- nvinfo : EIATTR_KPARAM_INFO
	.align		4
.L_846:
        /*0098*/ 	.byte	0x04, 0x17
        /*009a*/ 	.short	(.L_848 - .L_847)
.L_847:
        /*009c*/ 	.word	0x00000000
        /*00a0*/ 	.short	0x0001
        /*00a2*/ 	.short	0x0008
        /*00a4*/ 	.byte	0x00, 0xf0, 0x21, 0x00


	//----- nvinfo : EIATTR_KPARAM_INFO
	.align		4
.L_848:
        /*00a8*/ 	.byte	0x04, 0x17
        /*00aa*/ 	.short	(.L_850 - .L_849)
.L_849:
        /*00ac*/ 	.word	0x00000000
        /*00b0*/ 	.short	0x0000
        /*00b2*/ 	.short	0x0000
        /*00b4*/ 	.byte	0x00, 0xf0, 0x21, 0x00


	//----- nvinfo : EIATTR_SPARSE_MMA_MASK
	.align		4
.L_850:
        /*00b8*/ 	.byte	0x03, 0x50
        /*00ba*/ 	.short	0x0000


	//----- nvinfo : EIATTR_MAXREG_COUNT
	.align		4
        /*00bc*/ 	.byte	0x03, 0x1b
        /*00be*/ 	.short	0x00ff


	//----- nvinfo : EIATTR_NUM_BARRIERS
	.align		4
        /*00c0*/ 	.byte	0x02, 0x4c
        /*00c2*/ 	.byte	0x01
	.zero		1


	//----- nvinfo : EIATTR_MERCURY_ISA_VERSION
	.align		4
        /*00c4*/ 	.byte	0x03, 0x5f
        /*00c6*/ 	.short	0x0101


	//----- nvinfo : EIATTR_COOP_GROUP_MASK_REGIDS
	.align		4
        /*00c8*/ 	.byte	0x04, 0x29
        /*00ca*/ 	.short	(.L_852 - .L_851)


	//   ....[0]....
.L_851:
        /*00cc*/ 	.word	0xffffffff


	//   ....[1]....
        /*00d0*/ 	.word	0xffffffff


	//   ....[2]....
        /*00d4*/ 	.word	0xffffffff


	//   ....[3]....
        /*00d8*/ 	.word	0xffffffff


	//   ....[4]....
        /*00dc*/ 	.word	0xffffffff


	//   ....[5]....
        /*00e0*/ 	.word	0xffffffff


	//   ....[6]....
        /*00e4*/ 	.word	0xffffffff


	//   ....[7]....
        /*00e8*/ 	.word	0xffffffff


	//   ....[8]....
        /*00ec*/ 	.word	0xffffffff


	//   ....[9]....
        /*00f0*/ 	.word	0xffffffff


	//   ....[10]....
        /*00f4*/ 	.word	0xffffffff


	//   ....[11]....
        /*00f8*/ 	.word	0xffffffff


	//   ....[12]....
        /*00fc*/ 	.word	0xffffffff


	//   ....[13]....
        /*0100*/ 	.word	0xffffffff


	//   ....[14]....
        /*0104*/ 	.word	0xffffffff


	//   ....[15]....
        /*0108*/ 	.word	0xffffffff


	//   ....[16]....
        /*010c*/ 	.word	0xffffffff


	//   ....[17]....
        /*0110*/ 	.word	0xffffffff


	//   ....[18]....
        /*0114*/ 	.word	0xffffffff


	//   ....[19]....
        /*0118*/ 	.word	0xffffffff


	//----- nvinfo : EIATTR_COOP_GROUP_INSTR_OFFSETS
	.align		4
.L_852:
        /*011c*/ 	.byte	0x04, 0x28
        /*011e*/ 	.short	(.L_854 - .L_853)


	//   ....[0]....
.L_853:
        /*0120*/ 	.word	0x000010c0


	//   ....[1]....
        /*0124*/ 	.word	0x00001210


	//   ....[2]....
        /*0128*/ 	.word	0x00001250


	//   ....[3]....
        /*012c*/ 	.word	0x00001280


	//   ....[4]....
        /*0130*/ 	.word	0x000012d0


	//   ....[5]....
        /*0134*/ 	.word	0x00001340


	//   ....[6]....
        /*0138*/ 	.word	0x00001360


	//   ....[7]....
        /*013c*/ 	.word	0x00001390


	//   ....[8]....
        /*0140*/ 	.word	0x000013c0


	//   ....[9]....
        /*0144*/ 	.word	0x000013f0


	//   ....[10]....
        /*0148*/ 	.word	0x000017e0


	//   ....[11]....
        /*014c*/ 	.word	0x00001810


	//   ....[12]....
        /*0150*/ 	.word	0x00001830


	//   ....[13]....
        /*0154*/ 	.word	0x00001850


	//   ....[14]....
        /*0158*/ 	.word	0x00001870


	//   ....[15]....
        /*015c*/ 	.word	0x00001910


	//   ....[16]....
        /*0160*/ 	.word	0x00001930


	//   ....[17]....
        /*0164*/ 	.word	0x00001950


	//   ....[18]....
        /*0168*/ 	.word	0x00001970


	//   ....[19]....
        /*016c*/ 	.word	0x00001990


	//----- nvinfo : EIATTR_EXIT_INSTR_OFFSETS
	.align		4
.L_854:
        /*0170*/ 	.byte	0x04, 0x1c
        /*0172*/ 	.short	(.L_856 - .L_855)


	//   ....[0]....
.L_855:
        /*0174*/ 	.word	0x00003340


	//   ....[1]....
        /*0178*/ 	.word	0x00003630


	//   ....[2]....
        /*017c*/ 	.word	0x00003690


	//----- nvinfo : EIATTR_CRS_STACK_SIZE
	.align		4
.L_856:
        /*0180*/ 	.byte	0x04, 0x1e
        /*0182*/ 	.short	(.L_858 - .L_857)
.L_857:
        /*0184*/ 	.word	0x00000000


	//----- nvinfo : EIATTR_CBANK_PARAM_SIZE
	.align		4
.L_858:
        /*0188*/ 	.byte	0x03, 0x19
        /*018a*/ 	.short	0x0050


	//----- nvinfo : EIATTR_PARAM_CBANK
	.align		4
        /*018c*/ 	.byte	0x04, 0x0a
        /*018e*/ 	.short	(.L_860 - .L_859)
	.align		4
.L_859:
        /*0190*/ 	.word	index@(.nv.constant0._ZN17fastertransformer29add_bias_layernorm_add_res_e2ILi8EEEvP5char2PKS1_P7__half2PKS5_S8_S8_fiiPKfSA_)
        /*0194*/ 	.short	0x0210
        /*0196*/ 	.short	0x0050


	//----- nvinfo : EIATTR_SW_WAR
	.align		4
.L_860:
        /*0198*/ 	.byte	0x04, 0x36
        /*019a*/ 	.short	(.L_862 - .L_861)
.L_861:
        /*019c*/ 	.word	0x00000008
.L_862:


//--------------------- .nv.info._ZN17fastertransformer26add_bias_layernorm_add_resI6__halfLi4EEEvPaPKaPT_PKS5_S8_S8_fiiPKfSA_ --------------------------
	.section	.nv.info._ZN17fastertransformer26add_bias_layernorm_add_resI6__halfLi4EEEvPaPKaPT_PKS5_S8_S8_fiiPKfSA_,"",@"SHT_CUDA_INFO"
	.sectionflags	@""
	.align	4


	//----- nvinfo : EIATTR_CUDA_API_VERSION
	.align		4
        /*0000*/ 	.byte	0x04, 0x37
        /*0002*/ 	.short	(.L_864 - .L_863)
.L_863:
        /*0004*/ 	.word	0x00000082


	//----- nvinfo : EIATTR_KPARAM_INFO
	.align		4
.L_864:
        /*0008*/ 	.byte	0x04, 0x17
        /*000a*/ 	.short	(.L_866 - .L_865)
.L_865:
        /*000c*/ 	.word	0x00000000
        /*0010*/ 	.short	0x000a
        /*0012*/ 	.short	0x0048
        /*0014*/ 	.byte	0x00, 0xf0, 0x21, 0x00


	//----- nvinfo : EIATTR_KPARAM_INFO
	.align		4
.L_866:
        /*0018*/ 	.byte	0x04, 0x17
        /*001a*/ 	.short	(.L_868 - .L_867)
.L_867:
        /*001c*/ 	.word	0x00000000
        /*0020*/ 	.short	0x0009
        /*0022*/ 	.short	0x0040
        /*0024*/ 	.byte	0x00, 0xf0, 0x21, 0x00


	//----- nvinfo : EIATTR_KPARAM_INFO
	.align		4
.L_868:
        /*0028*/ 	.byte	0x04, 0x17
        /*002a*/ 	.short	(.L_870 - .L_869)
.L_869:
        /*002c*/ 	.word	0x00000000
        /*0030*/ 	.short	0x0008
        /*0032*/ 	.short	0x0038
        /*0034*/ 	.byte	0x00, 0xf0, 0x11, 0x00


	//----- nvinfo : EIATTR_KPARAM_INFO
	.align		4
.L_870:
        /*0038*/ 	.byte	0x04, 0x17
        /*003a*/ 	.short	(.L_872 - .L_871)
.L_871:
        /*003c*/ 	.word	0x00000000
        /*0040*/ 	.short	0x0007
        /*0042*/ 	.short	0x0034
        /*0044*/ 	.byte	0x00, 0xf0, 0x11, 0x00


	//----- nvinfo : EIATTR_KPARAM_INFO
	.align		4
.L_872:
        /*0048*/ 	.byte	0x04, 0x17
        /*004a*/ 	.short	(.L_874 - .L_873)
.L_873:
        /*004c*/ 	.word	0x00000000
        /*0050*/ 	.short	0x0006
        /*0052*/ 	.short	0x0030
        /*0054*/ 	.byte	0x00, 0xf0, 0x11, 0x00


	//----- nvinfo : EIATTR_KPARAM_INFO
	.align		4
.L_874:
        /*0058*/ 	.byte	0x04, 0x17
        /*005a*/ 	.short	(.L_876 - .L_875)
.L_875:
        /*005c*/ 	.word	0x00000000
        /*0060*/ 	.short	0x0005
        /*0062*/ 	.short	0x0028
        /*0064*/ 	.byte	0x00, 0xf0, 0x21, 0x00


	//----- nvinfo : EIATTR_KPARAM_INFO
	.align		4
.L_876:
        /*0068*/ 	.byte	0x04, 0x17
        /*006a*/ 	.short	(.L_878 - .L_877)
.L_877:
        /*006c*/ 	.word	0x00000000
        /*0070*/ 	.short	0x0004
        /*0072*/ 	.short	0x0020
        /*0074*/ 	.byte	0x00, 0xf0, 0x21, 0x00


	//----- nvinfo : EIATTR_KPARAM_INFO
	.align		4
.L_878:
        /*0078*/ 	.byte	0x04, 0x17
        /*007a*/ 	.short	(.L_880 - .L_879)
.L_879:
        /*007c*/ 	.word	0x00000000
        /*0080*/ 	.short	0x0003
        /*0082*/ 	.short	0x0018
        /*0084*/ 	.byte	0x00, 0xf0, 0x21, 0x00


	//----- nvinfo : EIATTR_KPARAM_INFO
	.align		4
.L_880:
        /*0088*/ 	.byte	0x04, 0x17
        /*008a*/ 	.short	(.L_882 - .L_881)
.L_881:
        /*008c*/ 	.word	0x00000000
        /*0090*/ 	.short	0x0002
        /*0092*/ 	.short	0x0010
        /*0094*/ 	.byte	0x00, 0xf0, 0x21, 0x00


	//----- nvinfo : EIATTR_KPARAM_INFO
	.align		4
.L_882:
        /*0098*/ 	.byte	0x04, 0x17
        /*009a*/ 	.short	(.L_884 - .L_883)
.L_883:
        /*009c*/ 	.word	0x00000000
        /*00a0*/ 	.short	0x0001
        /*00a2*/ 	.short	0x0008
        /*00a4*/ 	.byte	0x00, 0xf0, 0x21, 0x00


	//----- nvinfo : EIATTR_KPARAM_INFO
	.align		4
.L_884:
        /*00a8*/ 	.byte	0x04, 0x17
        /*00aa*/ 	.short	(.L_886 - .L_885)
.L_885:
        /*00ac*/ 	.word	0x00000000
        /*00b0*/ 	.short	0x0000
        /*00b2*/ 	.short	0x0000
        /*00b4*/ 	.byte	0x00, 0xf0, 0x21, 0x00


	//----- nvinfo : EIATTR_SPARSE_MMA_MASK
	.align		4
.L_886:
        /*00b8*/ 	.byte	0x03, 0x50
        /*00ba*/ 	.short	0x0000


	//----- nvinfo : EIATTR_MAXREG_COUNT
	.align		4
        /*00bc*/ 	.byte	0x03, 0x1b
        /*00be*/ 	.short	0x00ff


	//----- nvinfo : EIATTR_NUM_BARRIERS
	.align		4
        /*00c0*/ 	.byte	0x02, 0x4c
        /*00c2*/ 	.byte	0x01
	.zero		1


	//----- nvinfo : EIATTR_MERCURY_ISA_VERSION
	.align		4
        /*00c4*/ 	.byte	0x03, 0x5f
        /*00c6*/ 	.short	0x0101


	//----- nvinfo : EIATTR_COOP_GROUP_MASK_REGIDS
	.align		4
        /*00c8*/ 	.byte	0x04, 0x29
        /*00ca*/ 	.short	(.L_888 - .L_887)


	//   ....[0]....
.L_887:
        /*00cc*/ 	.word	0xffffffff


	//   ....[1]....
        /*00d0*/ 	.word	0xffffffff


	//   ....[2]....
        /*00d4*/ 	.word	0xffffffff


	//   ....[3]....
        /*00d8*/ 	.word	0xffffffff


	//   ....[4]....
        /*00dc*/ 	.word	0xffffffff


	//   ....[5]....
        /*00e0*/ 	.word	0xffffffff


	//   ....[6]....
        /*00e4*/ 	.word	0xffffffff


	//   ....[7]....
        /*00e8*/ 	.word	0xffffffff


	//   ....[8]....
        /*00ec*/ 	.word	0xffffffff


	//   ....[9]....
        /*00f0*/ 	.word	0xffffffff


	//----- nvinfo : EIATTR_COOP_GROUP_INSTR_OFFSETS
	.align		4
.L_888:
        /*00f4*/ 	.byte	0x04, 0x28
        /*00f6*/ 	.short	(.L_890 - .L_889)


	//   ....[0]....
.L_889:
        /*00f8*/ 	.word	0x000005d0


	//   ....[1]....
        /*00fc*/ 	.word	0x000005f0


	//   ....[2]....
        /*0100*/ 	.word	0x00000610


	//   ....[3]....
        /*0104*/ 	.word	0x00000630


	//   ....[4]....
        /*0108*/ 	.word	0x00000680


	//   ....[5]....
        /*010c*/ 	.word	0x000007f0


	//   ....[6]....
        /*0110*/ 	.word	0x00000810


	//   ....[7]....
        /*0114*/ 	.word	0x00000830


	//   ....[8]....
        /*0118*/ 	.word	0x00000850


	//   ....[9]....
        /*011c*/ 	.word	0x00000880


	//----- nvinfo : EIATTR_EXIT_INSTR_OFFSETS
	.align		4
.L_890:
        /*0120*/ 	.byte	0x04, 0x1c
        /*0122*/ 	.short	(.L_892 - .L_891)


	//   ....[0]....
.L_891:
        /*0124*/ 	.word	0x00001070


	//   ....[1]....
        /*0128*/ 	.word	0x00001290


	//   ....[2]....
        /*012c*/ 	.word	0x000012e0


	//----- nvinfo : EIATTR_CRS_STACK_SIZE
	.align		4
.L_892:
        /*0130*/ 	.byte	0x04, 0x1e
        /*0132*/ 	.short	(.L_894 - .L_893)
.L_893:
        /*0134*/ 	.word	0x00000000


	//----- nvinfo : EIATTR_CBANK_PARAM_SIZE
	.align		4
.L_894:
        /*0138*/ 	.byte	0x03, 0x19
        /*013a*/ 	.short	0x0050


	//----- nvinfo : EIATTR_PARAM_CBANK
	.align		4
        /*013c*/ 	.byte	0x04, 0x0a
        /*013e*/ 	.short	(.L_896 - .L_895)
	.align		4
.L_895:
        /*0140*/ 	.word	index@(.nv.constant0._ZN17fastertransformer26add_bias_layernorm_add_resI6__halfLi4EEEvPaPKaPT_PKS5_S8_S8_fiiPKfSA_)
        /*0144*/ 	.short	0x0210
        /*0146*/ 	.short	0x0050


	//----- nvinfo : EIATTR_SW_WAR
	.align		4
.L_896:
        /*0148*/ 	.byte	0x04, 0x36
        /*014a*/ 	.short	(.L_898 - .L_897)
.L_897:
        /*014c*/ 	.word	0x00000008
.L_898:


//--------------------- .nv.info._ZN17fastertransformer29add_bias_layernorm_add_res_e2ILi4EEEvP5char2PKS1_P7__half2PKS5_S8_S8_fiiPKfSA_ --------------------------
	.section	.nv.info._ZN17fastertransformer29add_bias_layernorm_add_res_e2ILi4EEEvP5char2PKS1_P7__half2PKS5_S8_S8_fiiPKfSA_,"",@"SHT_CUDA_INFO"
	.sectionflags	@""
	.align	4


	//----- nvinfo : EIATTR_CUDA_API_VERSION
	.align		4
        /*0000*/ 	.byte	0x04, 0x37
        /*0002*/ 	.short	(.L_900 - .L_899)
.L_899:
        /*0004*/ 	.word	0x00000082


	//----- nvinfo : EIATTR_KPARAM_INFO
	.align		4
.L_900:
        /*0008*/ 	.byte	0x04, 0x17
        /*000a*/ 	.short	(.L_902 - .L_901)
.L_901:
        /*000c*/ 	.word	0x00000000
        /*0010*/ 	.short	0x000a
        /*0012*/ 	.short	0x0048
        /*0014*/ 	.byte	0x00, 0xf0, 0x21, 0x00


	//----- nvinfo : EIATTR_KPARAM_INFO
	.align		4
.L_902:
        /*0018*/ 	.byte	0x04, 0x17
        /*001a*/ 	.short	(.L_904 - .L_903)
.L_903:
        /*001c*/ 	.word	0x00000000
        /*0020*/ 	.short	0x0009
        /*0022*/ 	.short	0x0040
        /*0024*/ 	.byte	0x00, 0xf0, 0x21, 0x00


	//----- nvinfo : EIATTR_KPARAM_INFO
	.align		4
.L_904:
        /*0028*/ 	.byte	0x04, 0x17
        /*002a*/ 	.short	(.L_906 - .L_905)
.L_905:
        /*002c*/ 	.word	0x00000000
        /*0030*/ 	.short	0x0008
        /*0032*/ 	.short	0x0038
        /*0034*/ 	.byte	0x00, 0xf0, 0x11, 0x00


	//----- nvinfo : EIATTR_KPARAM_INFO
	.align		4
.L_906:
        /*0038*/ 	.byte	0x04, 0x17
        /*003a*/ 	.short	(.L_908 - .L_907)
.L_907:
        /*003c*/ 	.word	0x00000000
        /*0040*/ 	.short	0x0007
        /*0042*/ 	.short	0x0034
        /*0044*/ 	.byte	0x00, 0xf0, 0x11, 0x00


	//----- nvinfo : EIATTR_KPARAM_INFO
	.align		4
.L_908:
        /*0048*/ 	.byte	0x04, 0x17
        /*004a*/ 	.short	(.L_910 - .L_909)
.L_909:
        /*004c*/ 	.word	0x00000000
        /*0050*/ 	.short	0x0006
        /*0052*/ 	.short	0x0030
        /*0054*/ 	.byte	0x00, 0xf0, 0x11, 0x00


	//----- nvinfo : EIATTR_KPARAM_INFO
	.align		4
.L_910:
        /*0058*/ 	.byte	0x04, 0x17
        /*005a*/ 	.short	(.L_912 - .L_911)
.L_911:
        /*005c*/ 	.word	0x00000000
        /*0060*/ 	.short	0x0005
        /*0062*/ 	.short	0x0028
        /*0064*/ 	.byte	0x00, 0xf0, 0x21, 0x00


	//----- nvinfo : EIATTR_KPARAM_INFO
	.align		4
.L_912:
        /*0068*/ 	.byte	0x04, 0x17
        /*006a*/ 	.short	(.L_914 - .L_913)
.L_913:
        /*006c*/ 	.word	0x00000000
        /*0070*/ 	.short	0x0004
        /*0072*/ 	.short	0x0020
        /*0074*/ 	.byte	0x00, 0xf0, 0x21, 0x00


	//----- nvinfo : EIATTR_KPARAM_INFO
	.align		4
.L_914:
        /*0078*/ 	.byte	0x04, 0x17
        /*007a*/ 	.short	(.L_916 - .L_915)
.L_915:
        /*007c*/ 	.word	0x00000000
        /*0080*/ 	.short	0x0003
        /*0082*/ 	.short	0x0018
        /*0084*/ 	.byte	0x00, 0xf0, 0x21, 0x00


	//----- nvinfo : EIATTR_KPARAM_INFO
	.align		4
.L_916:
        /*0088*/ 	.byte	0x04, 0x17
        /*008a*/ 	.short	(.L_918 - .L_917)
.L_917:
        /*008c*/ 	.word	0x00000000
        /*0090*/ 	.short	0x0002
        /*0092*/ 	.short	0x0010
        /*0094*/ 	.byte	0x00, 0xf0, 0x21, 0x00


	//----- nvinfo : EIATTR_KPARAM_INFO
	.align		4
.L_918:
        /*0098*/ 	.byte	0x04, 0x17
        /*009a*/ 	.short	(.L_920 - .L_919)
.L_919:
        /*009c*/ 	.word	0x00000000
        /*00a0*/ 	.short	0x0001
        /*00a2*/ 	.short	0x0008
        /*00a4*/ 	.byte	0x00, 0xf0, 0x21, 0x00


	//----- nvinfo : EIATTR_KPARAM_INFO
	.align		4
.L_920:
        /*00a8*/ 	.byte	0x04, 0x17
        /*00aa*/ 	.short	(.L_922 - .L_921)
.L_921:
        /*00ac*/ 	.word	0x00000000
        /*00b0*/ 	.short	0x0000
        /*00b2*/ 	.short	0x0000
        /*00b4*/ 	.byte	0x00, 0xf0, 0x21, 0x00


	//----- nvinfo : EIATTR_SPARSE_MMA_MASK
	.align		4
.L_922:
        /*00b8*/ 	.byte	0x03, 0x50
        /*00ba*/ 	.short	0x0000


	//----- nvinfo : EIATTR_MAXREG_COUNT
	.align		4
        /*00bc*/ 	.byte	0x03, 0x1b
        /*00be*/ 	.short	0x00ff


	//----- nvinfo : EIATTR_NUM_BARRIERS
	.align		4
        /*00c0*/ 	.byte	0x02, 0x4c
        /*00c2*/ 	.byte	0x01
	.zero		1


	//----- nvinfo : EIATTR_MERCURY_ISA_VERSION
	.align		4
        /*00c4*/ 	.byte	0x03, 0x5f
        /*00c6*/ 	.short	0x0101


	//----- nvinfo : EIATTR_COOP_GROUP_MASK_REGIDS
	.align		4
        /*00c8*/ 	.byte	0x04, 0x29
        /*00ca*/ 	.short	(.L_924 - .L_923)


	//   ....[0]....
.L_923:
        /*00cc*/ 	.word	0xffffffff


	//   ....[1]....
        /*00d0*/ 	.word	0xffffffff


	//   ....[2]....
        /*00d4*/ 	.word	0xffffffff


	//   ....[3]....
        /*00d8*/ 	.word	0xffffffff


	//   ....[4]....
        /*00dc*/ 	.word	0xffffffff


	//   ....[5]....
        /*00e0*/ 	.word	0xffffffff


	//   ....[6]....
        /*00e4*/ 	.word	0xffffffff


	//   ....[7]....
        /*00e8*/ 	.word	0xffffffff


	//   ....[8]....
        /*00ec*/ 	.word	0xffffffff


	//   ....[9]....
        /*00f0*/ 	.word	0xffffffff


	//   ....[10]....
        /*00f4*/ 	.word	0xffffffff


	//   ....[11]....
        /*00f8*/ 	.word	0xffffffff


	//   ....[12]....
        /*00fc*/ 	.word	0xffffffff


	//   ....[13]....
        /*0100*/ 	.word	0xffffffff


	//   ....[14]....
        /*0104*/ 	.word	0xffffffff


	//   ....[15]....
        /*0108*/ 	.word	0xffffffff


	//   ....[16]....
        /*010c*/ 	.word	0xffffffff


	//   ....[17]....
        /*0110*/ 	.word	0xffffffff


	//   ....[18]....
        /*0114*/ 	.word	0xffffffff


	//   ....[19]....
        /*0118*/ 	.word	0xffffffff


	//----- nvinfo : EIATTR_COOP_GROUP_INSTR_OFFSETS
	.align		4
.L_924:
        /*011c*/ 	.byte	0x04, 0x28
        /*011e*/ 	.short	(.L_926 - .L_925)


	//   ....[0]....
.L_925:
        /*0120*/ 	.word	0x00000880


	//   ....[1]....
        /*0124*/ 	.word	0x00000980


	//   ....[2]....
        /*0128*/ 	.word	0x000009b0


	//   ....[3]....
        /*012c*/ 	.word	0x000009f0


	//   ....[4]....
        /*0130*/ 	.word	0x00000a10


	//   ....[5]....
        /*0134*/ 	.word	0x00000a80


	//   ....[6]....
        /*0138*/ 	.word	0x00000ab0


	//   ....[7]....
        /*013c*/ 	.word	0x00000ae0


	//   ....[8]....
        /*0140*/ 	.word	0x00000b00


	//   ....[9]....
        /*0144*/ 	.word	0x00000b30


	//   ....[10]....
        /*0148*/ 	.word	0x00000d30


	//   ....[11]....
        /*014c*/ 	.word	0x00000d50


	//   ....[12]....
        /*0150*/ 	.word	0x00000d70


	//   ....[13]....
        /*0154*/ 	.word	0x00000d90


	//   ....[14]....
        /*0158*/ 	.word	0x00000dd0


	//   ....[15]....
        /*015c*/ 	.word	0x00000e90


	//   ....[16]....
        /*0160*/ 	.word	0x00000eb0


	//   ....[17]....
        /*0164*/ 	.word	0x00000ed0


	//   ....[18]....
        /*0168*/ 	.word	0x00000ef0


	//   ....[19]....
        /*016c*/ 	.word	0x00000f10


	//----- nvinfo : EIATTR_EXIT_INSTR_OFFSETS
	.align		4
.L_926:
        /*0170*/ 	.byte	0x04, 0x1c
        /*0172*/ 	.short	(.L_928 - .L_927)


	//   ....[0]....
.L_927:
        /*0174*/ 	.word	0x00001960


	//   ....[1]....
        /*0178*/ 	.word	0x00001c40


	//   ....[2]....
        /*017c*/ 	.word	0x00001c90


	//----- nvinfo : EIATTR_CRS_STACK_SIZE
	.align		4
.L_928:
        /*0180*/ 	.byte	0x04, 0x1e
        /*0182*/ 	.short	(.L_930 - .L_929)
.L_929:
        /*0184*/ 	.word	0x00000000


	//----- nvinfo : EIATTR_CBANK_PARAM_SIZE
	.align		4
.L_930:
        /*0188*/ 	.byte	0x03, 0x19
        /*018a*/ 	.short	0x0050


	//----- nvinfo : EIATTR_PARAM_CBANK
	.align		4
        /*018c*/ 	.byte	0x04, 0x0a
        /*018e*/ 	.short	(.L_932 - .L_931)
	.align		4
.L_931:
        /*0190*/ 	.word	index@(.nv.constant0._ZN17fastertransformer29add_bias_layernorm_add_res_e2ILi4EEEvP5char2PKS1_P7__half2PKS5_S8_S8_fiiPKfSA_)
        /*0194*/ 	.short	0x0210
        /*0196*/ 	.short	0x0050


	//----- nvinfo : EIATTR_SW_WAR
	.align		4
.L_932:
        /*0198*/ 	.byte	0x04, 0x36
        /*019a*/ 	.short	(.L_934 - .L_933)
.L_933:
        /*019c*/ 	.word	0x00000008
.L_934:


//--------------------- .nv.info._ZN17fastertransformer26add_bias_layernorm_add_resI6__halfLi2EEEvPaPKaPT_PKS5_S8_S8_fiiPKfSA_ --------------------------
	.section	.nv.info._ZN17fastertransformer26add_bias_layernorm_add_resI6__halfLi2EEEvPaPKaPT_PKS5_S8_S8_fiiPKfSA_,"",@"SHT_CUDA_INFO"
	.sectionflags	@""
	.align	4


	//----- nvinfo : EIATTR_CUDA_API_VERSION
	.align		4
        /*0000*/ 	.byte	0x04, 0x37
        /*0002*/ 	.short	(.L_936 - .L_935)
.L_935:
        /*0004*/ 	.word	0x00000082


	//----- nvinfo : EIATTR_KPARAM_INFO
	.align		4
.L_936:
        /*0008*/ 	.byte	0x04, 0x17
        /*000a*/ 	.short	(.L_938 - .L_937)
.L_937:
        /*000c*/ 	.word	0x00000000
        /*0010*/ 	.short	0x000a
        /*0012*/ 	.short	0x0048
        /*0014*/ 	.byte	0x00, 0xf0, 0x21, 0x00


	//----- nvinfo : EIATTR_KPARAM_INFO
	.align		4
.L_938:
        /*0018*/ 	.byte	0x04, 0x17
        /*001a*/ 	.short	(.L_940 - .L_939)
.L_939:
        /*001c*/ 	.word	0x00000000
        /*0020*/ 	.short	0x0009
        /*0022*/ 	.short	0x0040
        /*0024*/ 	.byte	0x00, 0xf0, 0x21, 0x00


	//----- nvinfo : EIATTR_KPARAM_INFO
	.align		4
.L_940:
        /*0028*/ 	.byte	0x04, 0x17
        /*002a*/ 	.short	(.L_942 - .L_941)
.L_941:
        /*002c*/ 	.word	0x00000000
        /*0030*/ 	.short	0x0008
        /*0032*/ 	.short	0x0038
        /*0034*/ 	.byte	0x00, 0xf0, 0x11, 0x00


	//----- nvinfo : EIATTR_KPARAM_INFO
	.align		4
.L_942:
        /*0038*/ 	.byte	0x04, 0x17
        /*003a*/ 	.short	(.L_944 - .L_943)
.L_943:
        /*003c*/ 	.word	0x00000000
        /*0040*/ 	.short	0x0007
        /*0042*/ 	.short	0x0034
        /*0044*/ 	.byte	0x00, 0xf0, 0x11, 0x00


	//----- nvinfo : EIATTR_KPARAM_INFO
	.align		4
.L_944:
        /*0048*/ 	.byte	0x04, 0x17
        /*004a*/ 	.short	(.L_946 - .L_945)
.L_945:
        /*004c*/ 	.word	0x00000000
        /*0050*/ 	.short	0x0006
        /*0052*/ 	.short	0x0030
        /*0054*/ 	.byte	0x00, 0xf0, 0x11, 0x00


	//----- nvinfo : EIATTR_KPARAM_INFO
	.align		4
.L_946:
        /*0058*/ 	.byte	0x04, 0x17
        /*005a*/ 	.short	(.L_948 - .L_947)
.L_947:
        /*005c*/ 	.word	0x00000000
        /*0060*/ 	.short	0x0005
        /*0062*/ 	.short	0x0028
        /*0064*/ 	.byte	0x00, 0xf0, 0x21, 0x00


	//----- nvinfo : EIATTR_KPARAM_INFO
	.align		4
.L_948:
        /*0068*/ 	.byte	0x04, 0x17
        /*006a*/ 	.short	(.L_950 - .L_949)
.L_949:
        /*006c*/ 	.word	0x00000000
        /*0070*/ 	.short	0x0004
        /*0072*/ 	.short	0x0020
        /*0074*/ 	.byte	0x00, 0xf0, 0x21, 0x00


	//----- nvinfo : EIATTR_KPARAM_INFO
	.align		4
.L_950:
        /*0078*/ 	.byte	0x04, 0x17
        /*007a*/ 	.short	(.L_952 - .L_951)
.L_951:
        /*007c*/ 	.word	0x00000000
        /*0080*/ 	.short	0x0003
        /*0082*/ 	.short	0x0018
        /*0084*/ 	.byte	0x00, 0xf0, 0x21, 0x00


	//----- nvinfo : EIATTR_KPARAM_INFO
	.align		4
.L_952:
        /*0088*/ 	.byte	0x04, 0x17
        /*008a*/ 	.short	(.L_954 - .L_953)
.L_953:
        /*008c*/ 	.word	0x00000000
        /*0090*/ 	.short	0x0002
        /*0092*/ 	.short	0x0010
        /*0094*/ 	.byte	0x00, 0xf0, 0x21, 0x00


	//----- nvinfo : EIATTR_KPARAM_INFO
	.align		4
.L_954:
        /*0098*/ 	.byte	0x04, 0x17
        /*009a*/ 	.short	(.L_956 - .L_955)
.L_955:
        /*009c*/ 	.word	0x00000000
        /*00a0*/ 	.short	0x0001
        /*00a2*/ 	.short	0x0008
        /*00a4*/ 	.byte	0x00, 0xf0, 0x21, 0x00


	//----- nvinfo : EIATTR_KPARAM_INFO
	.align		4
.L_956:
        /*00a8*/ 	.byte	0x04, 0x17
        /*00aa*/ 	.short	(.L_958 - .L_957)
.L_957:
        /*00ac*/ 	.word	0x00000000
        /*00b0*/ 	.short	0x0000
        /*00b2*/ 	.short	0x0000
        /*00b4*/ 	.byte	0x00, 0xf0, 0x21, 0x00


	//----- nvinfo : EIATTR_SPARSE_MMA_MASK
	.align		4
.L_958:
        /*00b8*/ 	.byte	0x03, 0x50
        /*00ba*/ 	.short	0x0000


	//----- nvinfo : EIATTR_MAXREG_COUNT
	.align		4
        /*00bc*/ 	.byte	0x03, 0x1b
        /*00be*/ 	.short	0x00ff


	//----- nvinfo : EIATTR_NUM_BARRIERS
	.align		4
        /*00c0*/ 	.byte	0x02, 0x4c
        /*00c2*/ 	.byte	0x01
	.zero		1


	//----- nvinfo : EIATTR_MERCURY_ISA_VERSION
	.align		4
        /*00c4*/ 	.byte	0x03, 0x5f
        /*00c6*/ 	.short	0x0101


	//----- nvinfo : EIATTR_COOP_GROUP_MASK_REGIDS
	.align		4
        /*00c8*/ 	.byte	0x04, 0x29
        /*00ca*/ 	.short	(.L_960 - .L_959)


	//   ....[0]....
.L_959:
        /*00cc*/ 	.word	0xffffffff


	//   ....[1]....
        /*00d0*/ 	.word	0xffffffff


	//   ....[2]....
        /*00d4*/ 	.word	0xffffffff


	//   ....[3]....
        /*00d8*/ 	.word	0xffffffff


	//   ....[4]....
        /*00dc*/ 	.word	0xffffffff


	//   ....[5]....
        /*00e0*/ 	.word	0xffffffff


	//   ....[6]....
        /*00e4*/ 	.word	0xffffffff


	//   ....[7]....
        /*00e8*/ 	.word	0xffffffff


	//   ....[8]....
        /*00ec*/ 	.word	0xffffffff


	//   ....[9]....
        /*00f0*/ 	.word	0xffffffff


	//----- nvinfo : EIATTR_COOP_GROUP_INSTR_OFFSETS
	.align		4
.L_960:
        /*00f4*/ 	.byte	0x04, 0x28
        /*00f6*/ 	.short	(.L_962 - .L_961)


	//   ....[0]....
.L_961:
        /*00f8*/ 	.word	0x00000370


	//   ....[1]....
        /*00fc*/ 	.word	0x00000390


	//   ....[2]....
        /*0100*/ 	.word	0x000003b0


	//   ....[3]....
        /*0104*/ 	.word	0x000003d0


	//   ....[4]....
        /*0108*/ 	.word	0x00000420


	//   ....[5]....
        /*010c*/ 	.word	0x00000540


	//   ....[6]....
        /*0110*/ 	.word	0x00000560


	//   ....[7]....
        /*0114*/ 	.word	0x00000580


	//   ....[8]....
        /*0118*/ 	.word	0x000005a0


	//   ....[9]....
        /*011c*/ 	.word	0x000005d0


	//----- nvinfo : EIATTR_EXIT_INSTR_OFFSETS
	.align		4
.L_962:
        /*0120*/ 	.byte	0x04, 0x1c
        /*0122*/ 	.short	(.L_964 - .L_963)


	//   ....[0]....
.L_963:
        /*0124*/ 	.word	0x000008c0


	//   ....[1]....
        /*0128*/ 	.word	0x00000ad0


	//   ....[2]....
        /*012c*/ 	.word	0x00000b20


	//----- nvinfo : EIATTR_CRS_STACK_SIZE
	.align		4
.L_964:
        /*0130*/ 	.byte	0x04, 0x1e
        /*0132*/ 	.short	(.L_966 - .L_965)
.L_965:
        /*0134*/ 	.word	0x00000000


	//----- nvinfo : EIATTR_CBANK_PARAM_SIZE
	.align		4
.L_966:
        /*0138*/ 	.byte	0x03, 0x19
        /*013a*/ 	.short	0x0050


	//----- nvinfo : EIATTR_PARAM_CBANK
	.align		4
        /*013c*/ 	.byte	0x04, 0x0a
        /*013e*/ 	.short	(.L_968 - .L_967)
	.align		4
.L_967:
        /*0140*/ 	.word	index@(.nv.constant0._ZN17fastertransformer26add_bias_layernorm_add_resI6__halfLi2EEEvPaPKaPT_PKS5_S8_S8_fiiPKfSA_)
        /*0144*/ 	.short	0x0210
        /*0146*/ 	.short	0x0050


	//----- nvinfo : EIATTR_SW_WAR
	.align		4
.L_968:
        /*0148*/ 	.byte	0x04, 0x36
        /*014a*/ 	.short	(.L_970 - .L_969)
.L_969:
        /*014c*/ 	.word	0x00000008
.L_970:


//--------------------- .nv.info._ZN17fastertransformer29add_bias_layernorm_add_res_e2ILi2EEEvP5char2PKS1_P7__half2PKS5_S8_S8_fiiPKfSA_ --------------------------
	.section	.nv.info._ZN17fastertransformer29add_bias_layernorm_add_res_e2ILi2EEEvP5char2PKS1_P7__half2PKS5_S8_S8_fiiPKfSA_,"",@"SHT_CUDA_INFO"
	.sectionflags	@""
	.align	4


	//----- nvinfo : EIATTR_CUDA_API_VERSION
	.align		4
        /*0000*/ 	.byte	0x04, 0x37
        /*0002*/ 	.short	(.L_972 - .L_971)
.L_971:
        /*0004*/ 	.word	0x00000082


	//----- nvinfo : EIATTR_KPARAM_INFO
	.align		4
.L_972:
        /*0008*/ 	.byte	0x04, 0x17
        /*000a*/ 	.short	(.L_974 - .L_973)
.L_973:
        /*000c*/ 	.word	0x00000000
        /*0010*/ 	.short	0x000a
        /*0012*/ 	.short	0x0048
        /*0014*/ 	.byte	0x00, 0xf0, 0x21, 0x00


	//----- nvinfo : EIATTR_KPARAM_INFO
	.align		4
.L_974:
        /*0018*/ 	.byte	0x04, 0x17
        /*001a*/ 	.short	(.L_976 - .L_975)
.L_975:
        /*001c*/ 	.word	0x00000000
        /*0020*/ 	.short	0x0009
        /*0022*/ 	.short	0x0040
        /*0024*/ 	.byte	0x00, 0xf0, 0x21, 0x00


	//----- nvinfo : EIATTR_KPARAM_INFO
	.align		4
.L_976:
        /*0028*/ 	.byte	0x04, 0x17
        /*002a*/ 	.short	(.L_978 - .L_977)
.L_977:
        /*002c*/ 	.word	0x00000000
        /*0030*/ 	.short	0x0008
        /*0032*/ 	.short	0x0038
        /*0034*/ 	.byte	0x00, 0xf0, 0x11, 0x00


	//----- nvinfo : EIATTR_KPARAM_INFO
	.align		4
.L_978:
        /*0038*/ 	.byte	0x04, 0x17
        /*003a*/ 	.short	(.L_980 - .L_979)
.L_979:
        /*003c*/ 	.word	0x00000000
        /*0040*/ 	.short	0x0007
        /*0042*/ 	.short	0x0034
        /*0044*/ 	.byte	0x00, 0xf0, 0x11, 0x00


	//----- nvinfo : EIATTR_KPARAM_INFO
	.align		4
.L_980:
        /*0048*/ 	.byte	0x04, 0x17
        /*004a*/ 	.short	(.L_982 - .L_981)
.L_981:
        /*004c*/ 	.word	0x00000000
        /*0050*/ 	.short	0x0006
        /*0052*/ 	.short	0x0030
        /*0054*/ 	.byte	0x00, 0xf0, 0x11, 0x00


	//----- nvinfo : EIATTR_KPARAM_INFO
	.align		4
.L_982:
        /*0058*/ 	.byte	0x04, 0x17
        /*005a*/ 	.short	(.L_984 - .L_983)
.L_983:
        /*005c*/ 	.word	0x00000000
        /*0060*/ 	.short	0x0005
        /*0062*/ 	.short	0x0028
        /*0064*/ 	.byte	0x00, 0xf0, 0x21, 0x00


	//----- nvinfo : EIATTR_KPARAM_INFO
	.align		4
.L_984:
        /*0068*/ 	.byte	0x04, 0x17
        /*006a*/ 	.short	(.L_986 - .L_985)
.L_985:
        /*006c*/ 	.word	0x00000000
        /*0070*/ 	.short	0x0004
        /*0072*/ 	.short	0x0020
        /*0074*/ 	.byte	0x00, 0xf0, 0x21, 0x00


	//----- nvinfo : EIATTR_KPARAM_INFO
	.align		4
.L_986:
        /*0078*/ 	.byte	0x04, 0x17
        /*007a*/ 	.short	(.L_988 - .L_987)
.L_987:
        /*007c*/ 	.word	0x00000000
        /*0080*/ 	.short	0x0003
        /*0082*/ 	.short	0x0018
        /*0084*/ 	.byte	0x00, 0xf0, 0x21, 0x00


	//----- nvinfo : EIATTR_KPARAM_INFO
	.align		4
.L_988:
        /*0088*/ 	.byte	0x04, 0x17
        /*008a*/ 	.short	(.L_990 - .L_989)
.L_989:
        /*008c*/ 	.word	0x00000000
        /*0090*/ 	.short	0x0002
        /*0092*/ 	.short	0x0010
        /*0094*/ 	.byte	0x00, 0xf0, 0x21, 0x00


	//----- nvinfo : EIATTR_KPARAM_INFO
	.align		4
.L_990:
        /*0098*/ 	.byte	0x04, 0x17
        /*009a*/ 	.short	(.L_992 - .L_991)
.L_991:
        /*009c*/ 	.word	0x00000000
        /*00a0*/ 	.short	0x0001
        /*00a2*/ 	.short	0x0008
        /*00a4*/ 	.byte	0x00, 0xf0, 0x21, 0x00


	//----- nvinfo : EIATTR_KPARAM_INFO
	.align		4
.L_992:
        /*00a8*/ 	.byte	0x04, 0x17
        /*00aa*/ 	.short	(.L_994 - .L_993)
.L_993:
        /*00ac*/ 	.word	0x00000000
        /*00b0*/ 	.short	0x0000
        /*00b2*/ 	.short	0x0000
        /*00b4*/ 	.byte	0x00, 0xf0, 0x21, 0x00


	//----- nvinfo : EIATTR_SPARSE_MMA_MASK
	.align		4
.L_994:
        /*00b8*/ 	.byte	0x03, 0x50
        /*00ba*/ 	.short	0x0000


	//----- nvinfo : EIATTR_MAXREG_COUNT
	.align		4
        /*00bc*/ 	.byte	0x03, 0x1b
        /*00be*/ 	.short	0x00ff


	//----- nvinfo : EIATTR_NUM_BARRIERS
	.align		4
        /*00c0*/ 	.byte	0x02, 0x4c
        /*00c2*/ 	.byte	0x01
	.zero		1


	//----- nvinfo : EIATTR_MERCURY_ISA_VERSION
	.align		4
        /*00c4*/ 	.byte	0x03, 0x5f
        /*00c6*/ 	.short	0x0101


	//----- nvinfo : EIATTR_COOP_GROUP_MASK_REGIDS
	.align		4
        /*00c8*/ 	.byte	0x04, 0x29
        /*00ca*/ 	.short	(.L_996 - .L_995)


	//   ....[0]....
.L_995:
        /*00cc*/ 	.word	0xffffffff


	//   ....[1]....
        /*00d0*/ 	.word	0xffffffff


	//   ....[2]....
        /*00d4*/ 	.word	0xffffffff


	//   ....[3]....
        /*00d8*/ 	.word	0xffffffff


	//   ....[4]....
        /*00dc*/ 	.word	0xffffffff


	//   ....[5]....
        /*00e0*/ 	.word	0xffffffff


	//   ....[6]....
        /*00e4*/ 	.word	0xffffffff


	//   ....[7]....
        /*00e8*/ 	.word	0xffffffff


	//   ....[8]....
        /*00ec*/ 	.word	0xffffffff


	//   ....[9]....
        /*00f0*/ 	.word	0xffffffff


	//   ....[10]....
        /*00f4*/ 	.word	0xffffffff


	//   ....[11]....
        /*00f8*/ 	.word	0xffffffff


	//   ....[12]....
        /*00fc*/ 	.word	0xffffffff


	//   ....[13]....
        /*0100*/ 	.word	0xffffffff


	//   ....[14]....
        /*0104*/ 	.word	0xffffffff


	//   ....[15]....
        /*0108*/ 	.word	0xffffffff


	//   ....[16]....
        /*010c*/ 	.word	0xffffffff


	//   ....[17]....
        /*0110*/ 	.word	0xffffffff


	//   ....[18]....
        /*0114*/ 	.word	0xffffffff


	//   ....[19]....
        /*0118*/ 	.word	0xffffffff


	//----- nvinfo : EIATTR_COOP_GROUP_INSTR_OFFSETS
	.align		4
.L_996:
        /*011c*/ 	.byte	0x04, 0x28
        /*011e*/ 	.short	(.L_998 - .L_997)


	//   ....[0]....
.L_997:
        /*0120*/ 	.word	0x000004a0


	//   ....[1]....
        /*0124*/ 	.word	0x000005b0


	//   ....[2]....
        /*0128*/ 	.word	0x000005e0


	//   ....[3]....
        /*012c*/ 	.word	0x00000620


	//   ....[4]....
        /*0130*/ 	.word	0x00000650


	//   ....[5]....
        /*0134*/ 	.word	0x000006a0


	//   ....[6]....
        /*0138*/ 	.word	0x000006c0


	//   ....[7]....
        /*013c*/ 	.word	0x000006e0


	//   ....[8]....
        /*0140*/ 	.word	0x00000700


	//   ....[9]....
        /*0144*/ 	.word	0x00000730


	//   ....[10]....
        /*0148*/ 	.word	0x00000860


	//   ....[11]....
        /*014c*/ 	.word	0x00000890


	//   ....[12]....
        /*0150*/ 	.word	0x000008d0


	//   ....[13]....
        /*0154*/ 	.word	0x000008f0


	//   ....[14]....
        /*0158*/ 	.word	0x00000910


	//   ....[15]....
        /*015c*/ 	.word	0x00000970


	//   ....[16]....
        /*0160*/ 	.word	0x00000990


	//   ....[17]....
        /*0164*/ 	.word	0x000009b0


	//   ....[18]....
        /*0168*/ 	.word	0x000009d0


	//   ....[19]....
        /*016c*/ 	.word	0x00000a10


	//----- nvinfo : EIATTR_EXIT_INSTR_OFFSETS
	.align		4
.L_998:
        /*0170*/ 	.byte	0x04, 0x1c
        /*0172*/ 	.short	(.L_1000 - .L_999)


	//   ....[0]....
.L_999:
        /*0174*/ 	.word	0x00000dc0


	//   ....[1]....
        /*0178*/ 	.word	0x000010a0


	//   ....[2]....
        /*017c*/ 	.word	0x000010f0


	//----- nvinfo : EIATTR_CRS_STACK_SIZE
	.align		4
.L_1000:
        /*0180*/ 	.byte	0x04, 0x1e
        /*0182*/ 	.short	(.L_1002 - .L_1001)
.L_1001:
        /*0184*/ 	.word	0x00000000


	//----- nvinfo : EIATTR_CBANK_PARAM_SIZE
	.align		4
.L_1002:
        /*0188*/ 	.byte	0x03, 0x19
        /*018a*/ 	.short	0x0050


	//----- nvinfo : EIATTR_PARAM_CBANK
	.align		4
        /*018c*/ 	.byte	0x04, 0x0a
        /*018e*/ 	.short	(.L_1004 - .L_1003)
	.align		4
.L_1003:
        /*0190*/ 	.word	index@(.nv.constant0._ZN17fastertransformer29add_bias_layernorm_add_res_e2ILi2EEEvP5char2PKS1_P7__half2PKS5_S8_S8_fiiPKfSA_)
        /*0194*/ 	.short	0x0210
        /*0196*/ 	.short	0x0050


	//----- nvinfo : EIATTR_SW_WAR
	.align		4
.L_1004:
        /*0198*/ 	.byte	0x04, 0x36
        /*019a*/ 	.short	(.L_1006 - .L_1005)
.L_1005:
        /*019c*/ 	.word	0x00000008
.L_1006:


//--------------------- .nv.info._ZN17fastertransformer26add_bias_layernorm_add_resI6__halfLi1EEEvPaPKaPT_PKS5_S8_S8_fiiPKfSA_ --------------------------
	.section	.nv.info._ZN17fastertransformer26add_bias_layernorm_add_resI6__halfLi1EEEvPaPKaPT_PKS5_S8_S8_fiiPKfSA_,"",@"SHT_CUDA_INFO"
	.sectionflags	@""
	.align	4


	//----- nvinfo : EIATTR_CUDA_API_VERSION
	.align		4
        /*0000*/ 	.byte	0x04, 0x37
        /*0002*/ 	.short	(.L_1008 - .L_1007)
.L_1007:
        /*0004*/ 	.word	0x00000082


	//----- nvinfo : EIATTR_KPARAM_INFO
	.align		4
.L_1008:
        /*0008*/ 	.byte	0x04, 0x17
        /*000a*/ 	.short	(.L_1010 - .L_1009)
.L_1009:
        /*000c*/ 	.word	0x00000000
        /*0010*/ 	.short	0x000a
        /*0012*/ 	.short	0x0048
        /*0014*/ 	.byte	0x00, 0xf0, 0x21, 0x00


	//----- nvinfo : EIATTR_KPARAM_INFO
	.align		4
.L_1010:
        /*0018*/ 	.byte	0x04, 0x17
        /*001a*/ 	.short	(.L_1012 - .L_1011)
.L_1011:
        /*001c*/ 	.word	0x00000000
        /*0020*/ 	.short	0x0009
        /*0022*/ 	.short	0x0040
        /*0024*/ 	.byte	0x00, 0xf0, 0x21, 0x00


	//----- nvinfo : EIATTR_KPARAM_INFO
	.align		4
.L_1012:
        /*0028*/ 	.byte	0x04, 0x17
        /*002a*/ 	.short	(.L_1014 - .L_1013)
.L_1013:
        /*002c*/ 	.word	0x00000000
        /*0030*/ 	.short	0x0008
        /*0032*/ 	.short	0x0038
        /*0034*/ 	.byte	0x00, 0xf0, 0x11, 0x00


	//----- nvinfo : EIATTR_KPARAM_INFO
	.align		4
.L_1014:
        /*0038*/ 	.byte	0x04, 0x17
        /*003a*/ 	.short	(.L_1016 - .L_1015)
.L_1015:
        /*003c*/ 	.word	0x00000000
        /*0040*/ 	.short	0x0007
        /*0042*/ 	.short	0x0034
        /*0044*/ 	.byte	0x00, 0xf0, 0x11, 0x00


	//----- nvinfo : EIATTR_KPARAM_INFO
	.align		4
.L_1016:
        /*0048*/ 	.byte	0x04, 0x17
        /*004a*/ 	.short	(.L_1018 - .L_1017)
.L_1017:
        /*004c*/ 	.word	0x00000000
        /*0050*/ 	.short	0x0006
        /*0052*/ 	.short	0x0030
        /*0054*/ 	.byte	0x00, 0xf0, 0x11, 0x00


	//----- nvinfo : EIATTR_KPARAM_INFO
	.align		4
.L_1018:
        /*0058*/ 	.byte	0x04, 0x17
        /*005a*/ 	.short	(.L_1020 - .L_1019)
.L_1019:
        /*005c*/ 	.word	0x00000000
        /*0060*/ 	.short	0x0005
        /*0062*/ 	.short	0x0028
        /*0064*/ 	.byte	0x00, 0xf0, 0x21, 0x00


	//----- nvinfo : EIATTR_KPARAM_INFO
	.align		4
.L_1020:
        /*0068*/ 	.byte	0x04, 0x17
        /*006a*/ 	.short	(.L_1022 - .L_1021)
.L_1021:
        /*006c*/ 	.word	0x00000000
        /*0070*/ 	.short	0x0004
        /*0072*/ 	.short	0x0020
        /*0074*/ 	.byte	0x00, 0xf0, 0x21, 0x00


	//----- nvinfo : EIATTR_KPARAM_INFO
	.align		4
.L_1022:
        /*0078*/ 	.byte	0x04, 0x17
        /*007a*/ 	.short	(.L_1024 - .L_1023)
.L_1023:
        /*007c*/ 	.word	0x00000000
        /*0080*/ 	.short	0x0003
        /*0082*/ 	.short	0x0018
        /*0084*/ 	.byte	0x00, 0xf0, 0x21, 0x00


	//----- nvinfo : EIATTR_KPARAM_INFO
	.align		4
.L_1024:
        /*0088*/ 	.byte	0x04, 0x17
        /*008a*/ 	.short	(.L_1026 - .L_1025)
.L_1025:
        /*008c*/ 	.word	0x00000000
        /*0090*/ 	.short	0x0002
        /*0092*/ 	.short	0x0010
        /*0094*/ 	.byte	0x00, 0xf0, 0x21, 0x00


	//----- nvinfo : EIATTR_KPARAM_INFO
	.align		4
.L_1026:
        /*0098*/ 	.byte	0x04, 0x17
        /*009a*/ 	.short	(.L_1028 - .L_1027)
.L_1027:
        /*009c*/ 	.word	0x00000000
        /*00a0*/ 	.short	0x0001
        /*00a2*/ 	.short	0x0008
        /*00a4*/ 	.byte	0x00, 0xf0, 0x21, 0x00


	//----- nvinfo : EIATTR_KPARAM_INFO
	.align		4
.L_1028:
        /*00a8*/ 	.byte	0x04, 0x17
        /*00aa*/ 	.short	(.L_1030 - .L_1029)
.L_1029:
        /*00ac*/ 	.word	0x00000000
        /*00b0*/ 	.short	0x0000
        /*00b2*/ 	.short	0x0000
        /*00b4*/ 	.byte	0x00, 0xf0, 0x21, 0x00


	//----- nvinfo : EIATTR_SPARSE_MMA_MASK
	.align		4
.L_1030:
        /*00b8*/ 	.byte	0x03, 0x50
        /*00ba*/ 	.short	0x0000


	//----- nvinfo : EIATTR_MAXREG_COUNT
	.align		4
        /*00bc*/ 	.byte	0x03, 0x1b
        /*00be*/ 	.short	0x00ff


	//----- nvinfo : EIATTR_NUM_BARRIERS
	.align		4
        /*00c0*/ 	.byte	0x02, 0x4c
        /*00c2*/ 	.byte	0x01
	.zero		1


	//----- nvinfo : EIATTR_MERCURY_ISA_VERSION
	.align		4
        /*00c4*/ 	.byte	0x03, 0x5f
        /*00c6*/ 	.short	0x0101


	//----- nvinfo : EIATTR_COOP_GROUP_MASK_REGIDS
	.align		4
        /*00c8*/ 	.byte	0x04, 0x29
        /*00ca*/ 	.short	(.L_1032 - .L_1031)


	//   ....[0]....
.L_1031:
        /*00cc*/ 	.word	0xffffffff


	//   ....[1]....
        /*00d0*/ 	.word	0xffffffff


	//   ....[2]....
        /*00d4*/ 	.word	0xffffffff


	//   ....[3]....
        /*00d8*/ 	.word	0xffffffff


	//   ....[4]....
        /*00dc*/ 	.word	0xffffffff


	//   ....[5]....
        /*00e0*/ 	.word	0xffffffff


	//   ....[6]....
        /*00e4*/ 	.word	0xffffffff


	//   ....[7]....
        /*00e8*/ 	.word	0xffffffff


	//   ....[8]....
        /*00ec*/ 	.word	0xffffffff


	//   ....[9]....
        /*00f0*/ 	.word	0xffffffff


	//----- nvinfo : EIATTR_COOP_GROUP_INSTR_OFFSETS
	.align		4
.L_1032:
        /*00f4*/ 	.byte	0x04, 0x28
        /*00f6*/ 	.short	(.L_1034 - .L_1033)


	//   ....[0]....
.L_1033:
        /*00f8*/ 	.word	0x00000200


	//   ....[1]....
        /*00fc*/ 	.word	0x00000220


	//   ....[2]....
        /*0100*/ 	.word	0x00000240


	//   ....[3]....
        /*0104*/ 	.word	0x00000260


	//   ....[4]....
        /*0108*/ 	.word	0x00000280


	//   ....[5]....
        /*010c*/ 	.word	0x00000390


	//   ....[6]....
        /*0110*/ 	.word	0x000003b0


	//   ....[7]....
        /*0114*/ 	.word	0x000003f0


	//   ....[8]....
        /*0118*/ 	.word	0x00000470


	//   ....[9]....
        /*011c*/ 	.word	0x00000490


	//----- nvinfo : EIATTR_EXIT_INSTR_OFFSETS
	.align		4
.L_1034:
        /*0120*/ 	.byte	0x04, 0x1c
        /*0122*/ 	.short	(.L_1036 - .L_1035)


	//   ....[0]....
.L_1035:
        /*0124*/ 	.word	0x00000510


	//   ....[1]....
        /*0128*/ 	.word	0x00000720


	//   ....[2]....
        /*012c*/ 	.word	0x00000780


	//----- nvinfo : EIATTR_CBANK_PARAM_SIZE
	.align		4
.L_1036:
        /*0130*/ 	.byte	0x03, 0x19
        /*0132*/ 	.short	0x0050


	//----- nvinfo : EIATTR_PARAM_CBANK
	.align		4
        /*0134*/ 	.byte	0x04, 0x0a
        /*0136*/ 	.short	(.L_1038 - .L_1037)
	.align		4
.L_1037:
        /*0138*/ 	.word	index@(.nv.constant0._ZN17fastertransformer26add_bias_layernorm_add_resI6__halfLi1EEEvPaPKaPT_PKS5_S8_S8_fiiPKfSA_)
        /*013c*/ 	.short	0x0210
        /*013e*/ 	.short	0x0050


	//----- nvinfo : EIATTR_SW_WAR
	.align		4
.L_1038:
        /*0140*/ 	.byte	0x04, 0x36
        /*0142*/ 	.short	(.L_1040 - .L_1039)
.L_1039:
        /*0144*/ 	.word	0x00000008
.L_1040:


//--------------------- .nv.info._ZN17fastertransformer29add_bias_layernorm_add_res_e2ILi1EEEvP5char2PKS1_P7__half2PKS5_S8_S8_fiiPKfSA_ --------------------------
	.section	.nv.info._ZN17fastertransformer29add_bias_layernorm_add_res_e2ILi1EEEvP5char2PKS1_P7__half2PKS5_S8_S8_fiiPKfSA_,"",@"SHT_CUDA_INFO"
	.sectionflags	@""
	.align	4


	//----- nvinfo : EIATTR_CUDA_API_VERSION
	.align		4
        /*0000*/ 	.byte	0x04, 0x37
        /*0002*/ 	.short	(.L_1042 - .L_1041)
.L_1041:
        /*0004*/ 	.word	0x00000082


	//----- nvinfo : EIATTR_KPARAM_INFO
	.align		4
.L_1042:
        /*0008*/ 	.byte	0x04, 0x17
        /*000a*/ 	.short	(.L_1044 - .L_1043)
.L_1043:
        /*000c*/ 	.word	0x00000000
        /*0010*/ 	.short	0x000a
        /*0012*/ 	.short	0x0048
        /*0014*/ 	.byte	0x00, 0xf0, 0x21, 0x00


	//----- nvinfo : EIATTR_KPARAM_INFO
	.align		4
.L_1044:
        /*0018*/ 	.byte	0x04, 0x17
        /*001a*/ 	.short	(.L_1046 - .L_1045)
.L_1045:
        /*001c*/ 	.word	0x00000000
        /*0020*/ 	.short	0x0009
        /*0022*/ 	.short	0x0040
        /*0024*/ 	.byte	0x00, 0xf0, 0x21, 0x00


	//----- nvinfo : EIATTR_KPARAM_INFO
	.align		4
.L_1046:
        /*0028*/ 	.byte	0x04, 0x17
        /*002a*/ 	.short	(.L_1048 - .L_1047)
.L_1047:
        /*002c*/ 	.word	0x00000000
        /*0030*/ 	.short	0x0008
        /*0032*/ 	.short	0x0038
        /*0034*/ 	.byte	0x00, 0xf0, 0x11, 0x00


	//----- nvinfo : EIATTR_KPARAM_INFO
	.align		4
.L_1048:
        /*0038*/ 	.byte	0x04, 0x17
        /*003a*/ 	.short	(.L_1050 - .L_1049)
.L_1049:
        /*003c*/ 	.word	0x00000000
        /*0040*/ 	.short	0x0007
        /*0042*/ 	.short	0x0034
        /*0044*/ 	.byte	0x00, 0xf0, 0x11, 0x00


	//----- nvinfo : EIATTR_KPARAM_INFO
	.align		4
.L_1050:
        /*0048*/ 	.byte	0x04, 0x17
        /*004a*/ 	.short	(.L_1052 - .L_1051)
.L_1051:
        /*004c*/ 	.word	0x00000000
        /*0050*/ 	.short	0x0006
        /*0052*/ 	.short	0x0030
        /*0054*/ 	.byte	0x00, 0xf0, 0x11, 0x00


	//----- nvinfo : EIATTR_KPARAM_INFO
	.align		4
.L_1052:
        /*0058*/ 	.byte	0x04, 0x17
        /*005a*/ 	.short	(.L_1054 - .L_1053)
.L_1053:
        /*005c*/ 	.word	0x00000000
        /*0060*/ 	.short	0x0005
        /*0062*/ 	.short	0x0028
        /*0064*/ 	.byte	0x00, 0xf0, 0x21, 0x00


	//----- nvinfo : EIATTR_KPARAM_INFO
	.align		4
.L_1054:
        /*0068*/ 	.byte	0x04, 0x17
        /*006a*/ 	.short	(.L_1056 - .L_1055)
.L_1055:
        /*006c*/ 	.word	0x00000000
        /*0070*/ 	.short	0x0004
        /*0072*/ 	.short	0x0020
        /*0074*/ 	.byte	0x00, 0xf0, 0x21, 0x00


	//----- nvinfo : EIATTR_KPARAM_INFO
	.align		4
.L_1056:
        /*0078*/ 	.byte	0x04, 0x17
        /*007a*/ 	.short	(.L_1058 - .L_1057)
.L_1057:
        /*007c*/ 	.word	0x00000000
        /*0080*/ 	.short	0x0003
        /*0082*/ 	.short	0x0018
        /*0084*/ 	.byte	0x00, 0xf0, 0x21, 0x00


	//----- nvinfo : EIATTR_KPARAM_INFO
	.align		4
.L_1058:
        /*0088*/ 	.byte	0x04, 0x17
        /*008a*/ 	.short	(.L_1060 - .L_1059)
.L_1059:
        /*008c*/ 	.word	0x00000000
        /*0090*/ 	.short	0x0002
        /*0092*/ 	.short	0x0010
        /*0094*/ 	.byte	0x00, 0xf0, 0x21, 0x00


	//----- nvinfo : EIATTR_KPARAM_INFO
	.align		4
.L_1060:
        /*0098*/ 	.byte	0x04, 0x17
        /*009a*/ 	.short	(.L_1062 - .L_1061)
.L_1061:
        /*009c*/ 	.word	0x00000000
        /*00a0*/ 	.short	0x0001
        /*00a2*/ 	.short	0x0008
        /*00a4*/ 	.byte	0x00, 0xf0, 0x21, 0x00


	//----- nvinfo : EIATTR_KPARAM_INFO
	.align		4
.L_1062:
        /*00a8*/ 	.byte	0x04, 0x17
        /*00aa*/ 	.short	(.L_1064 - .L_1063)
.L_1063:
        /*00ac*/ 	.word	0x00000000
        /*00b0*/ 	.short	0x0000
        /*00b2*/ 	.short	0x0000
        /*00b4*/ 	.byte	0x00, 0xf0, 0x21, 0x00


	//----- nvinfo : EIATTR_SPARSE_MMA_MASK
	.align		4
.L_1064:
        /*00b8*/ 	.byte	0x03, 0x50
        /*00ba*/ 	.short	0x0000


	//----- nvinfo : EIATTR_MAXREG_COUNT
	.align		4
        /*00bc*/ 	.byte	0x03, 0x1b
        /*00be*/ 	.short	0x00ff


	//----- nvinfo : EIATTR_NUM_BARRIERS
	.align		4
        /*00c0*/ 	.byte	0x02, 0x4c
        /*00c2*/ 	.byte	0x01
	.zero		1


	//----- nvinfo : EIATTR_MERCURY_ISA_VERSION
	.align		4
        /*00c4*/ 	.byte	0x03, 0x5f
        /*00c6*/ 	.short	0x0101


	//----- nvinfo : EIATTR_COOP_GROUP_MASK_REGIDS
	.align		4
        /*00c8*/ 	.byte	0x04, 0x29
        /*00ca*/ 	.short	(.L_1066 - .L_1065)


	//   ....[0]....
.L_1065:
        /*00cc*/ 	.word	0xffffffff


	//   ....[1]....
        /*00d0*/ 	.word	0xffffffff


	//   ....[2]....
        /*00d4*/ 	.word	0xffffffff


	//   ....[3]....
        /*00d8*/ 	.word	0xffffffff


	//   ....[4]....
        /*00dc*/ 	.word	0xffffffff


	//   ....[5]....
        /*00e0*/ 	.word	0xffffffff


	//   ....[6]....
        /*00e4*/ 	.word	0xffffffff


	//   ....[7]....
        /*00e8*/ 	.word	0xffffffff


	//   ....[8]....
        /*00ec*/ 	.word	0xffffffff


	//   ....[9]....
        /*00f0*/ 	.word	0xffffffff


	//   ....[10]....
        /*00f4*/ 	.word	0xffffffff


	//   ....[11]....
        /*00f8*/ 	.word	0xffffffff


	//   ....[12]....
        /*00fc*/ 	.word	0xffffffff


	//   ....[13]....
        /*0100*/ 	.word	0xffffffff


	//   ....[14]....
        /*0104*/ 	.word	0xffffffff


	//   ....[15]....
        /*0108*/ 	.word	0xffffffff


	//   ....[16]....
        /*010c*/ 	.word	0xffffffff


	//   ....[17]....
        /*0110*/ 	.word	0xffffffff


	//   ....[18]....
        /*0114*/ 	.word	0xffffffff


	//   ....[19]....
        /*0118*/ 	.word	0xffffffff


	//----- nvinfo : EIATTR_COOP_GROUP_INSTR_OFFSETS
	.align		4
.L_1066:
        /*011c*/ 	.byte	0x04, 0x28
        /*011e*/ 	.short	(.L_1068 - .L_1067)


	//   ....[0]....
.L_1067:
        /*0120*/ 	.word	0x000002a0


	//   ....[1]....
        /*0124*/ 	.word	0x00000350


	//   ....[2]....
        /*0128*/ 	.word	0x00000390


	//   ....[3]....
        /*012c*/ 	.word	0x000003e0


	//   ....[4]....
        /*0130*/ 	.word	0x00000420


	//   ....[5]....
        /*0134*/ 	.word	0x00000490


	//   ....[6]....
        /*0138*/ 	.word	0x000004c0


	//   ....[7]....
        /*013c*/ 	.word	0x000004f0


	//   ....[8]....
        /*0140*/ 	.word	0x00000520


	//   ....[9]....
        /*0144*/ 	.word	0x00000540


	//   ....[10]....
        /*0148*/ 	.word	0x00000640


	//   ....[11]....
        /*014c*/ 	.word	0x00000680


	//   ....[12]....
        /*0150*/ 	.word	0x000006a0


	//   ....[13]....
        /*0154*/ 	.word	0x000006c0


	//   ....[14]....
        /*0158*/ 	.word	0x000006e0


	//   ....[15]....
        /*015c*/ 	.word	0x00000750


	//   ....[16]....
        /*0160*/ 	.word	0x00000770


	//   ....[17]....
        /*0164*/ 	.word	0x00000790


	//   ....[18]....
        /*0168*/ 	.word	0x000007c0


	//   ....[19]....
        /*016c*/ 	.word	0x000007f0


	//----- nvinfo : EIATTR_EXIT_INSTR_OFFSETS
	.align		4
.L_1068:
        /*0170*/ 	.byte	0x04, 0x1c
        /*0172*/ 	.short	(.L_1070 - .L_1069)


	//   ....[0]....
.L_1069:
        /*0174*/ 	.word	0x00000870


	//   ....[1]....
        /*0178*/ 	.word	0x00000b70


	//   ....[2]....
        /*017c*/ 	.word	0x00000bd0


	//----- nvinfo : EIATTR_CRS_STACK_SIZE
	.align		4
.L_1070:
        /*0180*/ 	.byte	0x04, 0x1e
        /*0182*/ 	.short	(.L_1072 - .L_1071)
.L_1071:
        /*0184*/ 	.word	0x00000000


	//----- nvinfo : EIATTR_CBANK_PARAM_SIZE
	.align		4
.L_1072:
        /*0188*/ 	.byte	0x03, 0x19
        /*018a*/ 	.short	0x0050


	//----- nvinfo : EIATTR_PARAM_CBANK
	.align		4
        /*018c*/ 	.byte	0x04, 0x0a
        /*018e*/ 	.short	(.L_1074 - .L_1073)
	.align		4
.L_1073:
        /*0190*/ 	.word	index@(.nv.constant0._ZN17fastertransformer29add_bias_layernorm_add_res_e2ILi1EEEvP5char2PKS1_P7__half2PKS5_S8_S8_fiiPKfSA_)
        /*0194*/ 	.short	0x0210
        /*0196*/ 	.short	0x0050


	//----- nvinfo : EIATTR_SW_WAR
	.align		4
.L_1074:
        /*0198*/ 	.byte	0x04, 0x36
        /*019a*/ 	.short	(.L_1076 - .L_1075)
.L_1075:
        /*019c*/ 	.word	0x00000008
.L_1076:


//--------------------- .nv.info._ZN17fastertransformer46add_bias_input_layernorm_COL32_int8I_DataTypeOI6__halfEEvPT_PKaS5_PKS2_S7_S7_iiPKfS9_ --------------------------
	.section	.nv.info._ZN17fastertransformer46add_bias_input_layernorm_COL32_int8I_DataTypeOI6__halfEEvPT_PKaS5_PKS2_S7_S7_iiPKfS9_,"",@"SHT_CUDA_INFO"
	.sectionflags	@""
	.align	4


	//----- nvinfo : EIATTR_CUDA_API_VERSION
	.align		4
        /*0000*/ 	.byte	0x04, 0x37
        /*0002*/ 	.short	(.L_1078 - .L_1077)
.L_1077:
        /*0004*/ 	.word	0x00000082


	//----- nvinfo : EIATTR_KPARAM_INFO
	.align		4
.L_1078:
        /*0008*/ 	.byte	0x04, 0x17
        /*000a*/ 	.short	(.L_1080 - .L_1079)
.L_1079:
        /*000c*/ 	.word	0x00000000
        /*0010*/ 	.short	0x0009
        /*0012*/ 	.short	0x0040
        /*0014*/ 	.byte	0x00, 0xf0, 0x21, 0x00


	//----- nvinfo : EIATTR_KPARAM_INFO
	.align		4
.L_1080:
        /*0018*/ 	.byte	0x04, 0x17
        /*001a*/ 	.short	(.L_1082 - .L_1081)
.L_1081:
        /*001c*/ 	.word	0x00000000
        /*0020*/ 	.short	0x0008
        /*0022*/ 	.short	0x0038
        /*0024*/ 	.byte	0x00, 0xf0, 0x21, 0x00


	//----- nvinfo : EIATTR_KPARAM_INFO
	.align		4
.L_1082:
        /*0028*/ 	.byte	0x04, 0x17
        /*002a*/ 	.short	(.L_1084 - .L_1083)
.L_1083:
        /*002c*/ 	.word	0x00000000
        /*0030*/ 	.short	0x0007
        /*0032*/ 	.short	0x0034
        /*0034*/ 	.byte	0x00, 0xf0, 0x11, 0x00


	//----- nvinfo : EIATTR_KPARAM_INFO
	.align		4
.L_1084:
        /*0038*/ 	.byte	0x04, 0x17
        /*003a*/ 	.short	(.L_1086 - .L_1085)
.L_1085:
        /*003c*/ 	.word	0x00000000
        /*0040*/ 	.short	0x0006
        /*0042*/ 	.short	0x0030
        /*0044*/ 	.byte	0x00, 0xf0, 0x11, 0x00


	//----- nvinfo : EIATTR_KPARAM_INFO
	.align		4
.L_1086:
        /*0048*/ 	.byte	0x04, 0x17
        /*004a*/ 	.short	(.L_1088 - .L_1087)
.L_1087:
        /*004c*/ 	.word	0x00000000
        /*0050*/ 	.short	0x0005
        /*0052*/ 	.short	0x0028
        /*0054*/ 	.byte	0x00, 0xf0, 0x21, 0x00


	//----- nvinfo : EIATTR_KPARAM_INFO
	.align		4
.L_1088:
        /*0058*/ 	.byte	0x04, 0x17
        /*005a*/ 	.short	(.L_1090 - .L_1089)
.L_1089:
        /*005c*/ 	.word	0x00000000
        /*0060*/ 	.short	0x0004
        /*0062*/ 	.short	0x0020
        /*0064*/ 	.byte	0x00, 0xf0, 0x21, 0x00


	//----- nvinfo : EIATTR_KPARAM_INFO
	.align		4
.L_1090:
        /*0068*/ 	.byte	0x04, 0x17
        /*006a*/ 	.short	(.L_1092 - .L_1091)
.L_1091:
        /*006c*/ 	.word	0x00000000
        /*0070*/ 	.short	0x0003
        /*0072*/ 	.short	0x0018
        /*0074*/ 	.byte	0x00, 0xf0, 0x21, 0x00


	//----- nvinfo : EIATTR_KPARAM_INFO
	.align		4
.L_1092:
        /*0078*/ 	.byte	0x04, 0x17
        /*007a*/ 	.short	(.L_1094 - .L_1093)
.L_1093:
        /*007c*/ 	.word	0x00000000
        /*0080*/ 	.short	0x0002
        /*0082*/ 	.short	0x0010
        /*0084*/ 	.byte	0x00, 0xf0, 0x21, 0x00


	//----- nvinfo : EIATTR_KPARAM_INFO
	.align		4
.L_1094:
        /*0088*/ 	.byte	0x04, 0x17
        /*008a*/ 	.short	(.L_1096 - .L_1095)
.L_1095:
        /*008c*/ 	.word	0x00000000
        /*0090*/ 	.short	0x0001
        /*0092*/ 	.short	0x0008
        /*0094*/ 	.byte	0x00, 0xf0, 0x21, 0x00


	//----- nvinfo : EIATTR_KPARAM_INFO
	.align		4
.L_1096:
        /*0098*/ 	.byte	0x04, 0x17
        /*009a*/ 	.short	(.L_1098 - .L_1097)
.L_1097:
        /*009c*/ 	.word	0x00000000
        /*00a0*/ 	.short	0x0000
        /*00a2*/ 	.short	0x0000
        /*00a4*/ 	.byte	0x00, 0xf0, 0x21, 0x00


	//----- nvinfo : EIATTR_SPARSE_MMA_MASK
	.align		4
.L_1098:
        /*00a8*/ 	.byte	0x03, 0x50
        /*00aa*/ 	.short	0x0000


	//----- nvinfo : EIATTR_MAXREG_COUNT
	.align		4
        /*00ac*/ 	.byte	0x03, 0x1b
        /*00ae*/ 	.short	0x00ff


	//----- nvinfo : EIATTR_NUM_BARRIERS
	.align		4
        /*00b0*/ 	.byte	0x02, 0x4c
        /*00b2*/ 	.byte	0x01
	.zero		1


	//----- nvinfo : EIATTR_MERCURY_ISA_VERSION
	.align		4
        /*00b4*/ 	.byte	0x03, 0x5f
        /*00b6*/ 	.short	0x0101


	//----- nvinfo : EIATTR_COOP_GROUP_MASK_REGIDS
	.align		4
        /*00b8*/ 	.byte	0x04, 0x29
        /*00ba*/ 	.short	(.L_1100 - .L_1099)


	//   ....[0]....
.L_1099:
        /*00bc*/ 	.word	0xffffffff


	//   ....[1]....
        /*00c0*/ 	.word	0xffffffff


	//   ....[2]....
        /*00c4*/ 	.word	0xffffffff


	//   ....[3]....
        /*00c8*/ 	.word	0xffffffff


	//   ....[4]....
        /*00cc*/ 	.word	0xffffffff


	//   ....[5]....
        /*00d0*/ 	.word	0xffffffff


	//   ....[6]....
        /*00d4*/ 	.word	0xffffffff


	//   ....[7]....
        /*00d8*/ 	.word	0xffffffff


	//   ....[8]....
        /*00dc*/ 	.word	0xffffffff


	//   ....[9]....
        /*00e0*/ 	.word	0xffffffff


	//   ....[10]....
        /*00e4*/ 	.word	0xffffffff


	//   ....[11]....
        /*00e8*/ 	.word	0xffffffff


	//   ....[12]....
        /*00ec*/ 	.word	0xffffffff


	//   ....[13]....
        /*00f0*/ 	.word	0xffffffff


	//   ....[14]....
        /*00f4*/ 	.word	0xffffffff


	//   ....[15]....
        /*00f8*/ 	.word	0xffffffff


	//   ....[16]....
        /*00fc*/ 	.word	0xffffffff


	//   ....[17]....
        /*0100*/ 	.word	0xffffffff


	//   ....[18]....
        /*0104*/ 	.word	0xffffffff


	//   ....[19]....
        /*0108*/ 	.word	0xffffffff


	//----- nvinfo : EIATTR_COOP_GROUP_INSTR_OFFSETS
	.align		4
.L_1100:
        /*010c*/ 	.byte	0x04, 0x28
        /*010e*/ 	.short	(.L_1102 - .L_1101)


	//   ....[0]....
.L_1101:
        /*0110*/ 	.word	0x00000230


	//   ....[1]....
        /*0114*/ 	.word	0x00000250


	//   ....[2]....
        /*0118*/ 	.word	0x00000270


	//   ....[3]....
        /*011c*/ 	.word	0x00000290


	//   ....[4]....
        /*0120*/ 	.word	0x000002d0


	//   ....[5]....
        /*0124*/ 	.word	0x000003b0


	//   ....[6]....
        /*0128*/ 	.word	0x000003d0


	//   ....[7]....
        /*012c*/ 	.word	0x000003f0


	//   ....[8]....
        /*0130*/ 	.word	0x00000430


	//   ....[9]....
        /*0134*/ 	.word	0x00000460


	//   ....[10]....
        /*0138*/ 	.word	0x00000510


	//   ....[11]....
        /*013c*/ 	.word	0x00000530


	//   ....[12]....
        /*0140*/ 	.word	0x00000550


	//   ....[13]....
        /*0144*/ 	.word	0x00000570


	//   ....[14]....
        /*0148*/ 	.word	0x000005b0


	//   ....[15]....
        /*014c*/ 	.word	0x00000690


	//   ....[16]....
        /*0150*/ 	.word	0x000006b0


	//   ....[17]....
        /*0154*/ 	.word	0x000006d0


	//   ....[18]....
        /*0158*/ 	.word	0x000006f0


	//   ....[19]....
        /*015c*/ 	.word	0x00000730


	//----- nvinfo : EIATTR_EXIT_INSTR_OFFSETS
	.align		4
.L_1102:
        /*0160*/ 	.byte	0x04, 0x1c
        /*0162*/ 	.short	(.L_1104 - .L_1103)


	//   ....[0]....
.L_1103:
        /*0164*/ 	.word	0x00000830


	//----- nvinfo : EIATTR_CBANK_PARAM_SIZE
	.align		4
.L_1104:
        /*0168*/ 	.byte	0x03, 0x19
        /*016a*/ 	.short	0x0048


	//----- nvinfo : EIATTR_PARAM_CBANK
	.align		4
        /*016c*/ 	.byte	0x04, 0x0a
        /*016e*/ 	.short	(.L_1106 - .L_1105)
	.align		4
.L_1105:
        /*0170*/ 	.word	index@(.nv.constant0._ZN17fastertransformer46add_bias_input_layernorm_COL32_int8I_DataTypeOI6__halfEEvPT_PKaS5_PKS2_S7_S7_iiPKfS9_)
        /*0174*/ 	.short	0x0210
        /*0176*/ 	.short	0x0048


	//----- nvinfo : EIATTR_SW_WAR
	.align		4
.L_1106:
        /*0178*/ 	.byte	0x04, 0x36
        /*017a*/ 	.short	(.L_1108 - .L_1107)
.L_1107:
        /*017c*/ 	.word	0x00000008
.L_1108:


//--------------------- .nv.info._ZN17fastertransformer46add_bias_input_layernorm_COL32_int8I_DataTypeOIfEEvPT_PKaS4_PKS1_S6_S6_iiPKfS8_ --------------------------
	.section	.nv.info._ZN17fastertransformer46add_bias_input_layernorm_COL32_int8I_DataTypeOIfEEvPT_PKaS4_PKS1_S6_S6_iiPKfS8_,"",@"SHT_CUDA_INFO"
	.sectionflags	@""
	.align	4


	//----- nvinfo : EIATTR_CUDA_API_VERSION
	.align		4
        /*0000*/ 	.byte	0x04, 0x37
        /*0002*/ 	.short	(.L_1110 - .L_1109)
.L_1109:
        /*0004*/ 	.word	0x00000082


	//----- nvinfo : EIATTR_KPARAM_INFO
	.align		4
.L_1110:
        /*0008*/ 	.byte	0x04, 0x17
        /*000a*/ 	.short	(.L_1112 - .L_1111)
.L_1111:
        /*000c*/ 	.word	0x00000000
        /*0010*/ 	.short	0x0009
        /*0012*/ 	.short	0x0040
        /*0014*/ 	.byte	0x00, 0xf0, 0x21, 0x00


	//----- nvinfo : EIATTR_KPARAM_INFO
	.align		4
.L_1112:
        /*0018*/ 	.byte	0x04, 0x17
        /*001a*/ 	.short	(.L_1114 - .L_1113)
.L_1113:
        /*001c*/ 	.word	0x00000000
        /*0020*/ 	.short	0x0008
        /*0022*/ 	.short	0x0038
        /*0024*/ 	.byte	0x00, 0xf0, 0x21, 0x00


	//----- nvinfo : EIATTR_KPARAM_INFO
	.align		4
.L_1114:
        /*0028*/ 	.byte	0x04, 0x17
        /*002a*/ 	.short	(.L_1116 - .L_1115)
.L_1115:
        /*002c*/ 	.word	0x00000000
        /*0030*/ 	.short	0x0007
        /*0032*/ 	.short	0x0034
        /*0034*/ 	.byte	0x00, 0xf0, 0x11, 0x00


	//----- nvinfo : EIATTR_KPARAM_INFO
	.align		4
.L_1116:
        /*0038*/ 	.byte	0x04, 0x17
        /*003a*/ 	.short	(.L_1118 - .L_1117)
.L_1117:
        /*003c*/ 	.word	0x00000000
        /*0040*/ 	.short	0x0006
        /*0042*/ 	.short	0x0030
        /*0044*/ 	.byte	0x00, 0xf0, 0x11, 0x00


	//----- nvinfo : EIATTR_KPARAM_INFO
	.align		4
.L_1118:
        /*0048*/ 	.byte	0x04, 0x17
        /*004a*/ 	.short	(.L_1120 - .L_1119)
.L_1119:
        /*004c*/ 	.word	0x00000000
        /*0050*/ 	.short	0x0005
        /*0052*/ 	.short	0x0028
        /*0054*/ 	.byte	0x00, 0xf0, 0x21, 0x00


	//----- nvinfo : EIATTR_KPARAM_INFO
	.align		4
.L_1120:
        /*0058*/ 	.byte	0x04, 0x17
        /*005a*/ 	.short	(.L_1122 - .L_1121)
.L_1121:
        /*005c*/ 	.word	0x00000000
        /*0060*/ 	.short	0x0004
        /*0062*/ 	.short	0x0020
        /*0064*/ 	.byte	0x00, 0xf0, 0x21, 0x00


	//----- nvinfo : EIATTR_KPARAM_INFO
	.align		4
.L_1122:
        /*0068*/ 	.byte	0x04, 0x17
        /*006a*/ 	.short	(.L_1124 - .L_1123)
.L_1123:
        /*006c*/ 	.word	0x00000000
        /*0070*/ 	.short	0x0003
        /*0072*/ 	.short	0x0018
        /*0074*/ 	.byte	0x00, 0xf0, 0x21, 0x00


	//----- nvinfo : EIATTR_KPARAM_INFO
	.align		4
.L_1124:
        /*0078*/ 	.byte	0x04, 0x17
        /*007a*/ 	.short	(.L_1126 - .L_1125)
.L_1125:
        /*007c*/ 	.word	0x00000000
        /*0080*/ 	.short	0x0002
        /*0082*/ 	.short	0x0010
        /*0084*/ 	.byte	0x00, 0xf0, 0x21, 0x00


	//----- nvinfo : EIATTR_KPARAM_INFO
	.align		4
.L_1126:
        /*0088*/ 	.byte	0x04, 0x17
        /*008a*/ 	.short	(.L_1128 - .L_1127)
.L_1127:
        /*008c*/ 	.word	0x00000000
        /*0090*/ 	.short	0x0001
        /*0092*/ 	.short	0x0008
        /*0094*/ 	.byte	0x00, 0xf0, 0x21, 0x00


	//----- nvinfo : EIATTR_KPARAM_INFO
	.align		4
.L_1128:
        /*0098*/ 	.byte	0x04, 0x17
        /*009a*/ 	.short	(.L_1130 - .L_1129)
.L_1129:
        /*009c*/ 	.word	0x00000000
        /*00a0*/ 	.short	0x0000
        /*00a2*/ 	.short	0x0000
        /*00a4*/ 	.byte	0x00, 0xf0, 0x21, 0x00


	//----- nvinfo : EIATTR_SPARSE_MMA_MASK
	.align		4
.L_1130:
        /*00a8*/ 	.byte	0x03, 0x50
        /*00aa*/ 	.short	0x0000


	//----- nvinfo : EIATTR_MAXREG_COUNT
	.align		4
        /*00ac*/ 	.byte	0x03, 0x1b
        /*00ae*/ 	.short	0x00ff


	//----- nvinfo : EIATTR_NUM_BARRIERS
	.align		4
        /*00b0*/ 	.byte	0x02, 0x4c
        /*00b2*/ 	.byte	0x01
	.zero		1


	//----- nvinfo : EIATTR_MERCURY_ISA_VERSION
	.align		4
        /*00b4*/ 	.byte	0x03, 0x5f
        /*00b6*/ 	.short	0x0101


	//----- nvinfo : EIATTR_COOP_GROUP_MASK_REGIDS
	.align		4
        /*00b8*/ 	.byte	0x04, 0x29
        /*00ba*/ 	.short	(.L_1132 - .L_1131)


	//   ....[0]....
.L_1131:
        /*00bc*/ 	.word	0xffffffff


	//   ....[1]....
        /*00c0*/ 	.word	0xffffffff


	//   ....[2]....
        /*00c4*/ 	.word	0xffffffff


	//   ....[3]....
        /*00c8*/ 	.word	0xffffffff


	//   ....[4]....
        /*00cc*/ 	.word	0xffffffff


	//   ....[5]....
        /*00d0*/ 	.word	0xffffffff


	//   ....[6]....
        /*00d4*/ 	.word	0xffffffff


	//   ....[7]....
        /*00d8*/ 	.word	0xffffffff


	//   ....[8]....
        /*00dc*/ 	.word	0xffffffff


	//   ....[9]....
        /*00e0*/ 	.word	0xffffffff


	//   ....[10]....
        /*00e4*/ 	.word	0xffffffff


	//   ....[11]....
        /*00e8*/ 	.word	0xffffffff


	//   ....[12]....
        /*00ec*/ 	.word	0xffffffff


	//   ....[13]....
        /*00f0*/ 	.word	0xffffffff


	//   ....[14]....
        /*00f4*/ 	.word	0xffffffff


	//   ....[15]....
        /*00f8*/ 	.word	0xffffffff


	//   ....[16]....
        /*00fc*/ 	.word	0xffffffff


	//   ....[17]....
        /*0100*/ 	.word	0xffffffff


	//   ....[18]....
        /*0104*/ 	.word	0xffffffff


	//   ....[19]....
        /*0108*/ 	.word	0xffffffff


	//----- nvinfo : EIATTR_COOP_GROUP_INSTR_OFFSETS
	.align		4
.L_1132:
        /*010c*/ 	.byte	0x04, 0x28
        /*010e*/ 	.short	(.L_1134 - .L_1133)


	//   ....[0]....
.L_1133:
        /*0110*/ 	.word	0x00000220


	//   ....[1]....
        /*0114*/ 	.word	0x00000240


	//   ....[2]....
        /*0118*/ 	.word	0x00000260


	//   ....[3]....
        /*011c*/ 	.word	0x00000280


	//   ....[4]....
        /*0120*/ 	.word	0x000002c0


	//   ....[5]....
        /*0124*/ 	.word	0x000003a0


	//   ....[6]....
        /*0128*/ 	.word	0x000003c0


	//   ....[7]....
        /*012c*/ 	.word	0x000003e0


	//   ....[8]....
        /*0130*/ 	.word	0x00000420


	//   ....[9]....
        /*0134*/ 	.word	0x00000450


	//   ....[10]....
        /*0138*/ 	.word	0x00000500


	//   ....[11]....
        /*013c*/ 	.word	0x00000520


	//   ....[12]....
        /*0140*/ 	.word	0x00000540


	//   ....[13]....
        /*0144*/ 	.word	0x00000560


	//   ....[14]....
        /*0148*/ 	.word	0x000005c0


	//   ....[15]....
        /*014c*/ 	.word	0x00000680


	//   ....[16]....
        /*0150*/ 	.word	0x000006a0


	//   ....[17]....
        /*0154*/ 	.word	0x000006c0


	//   ....[18]....
        /*0158*/ 	.word	0x000006e0


	//   ....[19]....
        /*015c*/ 	.word	0x00000720


	//----- nvinfo : EIATTR_EXIT_INSTR_OFFSETS
	.align		4
.L_1134:
        /*0160*/ 	.byte	0x04, 0x1c
        /*0162*/ 	.short	(.L_1136 - .L_1135)


	//   ....[0]....
.L_1135:
        /*0164*/ 	.word	0x000007f0


	//----- nvinfo : EIATTR_CBANK_PARAM_SIZE
	.align		4
.L_1136:
        /*0168*/ 	.byte	0x03, 0x19
        /*016a*/ 	.short	0x0048


	//----- nvinfo : EIATTR_PARAM_CBANK
	.align		4
        /*016c*/ 	.byte	0x04, 0x0a
        /*016e*/ 	.short	(.L_1138 - .L_1137)
	.align		4
.L_1137:
        /*0170*/ 	.word	index@(.nv.constant0._ZN17fastertransformer46add_bias_input_layernorm_COL32_int8I_DataTypeOIfEEvPT_PKaS4_PKS1_S6_S6_iiPKfS8_)
        /*0174*/ 	.short	0x0210
        /*0176*/ 	.short	0x0048


	//----- nvinfo : EIATTR_SW_WAR
	.align		4
.L_1138:
        /*0178*/ 	.byte	0x04, 0x36
        /*017a*/ 	.short	(.L_1140 - .L_1139)
.L_1139:
        /*017c*/ 	.word	0x00000008
.L_1140:


//--------------------- .nv.info._ZN17fastertransformer37add_bias_input_layernorm_COL32_int8IOI6__halfEEvPaPKaS4_PKT_S7_S7_iiPKfS9_S9_ --------------------------
	.section	.nv.info._ZN17fastertransformer37add_bias_input_layernorm_COL32_int8IOI6__halfEEvPaPKaS4_PKT_S7_S7_iiPKfS9_S9_,"",@"SHT_CUDA_INFO"
	.sectionflags	@""
	.align	4


	//----- nvinfo : EIATTR_CUDA_API_VERSION
	.align		4
        /*0000*/ 	.byte	0x04, 0x37
        /*0002*/ 	.short	(.L_1142 - .L_1141)
.L_1141:
        /*0004*/ 	.word	0x00000082


	//----- nvinfo : EIATTR_KPARAM_INFO
	.align		4
.L_1142:
        /*0008*/ 	.byte	0x04, 0x17
        /*000a*/ 	.short	(.L_1144 - .L_1143)
.L_1143:
        /*000c*/ 	.word	0x00000000
        /*0010*/ 	.short	0x000a
        /*0012*/ 	.short	0x0048
        /*0014*/ 	.byte	0x00, 0xf0, 0x21, 0x00


	//----- nvinfo : EIATTR_KPARAM_INFO
	.align		4
.L_1144:
        /*0018*/ 	.byte	0x04, 0x17
        /*001a*/ 	.short	(.L_1146 - .L_1145)
.L_1145:
        /*001c*/ 	.word	0x00000000
        /*0020*/ 	.short	0x0009
        /*0022*/ 	.short	0x0040
        /*0024*/ 	.byte	0x00, 0xf0, 0x21, 0x00


	//----- nvinfo : EIATTR_KPARAM_INFO
	.align		4
.L_1146:
        /*0028*/ 	.byte	0x04, 0x17
        /*002a*/ 	.short	(.L_1148 - .L_1147)
.L_1147:
        /*002c*/ 	.word	0x00000000
        /*0030*/ 	.short	0x0008
        /*0032*/ 	.short	0x0038
        /*0034*/ 	.byte	0x00, 0xf0, 0x21, 0x00


	//----- nvinfo : EIATTR_KPARAM_INFO
	.align		4
.L_1148:
        /*0038*/ 	.byte	0x04, 0x17
        /*003a*/ 	.short	(.L_1150 - .L_1149)
.L_1149:
        /*003c*/ 	.word	0x00000000
        /*0040*/ 	.short	0x0007
        /*0042*/ 	.short	0x0034
        /*0044*/ 	.byte	0x00, 0xf0, 0x11, 0x00


	//----- nvinfo : EIATTR_KPARAM_INFO
	.align		4
.L_1150:
        /*0048*/ 	.byte	0x04, 0x17
        /*004a*/ 	.short	(.L_1152 - .L_1151)
.L_1151:
        /*004c*/ 	.word	0x00000000
        /*0050*/ 	.short	0x0006
        /*0052*/ 	.short	0x0030
        /*0054*/ 	.byte	0x00, 0xf0, 0x11, 0x00


	//----- nvinfo : EIATTR_KPARAM_INFO
	.align		4
.L_1152:
        /*0058*/ 	.byte	0x04, 0x17
        /*005a*/ 	.short	(.L_1154 - .L_1153)
.L_1153:
        /*005c*/ 	.word	0x00000000
        /*0060*/ 	.short	0x0005
        /*0062*/ 	.short	0x0028
        /*0064*/ 	.byte	0x00, 0xf0, 0x21, 0x00


	//----- nvinfo : EIATTR_KPARAM_INFO
	.align		4
.L_1154:
        /*0068*/ 	.byte	0x04, 0x17
        /*006a*/ 	.short	(.L_1156 - .L_1155)
.L_1155:
        /*006c*/ 	.word	0x00000000
        /*0070*/ 	.short	0x0004
        /*0072*/ 	.short	0x0020
        /*0074*/ 	.byte	0x00, 0xf0, 0x21, 0x00


	//----- nvinfo : EIATTR_KPARAM_INFO
	.align		4
.L_1156:
        /*0078*/ 	.byte	0x04, 0x17
        /*007a*/ 	.short	(.L_1158 - .L_1157)
.L_1157:
        /*007c*/ 	.word	0x00000000
        /*0080*/ 	.short	0x0003
        /*0082*/ 	.short	0x0018
        /*0084*/ 	.byte	0x00, 0xf0, 0x21, 0x00


	//----- nvinfo : EIATTR_KPARAM_INFO
	.align		4
.L_1158:
        /*0088*/ 	.byte	0x04, 0x17
        /*008a*/ 	.short	(.L_1160 - .L_1159)
.L_1159:
        /*008c*/ 	.word	0x00000000
        /*0090*/ 	.short	0x0002
        /*0092*/ 	.short	0x0010
        /*0094*/ 	.byte	0x00, 0xf0, 0x21, 0x00


	//----- nvinfo : EIATTR_KPARAM_INFO
	.align		4
.L_1160:
        /*0098*/ 	.byte	0x04, 0x17
        /*009a*/ 	.short	(.L_1162 - .L_1161)
.L_1161:
        /*009c*/ 	.word	0x00000000
        /*00a0*/ 	.short	0x0001
        /*00a2*/ 	.short	0x0008
        /*00a4*/ 	.byte	0x00, 0xf0, 0x21, 0x00


	//----- nvinfo : EIATTR_KPARAM_INFO
	.align		4
.L_1162:
        /*00a8*/ 	.byte	0x04, 0x17
        /*00aa*/ 	.short	(.L_1164 - .L_1163)
.L_1163:
        /*00ac*/ 	.word	0x00000000
        /*00b0*/ 	.short	0x0000
        /*00b2*/ 	.short	0x0000
        /*00b4*/ 	.byte	0x00, 0xf0, 0x21, 0x00


	//----- nvinfo : EIATTR_SPARSE_MMA_MASK
	.align		4
.L_1164:
        /*00b8*/ 	.byte	0x03, 0x50
        /*00ba*/ 	.short	0x0000


	//----- nvinfo : EIATTR_MAXREG_COUNT
	.align		4
        /*00bc*/ 	.byte	0x03, 0x1b
        /*00be*/ 	.short	0x00ff


	//----- nvinfo : EIATTR_NUM_BARRIERS
	.align		4
        /*00c0*/ 	.byte	0x02, 0x4c
        /*00c2*/ 	.byte	0x01
	.zero		1


	//----- nvinfo : EIATTR_MERCURY_ISA_VERSION
	.align		4
        /*00c4*/ 	.byte	0x03, 0x5f
        /*00c6*/ 	.short	0x0101


	//----- nvinfo : EIATTR_COOP_GROUP_MASK_REGIDS
	.align		4
        /*00c8*/ 	.byte	0x04, 0x29
        /*00ca*/ 	.short	(.L_1166 - .L_1165)


	//   ....[0]....
.L_1165:
        /*00cc*/ 	.word	0xffffffff


	//   ....[1]....
        /*00d0*/ 	.word	0xffffffff


	//   ....[2]....
        /*00d4*/ 	.word	0xffffffff


	//   ....[3]....
        /*00d8*/ 	.word	0xffffffff


	//   ....[4]....
        /*00dc*/ 	.word	0xffffffff


	//   ....[5]....
        /*00e0*/ 	.word	0xffffffff


	//   ....[6]....
        /*00e4*/ 	.word	0xffffffff


	//   ....[7]....
        /*00e8*/ 	.word	0xffffffff


	//   ....[8]....
        /*00ec*/ 	.word	0xffffffff


	//   ....[9]....
        /*00f0*/ 	.word	0xffffffff


	//   ....[10]....
        /*00f4*/ 	.word	0xffffffff


	//   ....[11]....
        /*00f8*/ 	.word	0xffffffff


	//   ....[12]....
        /*00fc*/ 	.word	0xffffffff


	//   ....[13]....
        /*0100*/ 	.word	0xffffffff


	//   ....[14]....
        /*0104*/ 	.word	0xffffffff


	//   ....[15]....
        /*0108*/ 	.word	0xffffffff


	//   ....[16]....
        /*010c*/ 	.word	0xffffffff


	//   ....[17]....
        /*0110*/ 	.word	0xffffffff


	//   ....[18]....
        /*0114*/ 	.word	0xffffffff


	//   ....[19]....
        /*0118*/ 	.word	0xffffffff


	//----- nvinfo : EIATTR_COOP_GROUP_INSTR_OFFSETS
	.align		4
.L_1166:
        /*011c*/ 	.byte	0x04, 0x28
        /*011e*/ 	.short	(.L_1168 - .L_1167)


	//   ....[0]....
.L_1167:
        /*0120*/ 	.word	0x000003a0


	//   ....[1]....
        /*0124*/ 	.word	0x000003c0


	//   ....[2]....
        /*0128*/ 	.word	0x000003e0


	//   ....[3]....
        /*012c*/ 	.word	0x00000400


	//   ....[4]....
        /*0130*/ 	.word	0x00000450


	//   ....[5]....
        /*0134*/ 	.word	0x00000520


	//   ....[6]....
        /*0138*/ 	.word	0x00000540


	//   ....[7]....
        /*013c*/ 	.word	0x00000560


	//   ....[8]....
        /*0140*/ 	.word	0x000005a0


	//   ....[9]....
        /*0144*/ 	.word	0x000005d0


	//   ....[10]....
        /*0148*/ 	.word	0x000006e0


	//   ....[11]....
        /*014c*/ 	.word	0x00000700


	//   ....[12]....
        /*0150*/ 	.word	0x00000720


	//   ....[13]....
        /*0154*/ 	.word	0x00000740


	//   ....[14]....
        /*0158*/ 	.word	0x00000790


	//   ....[15]....
        /*015c*/ 	.word	0x000008e0


	//   ....[16]....
        /*0160*/ 	.word	0x00000900


	//   ....[17]....
        /*0164*/ 	.word	0x00000920


	//   ....[18]....
        /*0168*/ 	.word	0x00000940


	//   ....[19]....
        /*016c*/ 	.word	0x00000970


	//----- nvinfo : EIATTR_EXIT_INSTR_OFFSETS
	.align		4
.L_1168:
        /*0170*/ 	.byte	0x04, 0x1c
        /*0172*/ 	.short	(.L_1170 - .L_1169)


	//   ....[0]....
.L_1169:
        /*0174*/ 	.word	0x00000be0


	//----- nvinfo : EIATTR_CBANK_PARAM_SIZE
	.align		4
.L_1170:
        /*0178*/ 	.byte	0x03, 0x19
        /*017a*/ 	.short	0x0050


	//----- nvinfo : EIATTR_PARAM_CBANK
	.align		4
        /*017c*/ 	.byte	0x04, 0x0a
        /*017e*/ 	.short	(.L_1172 - .L_1171)
	.align		4
.L_1171:
        /*0180*/ 	.word	index@(.nv.constant0._ZN17fastertransformer37add_bias_input_layernorm_COL32_int8IOI6__halfEEvPaPKaS4_PKT_S7_S7_iiPKfS9_S9_)
        /*0184*/ 	.short	0x0210
        /*0186*/ 	.short	0x0050


	//----- nvinfo : EIATTR_SW_WAR
	.align		4
.L_1172:
        /*0188*/ 	.byte	0x04, 0x36
        /*018a*/ 	.short	(.L_1174 - .L_1173)
.L_1173:
        /*018c*/ 	.word	0x00000008
.L_1174:


//--------------------- .nv.info._ZN17fastertransformer37add_bias_input_layernorm_COL32_int8IOIfEEvPaPKaS3_PKT_S6_S6_iiPKfS8_S8_ --------------------------
	.section	.nv.info._ZN17fastertransformer37add_bias_input_layernorm_COL32_int8IOIfEEvPaPKaS3_PKT_S6_S6_iiPKfS8_S8_,"",@"SHT_CUDA_INFO"
	.sectionflags	@""
	.align	4


	//----- nvinfo : EIATTR_CUDA_API_VERSION
	.align		4
        /*0000*/ 	.byte	0x04, 0x37
        /*0002*/ 	.short	(.L_1176 - .L_1175)
.L_1175:
        /*0004*/ 	.word	0x00000082


	//----- nvinfo : EIATTR_KPARAM_INFO
	.align		4
.L_1176:
        /*0008*/ 	.byte	0x04, 0x17
        /*000a*/ 	.short	(.L_1178 - .L_1177)
.L_1177:
        /*000c*/ 	.word	0x00000000
        /*0010*/ 	.short	0x000a
        /*0012*/ 	.short	0x0048
        /*0014*/ 	.byte	0x00, 0xf0, 0x21, 0x00


	//----- nvinfo : EIATTR_KPARAM_INFO
	.align		4
.L_1178:
        /*0018*/ 	.byte	0x04, 0x17
        /*001a*/ 	.short	(.L_1180 - .L_1179)
.L_1179:
        /*001c*/ 	.word	0x00000000
        /*0020*/ 	.short	0x0009
        /*0022*/ 	.short	0x0040
        /*0024*/ 	.byte	0x00, 0xf0, 0x21, 0x00


	//----- nvinfo : EIATTR_KPARAM_INFO
	.align		4
.L_1180:
        /*0028*/ 	.byte	0x04, 0x17
        /*002a*/ 	.short	(.L_1182 - .L_1181)
.L_1181:
        /*002c*/ 	.word	0x00000000
        /*0030*/ 	.short	0x0008
        /*0032*/ 	.short	0x0038
        /*0034*/ 	.byte	0x00, 0xf0, 0x21, 0x00


	//----- nvinfo : EIATTR_KPARAM_INFO
	.align		4
.L_1182:
        /*0038*/ 	.byte	0x04, 0x17
        /*003a*/ 	.short	(.L_1184 - .L_1183)
.L_1183:
        /*003c*/ 	.word	0x00000000
        /*0040*/ 	.short	0x0007
        /*0042*/ 	.short	0x0034
        /*0044*/ 	.byte	0x00, 0xf0, 0x11, 0x00


	//----- nvinfo : EIATTR_KPARAM_INFO
	.align		4
.L_1184:
        /*0048*/ 	.byte	0x04, 0x17
        /*004a*/ 	.short	(.L_1186 - .L_1185)
.L_1185:
        /*004c*/ 	.word	0x00000000
        /*0050*/ 	.short	0x0006
        /*0052*/ 	.short	0x0030
        /*0054*/ 	.byte	0x00, 0xf0, 0x11, 0x00


	//----- nvinfo : EIATTR_KPARAM_INFO
	.align		4
.L_1186:
        /*0058*/ 	.byte	0x04, 0x17
        /*005a*/ 	.short	(.L_1188 - .L_1187)
.L_1187:
        /*005c*/ 	.word	0x00000000
        /*0060*/ 	.short	0x0005
        /*0062*/ 	.short	0x0028
        /*0064*/ 	.byte	0x00, 0xf0, 0x21, 0x00


	//----- nvinfo : EIATTR_KPARAM_INFO
	.align		4
.L_1188:
        /*0068*/ 	.byte	0x04, 0x17
        /*006a*/ 	.short	(.L_1190 - .L_1189)
.L_1189:
        /*006c*/ 	.word	0x00000000
        /*0070*/ 	.short	0x0004
        /*0072*/ 	.short	0x0020
        /*0074*/ 	.byte	0x00, 0xf0, 0x21, 0x00


	//----- nvinfo : EIATTR_KPARAM_INFO
	.align		4
.L_1190:
        /*0078*/ 	.byte	0x04, 0x17
        /*007a*/ 	.short	(.L_1192 - .L_1191)
.L_1191:
        /*007c*/ 	.word	0x00000000
        /*0080*/ 	.short	0x0003
        /*0082*/ 	.short	0x0018
        /*0084*/ 	.byte	0x00, 0xf0, 0x21, 0x00


	//----- nvinfo : EIATTR_KPARAM_INFO
	.align		4
.L_1192:
        /*0088*/ 	.byte	0x04, 0x17
        /*008a*/ 	.short	(.L_1194 - .L_1193)
.L_1193:
        /*008c*/ 	.word	0x00000000
        /*0090*/ 	.short	0x0002
        /*0092*/ 	.short	0x0010
        /*0094*/ 	.byte	0x00, 0xf0, 0x21, 0x00


	//----- nvinfo : EIATTR_KPARAM_INFO
	.align		4
.L_1194:
        /*0098*/ 	.byte	0x04, 0x17
        /*009a*/ 	.short	(.L_1196 - .L_1195)
.L_1195:
        /*009c*/ 	.word	0x00000000
        /*00a0*/ 	.short	0x0001
        /*00a2*/ 	.short	0x0008
        /*00a4*/ 	.byte	0x00, 0xf0, 0x21, 0x00


	//----- nvinfo : EIATTR_KPARAM_INFO
	.align		4
.L_1196:
        /*00a8*/ 	.byte	0x04, 0x17
        /*00aa*/ 	.short	(.L_1198 - .L_1197)
.L_1197:
        /*00ac*/ 	.word	0x00000000
        /*00b0*/ 	.short	0x0000
        /*00b2*/ 	.short	0x0000
        /*00b4*/ 	.byte	0x00, 0xf0, 0x21, 0x00


	//----- nvinfo : EIATTR_SPARSE_MMA_MASK
	.align		4
.L_1198:
        /*00b8*/ 	.byte	0x03, 0x50
        /*00ba*/ 	.short	0x0000


	//----- nvinfo : EIATTR_MAXREG_COUNT
	.align		4
        /*00bc*/ 	.byte	0x03, 0x1b
        /*00be*/ 	.short	0x00ff


	//----- nvinfo : EIATTR_NUM_BARRIERS
	.align		4
        /*00c0*/ 	.byte	0x02, 0x4c
        /*00c2*/ 	.byte	0x01
	.zero		1


	//----- nvinfo : EIATTR_MERCURY_ISA_VERSION
	.align		4
        /*00c4*/ 	.byte	0x03, 0x5f
        /*00c6*/ 	.short	0x0101


	//----- nvinfo : EIATTR_COOP_GROUP_MASK_REGIDS
	.align		4
        /*00c8*/ 	.byte	0x04, 0x29
        /*00ca*/ 	.short	(.L_1200 - .L_1199)


	//   ....[0]....
.L_1199:
        /*00cc*/ 	.word	0xffffffff


	//   ....[1]....
        /*00d0*/ 	.word	0xffffffff


	//   ....[2]....
        /*00d4*/ 	.word	0xffffffff


	//   ....[3]....
        /*00d8*/ 	.word	0xffffffff


	//   ....[4]....
        /*00dc*/ 	.word	0xffffffff


	//   ....[5]....
        /*00e0*/ 	.word	0xffffffff


	//   ....[6]....
        /*00e4*/ 	.word	0xffffffff


	//   ....[7]....
        /*00e8*/ 	.word	0xffffffff


	//   ....[8]....
        /*00ec*/ 	.word	0xffffffff


	//   ....[9]....
        /*00f0*/ 	.word	0xffffffff


	//   ....[10]....
        /*00f4*/ 	.word	0xffffffff


	//   ....[11]....
        /*00f8*/ 	.word	0xffffffff


	//   ....[12]....
        /*00fc*/ 	.word	0xffffffff


	//   ....[13]....
        /*0100*/ 	.word	0xffffffff


	//   ....[14]....
        /*0104*/ 	.word	0xffffffff


	//   ....[15]....
        /*0108*/ 	.word	0xffffffff


	//   ....[16]....
        /*010c*/ 	.word	0xffffffff


	//   ....[17]....
        /*0110*/ 	.word	0xffffffff


	//   ....[18]....
        /*0114*/ 	.word	0xffffffff


	//   ....[19]....
        /*0118*/ 	.word	0xffffffff


	//----- nvinfo : EIATTR_COOP_GROUP_INSTR_OFFSETS
	.align		4
.L_1200:
        /*011c*/ 	.byte	0x04, 0x28
        /*011e*/ 	.short	(.L_1202 - .L_1201)


	//   ....[0]....
.L_1201:
        /*0120*/ 	.word	0x00000350


	//   ....[1]....
        /*0124*/ 	.word	0x00000370


	//   ....[2]....
        /*0128*/ 	.word	0x00000390


	//   ....[3]....
        /*012c*/ 	.word	0x000003b0


	//   ....[4]....
        /*0130*/ 	.word	0x00000400


	//   ....[5]....
        /*0134*/ 	.word	0x000004e0


	//   ....[6]....
        /*0138*/ 	.word	0x00000500


	//   ....[7]....
        /*013c*/ 	.word	0x00000520


	//   ....[8]....
        /*0140*/ 	.word	0x00000560


	//   ....[9]....
        /*0144*/ 	.word	0x00000590


	//   ....[10]....
        /*0148*/ 	.word	0x000006a0


	//   ....[11]....
        /*014c*/ 	.word	0x000006c0


	//   ....[12]....
        /*0150*/ 	.word	0x000006e0


	//   ....[13]....
        /*0154*/ 	.word	0x00000700


	//   ....[14]....
        /*0158*/ 	.word	0x00000750


	//   ....[15]....
        /*015c*/ 	.word	0x000008a0


	//   ....[16]....
        /*0160*/ 	.word	0x000008c0


	//   ....[17]....
        /*0164*/ 	.word	0x000008e0


	//   ....[18]....
        /*0168*/ 	.word	0x00000900


	//   ....[19]....
        /*016c*/ 	.word	0x00000940


	//----- nvinfo : EIATTR_EXIT_INSTR_OFFSETS
	.align		4
.L_1202:
        /*0170*/ 	.byte	0x04, 0x1c
        /*0172*/ 	.short	(.L_1204 - .L_1203)


	//   ....[0]....
.L_1203:
        /*0174*/ 	.word	0x00000b20


	//----- nvinfo : EIATTR_CBANK_PARAM_SIZE
	.align		4
.L_1204:
        /*0178*/ 	.byte	0x03, 0x19
        /*017a*/ 	.short	0x0050


	//----- nvinfo : EIATTR_PARAM_CBANK
	.align		4
        /*017c*/ 	.byte	0x04, 0x0a
        /*017e*/ 	.short	(.L_1206 - .L_1205)
	.align		4
.L_1205:
        /*0180*/ 	.word	index@(.nv.constant0._ZN17fastertransformer37add_bias_input_layernorm_COL32_int8IOIfEEvPaPKaS3_PKT_S6_S6_iiPKfS8_S8_)
        /*0184*/ 	.short	0x0210
        /*0186*/ 	.short	0x0050


	//----- nvinfo : EIATTR_SW_WAR
	.align		4
.L_1206:
        /*0188*/ 	.byte	0x04, 0x36
        /*018a*/ 	.short	(.L_1208 - .L_1207)
.L_1207:
        /*018c*/ 	.word	0x00000008
.L_1208:


//--------------------- .nv.info._ZN17fastertransformer44add_bias_input_layernorm_ROW_int8I_DataTypeOI7__half2EEvPT_PKaS5_PKS2_S7_S7_iiPKfS9_ --------------------------
	.section	.nv.info._ZN17fastertransformer44add_bias_input_layernorm_ROW_int8I_DataTypeOI7__half2EEvPT_PKaS5_PKS2_S7_S7_iiPKfS9_,"",@"SHT_CUDA_INFO"
	.sectionflags	@""
	.align	4


	//----- nvinfo : EIATTR_CUDA_API_VERSION
	.align		4
        /*0000*/ 	.byte	0x04, 0x37
        /*0002*/ 	.short	(.L_1210 - .L_1209)
.L_1209:
        /*0004*/ 	.word	0x00000082


	//----- nvinfo : EIATTR_KPARAM_INFO
	.align		4
.L_1210:
        /*0008*/ 	.byte	0x04, 0x17
        /*000a*/ 	.short	(.L_1212 - .L_1211)
.L_1211:
        /*000c*/ 	.word	0x00000000
        /*0010*/ 	.short	0x0009
        /*0012*/ 	.short	0x0040
        /*0014*/ 	.byte	0x00, 0xf0, 0x21, 0x00


	//----- nvinfo : EIATTR_KPARAM_INFO
	.align		4
.L_1212:
        /*0018*/ 	.byte	0x04, 0x17
        /*001a*/ 	.short	(.L_1214 - .L_1213)
.L_1213:
        /*001c*/ 	.word	0x00000000
        /*0020*/ 	.short	0x0008
        /*0022*/ 	.short	0x0038
        /*0024*/ 	.byte	0x00, 0xf0, 0x21, 0x00


	//----- nvinfo : EIATTR_KPARAM_INFO
	.align		4
.L_1214:
        /*0028*/ 	.byte	0x04, 0x17
        /*002a*/ 	.short	(.L_1216 - .L_1215)
.L_1215:
        /*002c*/ 	.word	0x00000000
        /*0030*/ 	.short	0x0007
        /*0032*/ 	.short	0x0034
        /*0034*/ 	.byte	0x00, 0xf0, 0x11, 0x00


	//----- nvinfo : EIATTR_KPARAM_INFO
	.align		4
.L_1216:
        /*0038*/ 	.byte	0x04, 0x17
        /*003a*/ 	.short	(.L_1218 - .L_1217)
.L_1217:
        /*003c*/ 	.word	0x00000000
        /*0040*/ 	.short	0x0006
        /*0042*/ 	.short	0x0030
        /*0044*/ 	.byte	0x00, 0xf0, 0x11, 0x00


	//----- nvinfo : EIATTR_KPARAM_INFO
	.align		4
.L_1218:
        /*0048*/ 	.byte	0x04, 0x17
        /*004a*/ 	.short	(.L_1220 - .L_1219)
.L_1219:
        /*004c*/ 	.word	0x00000000
        /*0050*/ 	.short	0x0005
        /*0052*/ 	.short	0x0028
        /*0054*/ 	.byte	0x00, 0xf0, 0x21, 0x00


	//----- nvinfo : EIATTR_KPARAM_INFO
	.align		4
.L_1220:
        /*0058*/ 	.byte	0x04, 0x17
        /*005a*/ 	.short	(.L_1222 - .L_1221)
.L_1221:
        /*005c*/ 	.word	0x00000000
        /*0060*/ 	.short	0x0004
        /*0062*/ 	.short	0x0020
        /*0064*/ 	.byte	0x00, 0xf0, 0x21, 0x00


	//----- nvinfo : EIATTR_KPARAM_INFO
	.align		4
.L_1222:
        /*0068*/ 	.byte	0x04, 0x17
        /*006a*/ 	.short	(.L_1224 - .L_1223)
.L_1223:
        /*006c*/ 	.word	0x00000000
        /*0070*/ 	.short	0x0003
        /*0072*/ 	.short	0x0018
        /*0074*/ 	.byte	0x00, 0xf0, 0x21, 0x00


	//----- nvinfo : EIATTR_KPARAM_INFO
	.align		4
.L_1224:
        /*0078*/ 	.byte	0x04, 0x17
        /*007a*/ 	.short	(.L_1226 - .L_1225)
.L_1225:
        /*007c*/ 	.word	0x00000000
        /*0080*/ 	.short	0x0002
        /*0082*/ 	.short	0x0010
        /*0084*/ 	.byte	0x00, 0xf0, 0x21, 0x00


	//----- nvinfo : EIATTR_KPARAM_INFO
	.align		4
.L_1226:
        /*0088*/ 	.byte	0x04, 0x17
        /*008a*/ 	.short	(.L_1228 - .L_1227)
.L_1227:
        /*008c*/ 	.word	0x00000000
        /*0090*/ 	.short	0x0001
        /*0092*/ 	.short	0x0008
        /*0094*/ 	.byte	0x00, 0xf0, 0x21, 0x00


	//----- nvinfo : EIATTR_KPARAM_INFO
	.align		4
.L_1228:
        /*0098*/ 	.byte	0x04, 0x17
        /*009a*/ 	.short	(.L_1230 - .L_1229)
.L_1229:
        /*009c*/ 	.word	0x00000000
        /*00a0*/ 	.short	0x0000
        /*00a2*/ 	.short	0x0000
        /*00a4*/ 	.byte	0x00, 0xf0, 0x21, 0x00


	//----- nvinfo : EIATTR_SPARSE_MMA_MASK
	.align		4
.L_1230:
        /*00a8*/ 	.byte	0x03, 0x50
        /*00aa*/ 	.short	0x0000


	//----- nvinfo : EIATTR_MAXREG_COUNT
	.align		4
        /*00ac*/ 	.byte	0x03, 0x1b
        /*00ae*/ 	.short	0x00ff


	//----- nvinfo : EIATTR_NUM_BARRIERS
	.align		4
        /*00b0*/ 	.byte	0x02, 0x4c
        /*00b2*/ 	.byte	0x01
	.zero		1


	//----- nvinfo : EIATTR_MERCURY_ISA_VERSION
	.align		4
        /*00b4*/ 	.byte	0x03, 0x5f
        /*00b6*/ 	.short	0x0101


	//----- nvinfo : EIATTR_COOP_GROUP_MASK_REGIDS
	.align		4
        /*00b8*/ 	.byte	0x04, 0x29
        /*00ba*/ 	.short	(.L_1232 - .L_1231)


	//   ....[0]....
.L_1231:
        /*00bc*/ 	.word	0xffffffff


	//   ....[1]....
        /*00c0*/ 	.word	0xffffffff


	//   ....[2]....
        /*00c4*/ 	.word	0xffffffff


	//   ....[3]....
        /*00c8*/ 	.word	0xffffffff


	//   ....[4]....
        /*00cc*/ 	.word	0xffffffff


	//   ....[5]....
        /*00d0*/ 	.word	0xffffffff


	//   ....[6]....
        /*00d4*/ 	.word	0xffffffff


	//   ....[7]....
        /*00d8*/ 	.word	0xffffffff


	//   ....[8]....
        /*00dc*/ 	.word	0xffffffff


	//   ....[9]....
        /*00e0*/ 	.word	0xffffffff


	//   ....[10]....
        /*00e4*/ 	.word	0xffffffff


	//   ....[11]....
        /*00e8*/ 	.word	0xffffffff


	//   ....[12]....
        /*00ec*/ 	.word	0xffffffff


	//   ....[13]....
        /*00f0*/ 	.word	0xffffffff


	//   ....[14]....
        /*00f4*/ 	.word	0xffffffff


	//   ....[15]....
        /*00f8*/ 	.word	0xffffffff


	//   ....[16]....
        /*00fc*/ 	.word	0xffffffff


	//   ....[17]....
        /*0100*/ 	.word	0xffffffff


	//   ....[18]....
        /*0104*/ 	.word	0xffffffff


	//   ....[19]....
        /*0108*/ 	.word	0xffffffff


	//----- nvinfo : EIATTR_COOP_GROUP_INSTR_OFFSETS
	.align		4
.L_1232:
        /*010c*/ 	.byte	0x04, 0x28
        /*010e*/ 	.short	(.L_1234 - .L_1233)


	//   ....[0]....
.L_1233:
        /*0110*/ 	.word	0x00000250


	//   ....[1]....
        /*0114*/ 	.word	0x00000270


	//   ....[2]....
        /*0118*/ 	.word	0x00000290


	//   ....[3]....
        /*011c*/ 	.word	0x000002b0


	//   ....[4]....
        /*0120*/ 	.word	0x00000300


	//   ....[5]....
        /*0124*/ 	.word	0x000003e0


	//   ....[6]....
        /*0128*/ 	.word	0x00000400


	//   ....[7]....
        /*012c*/ 	.word	0x00000420


	//   ....[8]....
        /*0130*/ 	.word	0x00000440


	//   ....[9]....
        /*0134*/ 	.word	0x00000470


	//   ....[10]....
        /*0138*/ 	.word	0x00000550


	//   ....[11]....
        /*013c*/ 	.word	0x00000570


	//   ....[12]....
        /*0140*/ 	.word	0x00000590


	//   ....[13]....
        /*0144*/ 	.word	0x000005b0


	//   ....[14]....
        /*0148*/ 	.word	0x000005f0


	//   ....[15]....
        /*014c*/ 	.word	0x000006b0


	//   ....[16]....
        /*0150*/ 	.word	0x000006d0


	//   ....[17]....
        /*0154*/ 	.word	0x000006f0


	//   ....[18]....
        /*0158*/ 	.word	0x00000710


	//   ....[19]....
        /*015c*/ 	.word	0x00000750


	//----- nvinfo : EIATTR_EXIT_INSTR_OFFSETS
	.align		4
.L_1234:
        /*0160*/ 	.byte	0x04, 0x1c
        /*0162*/ 	.short	(.L_1236 - .L_1235)


	//   ....[0]....
.L_1235:
        /*0164*/ 	.word	0x00000890


	//----- nvinfo : EIATTR_CBANK_PARAM_SIZE
	.align		4
.L_1236:
        /*0168*/ 	.byte	0x03, 0x19
        /*016a*/ 	.short	0x0048


	//----- nvinfo : EIATTR_PARAM_CBANK
	.align		4
        /*016c*/ 	.byte	0x04, 0x0a
        /*016e*/ 	.short	(.L_1238 - .L_1237)
	.align		4
.L_1237:
        /*0170*/ 	.word	index@(.nv.constant0._ZN17fastertransformer44add_bias_input_layernorm_ROW_int8I_DataTypeOI7__half2EEvPT_PKaS5_PKS2_S7_S7_iiPKfS9_)
        /*0174*/ 	.short	0x0210
        /*0176*/ 	.short	0x0048


	//----- nvinfo : EIATTR_SW_WAR
	.align		4
.L_1238:
        /*0178*/ 	.byte	0x04, 0x36
        /*017a*/ 	.short	(.L_1240 - .L_1239)
.L_1239:
        /*017c*/ 	.word	0x00000008
.L_1240:


//--------------------- .nv.info._ZN17fastertransformer35add_bias_input_layernorm_ROW_int8IOI7__half2EEvPaPKaS4_PKT_S7_S7_iiPKfS9_S9_ --------------------------
	.section	.nv.info._ZN17fastertransformer35add_bias_input_layernorm_ROW_int8IOI7__half2EEvPaPKaS4_PKT_S7_S7_iiPKfS9_S9_,"",@"SHT_CUDA_INFO"
	.sectionflags	@""
	.align	4


	//----- nvinfo : EIATTR_CUDA_API_VERSION
	.align		4
        /*0000*/ 	.byte	0x04, 0x37
        /*0002*/ 	.short	(.L_1242 - .L_1241)
.L_1241:
        /*0004*/ 	.word	0x00000082


	//----- nvinfo : EIATTR_KPARAM_INFO
	.align		4
.L_1242:
        /*0008*/ 	.byte	0x04, 0x17
        /*000a*/ 	.short	(.L_1244 - .L_1243)
.L_1243:
        /*000c*/ 	.word	0x00000000
        /*0010*/ 	.short	0x000a
        /*0012*/ 	.short	0x0048
        /*0014*/ 	.byte	0x00, 0xf0, 0x21, 0x00


	//----- nvinfo : EIATTR_KPARAM_INFO
	.align		4
.L_1244:
        /*0018*/ 	.byte	0x04, 0x17
        /*001a*/ 	.short	(.L_1246 - .L_1245)
.L_1245:
        /*001c*/ 	.word	0x00000000
        /*0020*/ 	.short	0x0009
        /*0022*/ 	.short	0x0040
        /*0024*/ 	.byte	0x00, 0xf0, 0x21, 0x00


	//----- nvinfo : EIATTR_KPARAM_INFO
	.align		4
.L_1246:
        /*0028*/ 	.byte	0x04, 0x17
        /*002a*/ 	.short	(.L_1248 - .L_1247)
.L_1247:
        /*002c*/ 	.word	0x00000000
        /*0030*/ 	.short	0x0008
        /*0032*/ 	.short	0x0038
        /*0034*/ 	.byte	0x00, 0xf0, 0x21, 0x00


	//----- nvinfo : EIATTR_KPARAM_INFO
	.align		4
.L_1248:
        /*0038*/ 	.byte	0x04, 0x17
        /*003a*/ 	.short	(.L_1250 - .L_1249)
.L_1249:
        /*003c*/ 	.word	0x00000000
        /*0040*/ 	.short	0x0007
        /*0042*/ 	.short	0x0034
        /*0044*/ 	.byte	0x00, 0xf0, 0x11, 0x00


	//----- nvinfo : EIATTR_KPARAM_INFO
	.align		4
.L_1250:
        /*0048*/ 	.byte	0x04, 0x17
        /*004a*/ 	.short	(.L_1252 - .L_1251)
.L_1251:
        /*004c*/ 	.word	0x00000000
        /*0050*/ 	.short	0x0006
        /*0052*/ 	.short	0x0030
        /*0054*/ 	.byte	0x00, 0xf0, 0x11, 0x00


	//----- nvinfo : EIATTR_KPARAM_INFO
	.align		4
.L_1252:
        /*0058*/ 	.byte	0x04, 0x17
        /*005a*/ 	.short	(.L_1254 - .L_1253)
.L_1253:
        /*005c*/ 	.word	0x00000000
        /*0060*/ 	.short	0x0005
        /*0062*/ 	.short	0x0028
        /*0064*/ 	.byte	0x00, 0xf0, 0x21, 0x00


	//----- nvinfo : EIATTR_KPARAM_INFO
	.align		4
.L_1254:
        /*0068*/ 	.byte	0x04, 0x17
        /*006a*/ 	.short	(.L_1256 - .L_1255)
.L_1255:
        /*006c*/ 	.word	0x00000000
        /*0070*/ 	.short	0x0004
        /*0072*/ 	.short	0x0020
        /*0074*/ 	.byte	0x00, 0xf0, 0x21, 0x00


	//----- nvinfo : EIATTR_KPARAM_INFO
	.align		4
.L_1256:
        /*0078*/ 	.byte	0x04, 0x17
        /*007a*/ 	.short	(.L_1258 - .L_1257)
.L_1257:
        /*007c*/ 	.word	0x00000000
        /*0080*/ 	.short	0x0003
        /*0082*/ 	.short	0x0018
        /*0084*/ 	.byte	0x00, 0xf0, 0x21, 0x00


	//----- nvinfo : EIATTR_KPARAM_INFO
	.align		4
.L_1258:
        /*0088*/ 	.byte	0x04, 0x17
        /*008a*/ 	.short	(.L_1260 - .L_1259)
.L_1259:
        /*008c*/ 	.word	0x00000000
        /*0090*/ 	.short	0x0002
        /*0092*/ 	.short	0x0010
        /*0094*/ 	.byte	0x00, 0xf0, 0x21, 0x00


	//----- nvinfo : EIATTR_KPARAM_INFO
	.align		4
.L_1260:
        /*0098*/ 	.byte	0x04, 0x17
        /*009a*/ 	.short	(.L_1262 - .L_1261)
.L_1261:
        /*009c*/ 	.word	0x00000000
        /*00a0*/ 	.short	0x0001
        /*00a2*/ 	.short	0x0008
        /*00a4*/ 	.byte	0x00, 0xf0, 0x21, 0x00


	//----- nvinfo : EIATTR_KPARAM_INFO
	.align		4
.L_1262:
        /*00a8*/ 	.byte	0x04, 0x17
        /*00aa*/ 	.short	(.L_1264 - .L_1263)
.L_1263:
        /*00ac*/ 	.word	0x00000000
        /*00b0*/ 	.short	0x0000
        /*00b2*/ 	.short	0x0000
        /*00b4*/ 	.byte	0x00, 0xf0, 0x21, 0x00


	//----- nvinfo : EIATTR_SPARSE_MMA_MASK
	.align		4
.L_1264:
        /*00b8*/ 	.byte	0x03, 0x50
        /*00ba*/ 	.short	0x0000


	//----- nvinfo : EIATTR_MAXREG_COUNT
	.align		4
        /*00bc*/ 	.byte	0x03, 0x1b
        /*00be*/ 	.short	0x00ff


	//----- nvinfo : EIATTR_NUM_BARRIERS
	.align		4
        /*00c0*/ 	.byte	0x02, 0x4c
        /*00c2*/ 	.byte	0x01
	.zero		1


	//----- nvinfo : EIATTR_MERCURY_ISA_VERSION
	.align		4
        /*00c4*/ 	.byte	0x03, 0x5f
        /*00c6*/ 	.short	0x0101


	//----- nvinfo : EIATTR_COOP_GROUP_MASK_REGIDS
	.align		4
        /*00c8*/ 	.byte	0x04, 0x29
        /*00ca*/ 	.short	(.L_1266 - .L_1265)


	//   ....[0]....
.L_1265:
        /*00cc*/ 	.word	0xffffffff


	//   ....[1]....
        /*00d0*/ 	.word	0xffffffff


	//   ....[2]....
        /*00d4*/ 	.word	0xffffffff


	//   ....[3]....
        /*00d8*/ 	.word	0xffffffff


	//   ....[4]....
        /*00dc*/ 	.word	0xffffffff


	//   ....[5]....
        /*00e0*/ 	.word	0xffffffff


	//   ....[6]....
        /*00e4*/ 	.word	0xffffffff


	//   ....[7]....
        /*00e8*/ 	.word	0xffffffff


	//   ....[8]....
        /*00ec*/ 	.word	0xffffffff


	//   ....[9]....
        /*00f0*/ 	.word	0xffffffff


	//   ....[10]....
        /*00f4*/ 	.word	0xffffffff


	//   ....[11]....
        /*00f8*/ 	.word	0xffffffff


	//   ....[12]....
        /*00fc*/ 	.word	0xffffffff


	//   ....[13]....
        /*0100*/ 	.word	0xffffffff


	//   ....[14]....
        /*0104*/ 	.word	0xffffffff


	//   ....[15]....
        /*0108*/ 	.word	0xffffffff


	//   ....[16]....
        /*010c*/ 	.word	0xffffffff


	//   ....[17]....
        /*0110*/ 	.word	0xffffffff


	//   ....[18]....
        /*0114*/ 	.word	0xffffffff


	//   ....[19]....
        /*0118*/ 	.word	0xffffffff


	//----- nvinfo : EIATTR_COOP_GROUP_INSTR_OFFSETS
	.align		4
.L_1266:
        /*011c*/ 	.byte	0x04, 0x28
        /*011e*/ 	.short	(.L_1268 - .L_1267)


	//   ....[0]....
.L_1267:
        /*0120*/ 	.word	0x00000370


	//   ....[1]....
        /*0124*/ 	.word	0x00000390


	//   ....[2]....
        /*0128*/ 	.word	0x000003b0


	//   ....[3]....
        /*012c*/ 	.word	0x000003d0


	//   ....[4]....
        /*0130*/ 	.word	0x00000420


	//   ....[5]....
        /*0134*/ 	.word	0x00000500


	//   ....[6]....
        /*0138*/ 	.word	0x00000520


	//   ....[7]....
        /*013c*/ 	.word	0x00000540


	//   ....[8]....
        /*0140*/ 	.word	0x00000560


	//   ....[9]....
        /*0144*/ 	.word	0x00000590


	//   ....[10]....
        /*0148*/ 	.word	0x000006b0


	//   ....[11]....
        /*014c*/ 	.word	0x000006d0


	//   ....[12]....
        /*0150*/ 	.word	0x000006f0


	//   ....[13]....
        /*0154*/ 	.word	0x00000710


	//   ....[14]....
        /*0158*/ 	.word	0x00000770


	//   ....[15]....
        /*015c*/ 	.word	0x000008d0


	//   ....[16]....
        /*0160*/ 	.word	0x000008f0


	//   ....[17]....
        /*0164*/ 	.word	0x00000910


	//   ....[18]....
        /*0168*/ 	.word	0x00000930


	//   ....[19]....
        /*016c*/ 	.word	0x00000970


	//----- nvinfo : EIATTR_EXIT_INSTR_OFFSETS
	.align		4
.L_1268:
        /*0170*/ 	.byte	0x04, 0x1c
        /*0172*/ 	.short	(.L_1270 - .L_1269)


	//   ....[0]....
.L_1269:
        /*0174*/ 	.word	0x00000bd0


	//----- nvinfo : EIATTR_CBANK_PARAM_SIZE
	.align		4
.L_1270:
        /*0178*/ 	.byte	0x03, 0x19
        /*017a*/ 	.short	0x0050


	//----- nvinfo : EIATTR_PARAM_CBANK
	.align		4
        /*017c*/ 	.byte	0x04, 0x0a
        /*017e*/ 	.short	(.L_1272 - .L_1271)
	.align		4
.L_1271:
        /*0180*/ 	.word	index@(.nv.constant0._ZN17fastertransformer35add_bias_input_layernorm_ROW_int8IOI7__half2EEvPaPKaS4_PKT_S7_S7_iiPKfS9_S9_)
        /*0184*/ 	.short	0x0210
        /*0186*/ 	.short	0x0050


	//----- nvinfo : EIATTR_SW_WAR
	.align		4
.L_1272:
        /*0188*/ 	.byte	0x04, 0x36
        /*018a*/ 	.short	(.L_1274 - .L_1273)
.L_1273:
        /*018c*/ 	.word	0x00000008
.L_1274:


//--------------------- .nv.info._ZN17fastertransformer31layernorm_shift_partition_COL32ILi8EEEvPaPK6__halfS4_S4_iiiifii --------------------------
	.section	.nv.info._ZN17fastertransformer31layernorm_shift_partition_COL32ILi8EEEvPaPK6__halfS4_S4_iiiifii,"",@"SHT_CUDA_INFO"
	.sectionflags	@""
	.align	4


	//----- nvinfo : EIATTR_CUDA_API_VERSION
	.align		4
        /*0000*/ 	.byte	0x04, 0x37
        /*0002*/ 	.short	(.L_1276 - .L_1275)
.L_1275:
        /*0004*/ 	.word	0x00000082


	//----- nvinfo : EIATTR_KPARAM_INFO
	.align		4
.L_1276:
        /*0008*/ 	.byte	0x04, 0x17
        /*000a*/ 	.short	(.L_1278 - .L_1277)
.L_1277:
        /*000c*/ 	.word	0x00000000
        /*0010*/ 	.short	0x000a
        /*0012*/ 	.short	0x0038
        /*0014*/ 	.byte	0x00, 0xf0, 0x11, 0x00


	//----- nvinfo : EIATTR_KPARAM_INFO
	.align		4
.L_1278:
        /*0018*/ 	.byte	0x04, 0x17
        /*001a*/ 	.short	(.L_1280 - .L_1279)
.L_1279:
        /*001c*/ 	.word	0x00000000
        /*0020*/ 	.short	0x0009
        /*0022*/ 	.short	0x0034
        /*0024*/ 	.byte	0x00, 0xf0, 0x11, 0x00


	//----- nvinfo : EIATTR_KPARAM_INFO
	.align		4
.L_1280:
        /*0028*/ 	.byte	0x04, 0x17
        /*002a*/ 	.short	(.L_1282 - .L_1281)
.L_1281:
        /*002c*/ 	.word	0x00000000
        /*0030*/ 	.short	0x0008
        /*0032*/ 	.short	0x0030
        /*0034*/ 	.byte	0x00, 0xf0, 0x11, 0x00


	//----- nvinfo : EIATTR_KPARAM_INFO
	.align		4
.L_1282:
        /*0038*/ 	.byte	0x04, 0x17
        /*003a*/ 	.short	(.L_1284 - .L_1283)
.L_1283:
        /*003c*/ 	.word	0x00000000
        /*0040*/ 	.short	0x0007
        /*0042*/ 	.short	0x002c
        /*0044*/ 	.byte	0x00, 0xf0, 0x11, 0x00


	//----- nvinfo : EIATTR_KPARAM_INFO
	.align		4
.L_1284:
        /*0048*/ 	.byte	0x04, 0x17
        /*004a*/ 	.short	(.L_1286 - .L_1285)
.L_1285:
        /*004c*/ 	.word	0x00000000
        /*0050*/ 	.short	0x0006
        /*0052*/ 	.short	0x0028
        /*0054*/ 	.byte	0x00, 0xf0, 0x11, 0x00


	//----- nvinfo : EIATTR_KPARAM_INFO
	.align		4
.L_1286:
        /*0058*/ 	.byte	0x04, 0x17
        /*005a*/ 	.short	(.L_1288 - .L_1287)
.L_1287:
        /*005c*/ 	.word	0x00000000
        /*0060*/ 	.short	0x0005
        /*0062*/ 	.short	0x0024
        /*0064*/ 	.byte	0x00, 0xf0, 0x11, 0x00


	//----- nvinfo : EIATTR_KPARAM_INFO
	.align		4
.L_1288:
        /*0068*/ 	.byte	0x04, 0x17
        /*006a*/ 	.short	(.L_1290 - .L_1289)
.L_1289:
        /*006c*/ 	.word	0x00000000
        /*0070*/ 	.short	0x0004
        /*0072*/ 	.short	0x0020
        /*0074*/ 	.byte	0x00, 0xf0, 0x11, 0x00


	//----- nvinfo : EIATTR_KPARAM_INFO
	.align		4
.L_1290:
        /*0078*/ 	.byte	0x04, 0x17
        /*007a*/ 	.short	(.L_1292 - .L_1291)
.L_1291:
        /*007c*/ 	.word	0x00000000
        /*0080*/ 	.short	0x0003
        /*0082*/ 	.short	0x0018
        /*0084*/ 	.byte	0x00, 0xf0, 0x21, 0x00


	//----- nvinfo : EIATTR_KPARAM_INFO
	.align		4
.L_1292:
        /*0088*/ 	.byte	0x04, 0x17
        /*008a*/ 	.short	(.L_1294 - .L_1293)
.L_1293:
        /*008c*/ 	.word	0x00000000
        /*0090*/ 	.short	0x0002
        /*0092*/ 	.short	0x0010
        /*0094*/ 	.byte	0x00, 0xf0, 0x21, 0x00


	//----- nvinfo : EIATTR_KPARAM_INFO
	.align		4
.L_1294:
        /*0098*/ 	.byte	0x04, 0x17
        /*009a*/ 	.short	(.L_1296 - .L_1295)
.L_1295:
        /*009c*/ 	.word	0x00000000
        /*00a0*/ 	.short	0x0001
        /*00a2*/ 	.short	0x0008
        /*00a4*/ 	.byte	0x00, 0xf0, 0x21, 0x00


	//----- nvinfo : EIATTR_KPARAM_INFO
	.align		4
.L_1296:
        /*00a8*/ 	.byte	0x04, 0x17
        /*00aa*/ 	.short	(.L_1298 - .L_1297)
.L_1297:
        /*00ac*/ 	.word	0x00000000
        /*00b0*/ 	.short	0x0000
        /*00b2*/ 	.short	0x0000
        /*00b4*/ 	.byte	0x00, 0xf0, 0x21, 0x00


	//----- nvinfo : EIATTR_SPARSE_MMA_MASK
	.align		4
.L_1298:
        /*00b8*/ 	.byte	0x03, 0x50
        /*00ba*/ 	.short	0x0000


	//----- nvinfo : EIATTR_MAXREG_COUNT
	.align		4
        /*00bc*/ 	.byte	0x03, 0x1b
        /*00be*/ 	.short	0x00ff


	//----- nvinfo : EIATTR_NUM_BARRIERS
	.align		4
        /*00c0*/ 	.byte	0x02, 0x4c
        /*00c2*/ 	.byte	0x01
	.zero		1


	//----- nvinfo : EIATTR_MERCURY_ISA_VERSION
	.align		4
        /*00c4*/ 	.byte	0x03, 0x5f
        /*00c6*/ 	.short	0x0101


	//----- nvinfo : EIATTR_COOP_GROUP_MASK_REGIDS
	.align		4
        /*00c8*/ 	.byte	0x04, 0x29
        /*00ca*/ 	.short	(.L_1300 - .L_1299)


	//   ....[0]....
.L_1299:
        /*00cc*/ 	.word	0xffffffff


	//   ....[1]....
        /*00d0*/ 	.word	0xffffffff


	//   ....[2]....
        /*00d4*/ 	.word	0xffffffff


	//   ....[3]....
        /*00d8*/ 	.word	0xffffffff


	//   ....[4]....
        /*00dc*/ 	.word	0xffffffff


	//   ....[5]....
        /*00e0*/ 	.word	0xffffffff


	//   ....[6]....
        /*00e4*/ 	.word	0xffffffff


	//   ....[7]....
        /*00e8*/ 	.word	0xffffffff


	//   ....[8]....
        /*00ec*/ 	.word	0xffffffff


	//   ....[9]....
        /*00f0*/ 	.word	0xffffffff


	//   ....[10]....
        /*00f4*/ 	.word	0xffffffff


	//   ....[11]....
        /*00f8*/ 	.word	0xffffffff


	//   ....[12]....
        /*00fc*/ 	.word	0xffffffff


	//   ....[13]....
        /*0100*/ 	.word	0xffffffff


	//   ....[14]....
        /*0104*/ 	.word	0xffffffff


	//   ....[15]....
        /*0108*/ 	.word	0xffffffff


	//   ....[16]....
        /*010c*/ 	.word	0xffffffff


	//   ....[17]....
        /*0110*/ 	.word	0xffffffff


	//   ....[18]....
        /*0114*/ 	.word	0xffffffff


	//   ....[19]....
        /*0118*/ 	.word	0xffffffff


	//----- nvinfo : EIATTR_COOP_GROUP_INSTR_OFFSETS
	.align		4
.L_1300:
        /*011c*/ 	.byte	0x04, 0x28
        /*011e*/ 	.short	(.L_1302 - .L_1301)


	//   ....[0]....
.L_1301:
        /*0120*/ 	.word	0x00000770


	//   ....[1]....
        /*0124*/ 	.word	0x000007c0


	//   ....[2]....
        /*0128*/ 	.word	0x00000810


	//   ....[3]....
        /*012c*/ 	.word	0x000008c0


	//   ....[4]....
        /*0130*/ 	.word	0x000009f0


	//   ....[5]....
        /*0134*/ 	.word	0x00000ae0


	//   ....[6]....
        /*0138*/ 	.word	0x00000b00


	//   ....[7]....
        /*013c*/ 	.word	0x00000b20


	//   ....[8]....
        /*0140*/ 	.word	0x00000b40


	//   ....[9]....
        /*0144*/ 	.word	0x00000b60


	//   ....[10]....
        /*0148*/ 	.word	0x00000d10


	//   ....[11]....
        /*014c*/ 	.word	0x00000d30


	//   ....[12]....
        /*0150*/ 	.word	0x00000d50


	//   ....[13]....
        /*0154*/ 	.word	0x00000d70


	//   ....[14]....
        /*0158*/ 	.word	0x00000d90


	//   ....[15]....
        /*015c*/ 	.word	0x00000df0


	//   ....[16]....
        /*0160*/ 	.word	0x00000e10


	//   ....[17]....
        /*0164*/ 	.word	0x00000e30


	//   ....[18]....
        /*0168*/ 	.word	0x00000e50


	//   ....[19]....
        /*016c*/ 	.word	0x00000e70


	//----- nvinfo : EIATTR_EXIT_INSTR_OFFSETS
	.align		4
.L_1302:
        /*0170*/ 	.byte	0x04, 0x1c
        /*0172*/ 	.short	(.L_1304 - .L_1303)


	//   ....[0]....
.L_1303:
        /*0174*/ 	.word	0x00000570


	//   ....[1]....
        /*0178*/ 	.word	0x00001380


	//----- nvinfo : EIATTR_CRS_STACK_SIZE
	.align		4
.L_1304:
        /*017c*/ 	.byte	0x04, 0x1e
        /*017e*/ 	.short	(.L_1306 - .L_1305)
.L_1305:
        /*0180*/ 	.word	0x00000000


	//----- nvinfo : EIATTR_CBANK_PARAM_SIZE
	.align		4
.L_1306:
        /*0184*/ 	.byte	0x03, 0x19
        /*0186*/ 	.short	0x003c


	//----- nvinfo : EIATTR_PARAM_CBANK
	.align		4
        /*0188*/ 	.byte	0x04, 0x0a
        /*018a*/ 	.short	(.L_1308 - .L_1307)
	.align		4
.L_1307:
        /*018c*/ 	.word	index@(.nv.constant0._ZN17fastertransformer31layernorm_shift_partition_COL32ILi8EEEvPaPK6__halfS4_S4_iiiifii)
        /*0190*/ 	.short	0x0210
        /*0192*/ 	.short	0x003c


	//----- nvinfo : EIATTR_SW_WAR
	.align		4
.L_1308:
        /*0194*/ 	.byte	0x04, 0x36
        /*0196*/ 	.short	(.L_1310 - .L_1309)
.L_1309:
        /*0198*/ 	.word	0x00000008
.L_1310:


//--------------------- .nv.info._ZN17fastertransformer42layernorm_shift_partition_COL32_warpReduceILi4ELi8EEEvPaPK6__halfS4_S4_iiiifii --------------------------
	.section	.nv.info._ZN17fastertransformer42layernorm_shift_partition_COL32_warpReduceILi4ELi8EEEvPaPK6__halfS4_S4_iiiifii,"",@"SHT_CUDA_INFO"
	.sectionflags	@""
	.align	4


	//----- nvinfo : EIATTR_CUDA_API_VERSION
	.align		4
        /*0000*/ 	.byte	0x04, 0x37
        /*0002*/ 	.short	(.L_1312 - .L_1311)
.L_1311:
        /*0004*/ 	.word	0x00000082


	//----- nvinfo : EIATTR_KPARAM_INFO
	.align		4
.L_1312:
        /*0008*/ 	.byte	0x04, 0x17
        /*000a*/ 	.short	(.L_1314 - .L_1313)
.L_1313:
        /*000c*/ 	.word	0x00000000
        /*0010*/ 	.short	0x000a
        /*0012*/ 	.short	0x0038
        /*0014*/ 	.byte	0x00, 0xf0, 0x11, 0x00


	//----- nvinfo : EIATTR_KPARAM_INFO
	.align		4
.L_1314:
        /*0018*/ 	.byte	0x04, 0x17
        /*001a*/ 	.short	(.L_1316 - .L_1315)
.L_1315:
        /*001c*/ 	.word	0x00000000
        /*0020*/ 	.short	0x0009
        /*0022*/ 	.short	0x0034
        /*0024*/ 	.byte	0x00, 0xf0, 0x11, 0x00


	//----- nvinfo : EIATTR_KPARAM_INFO
	.align		4
.L_1316:
        /*0028*/ 	.byte	0x04, 0x17
        /*002a*/ 	.short	(.L_1318 - .L_1317)
.L_1317:
        /*002c*/ 	.word	0x00000000
        /*0030*/ 	.short	0x0008
        /*0032*/ 	.short	0x0030
        /*0034*/ 	.byte	0x00, 0xf0, 0x11, 0x00


	//----- nvinfo : EIATTR_KPARAM_INFO
	.align		4
.L_1318:
        /*0038*/ 	.byte	0x04, 0x17
        /*003a*/ 	.short	(.L_1320 - .L_1319)
.L_1319:
        /*003c*/ 	.word	0x00000000
        /*0040*/ 	.short	0x0007
        /*0042*/ 	.short	0x002c
        /*0044*/ 	.byte	0x00, 0xf0, 0x11, 0x00


	//----- nvinfo : EIATTR_KPARAM_INFO
	.align		4
.L_1320:
        /*0048*/ 	.byte	0x04, 0x17
        /*004a*/ 	.short	(.L_1322 - .L_1321)
.L_1321:
        /*004c*/ 	.word	0x00000000
        /*0050*/ 	.short	0x0006
        /*0052*/ 	.short	0x0028
        /*0054*/ 	.byte	0x00, 0xf0, 0x11, 0x00


	//----- nvinfo : EIATTR_KPARAM_INFO
	.align		4
.L_1322:
        /*0058*/ 	.byte	0x04, 0x17
        /*005a*/ 	.short	(.L_1324 - .L_1323)
.L_1323:
        /*005c*/ 	.word	0x00000000
        /*0060*/ 	.short	0x0005
        /*0062*/ 	.short	0x0024
        /*0064*/ 	.byte	0x00, 0xf0, 0x11, 0x00


	//----- nvinfo : EIATTR_KPARAM_INFO
	.align		4
.L_1324:
        /*0068*/ 	.byte	0x04, 0x17
        /*006a*/ 	.short	(.L_1326 - .L_1325)
.L_1325:
        /*006c*/ 	.word	0x00000000
        /*0070*/ 	.short	0x0004
        /*0072*/ 	.short	0x0020
        /*0074*/ 	.byte	0x00, 0xf0, 0x11, 0x00


	//----- nvinfo : EIATTR_KPARAM_INFO
	.align		4
.L_1326:
        /*0078*/ 	.byte	0x04, 0x17
        /*007a*/ 	.short	(.L_1328 - .L_1327)
.L_1327:
        /*007c*/ 	.word	0x00000000
        /*0080*/ 	.short	0x0003
        /*0082*/ 	.short	0x0018
        /*0084*/ 	.byte	0x00, 0xf0, 0x21, 0x00


	//----- nvinfo : EIATTR_KPARAM_INFO
	.align		4
.L_1328:
        /*0088*/ 	.byte	0x04, 0x17
        /*008a*/ 	.short	(.L_1330 - .L_1329)
.L_1329:
        /*008c*/ 	.word	0x00000000
        /*0090*/ 	.short	0x0002
        /*0092*/ 	.short	0x0010
        /*0094*/ 	.byte	0x00, 0xf0, 0x21, 0x00


	//----- nvinfo : EIATTR_KPARAM_INFO
	.align		4
.L_1330:
        /*0098*/ 	.byte	0x04, 0x17
        /*009a*/ 	.short	(.L_1332 - .L_1331)
.L_1331:
        /*009c*/ 	.word	0x00000000
        /*00a0*/ 	.short	0x0001
        /*00a2*/ 	.short	0x0008
        /*00a4*/ 	.byte	0x00, 0xf0, 0x21, 0x00


	//----- nvinfo : EIATTR_KPARAM_INFO
	.align		4
.L_1332:
        /*00a8*/ 	.byte	0x04, 0x17
        /*00aa*/ 	.short	(.L_1334 - .L_1333)
.L_1333:
        /*00ac*/ 	.word	0x00000000
        /*00b0*/ 	.short	0x0000
        /*00b2*/ 	.short	0x0000
        /*00b4*/ 	.byte	0x00, 0xf0, 0x21, 0x00


	//----- nvinfo : EIATTR_SPARSE_MMA_MASK
	.align		4
.L_1334:
        /*00b8*/ 	.byte	0x03, 0x50
        /*00ba*/ 	.short	0x0000


	//----- nvinfo : EIATTR_MAXREG_COUNT
	.align		4
        /*00bc*/ 	.byte	0x03, 0x1b
        /*00be*/ 	.short	0x00ff


	//----- nvinfo : EIATTR_NUM_BARRIERS
	.align		4
        /*00c0*/ 	.byte	0x02, 0x4c
        /*00c2*/ 	.byte	0x01
	.zero		1


	//----- nvinfo : EIATTR_MERCURY_ISA_VERSION
	.align		4
        /*00c4*/ 	.byte	0x03, 0x5f
        /*00c6*/ 	.short	0x0101


	//----- nvinfo : EIATTR_COOP_GROUP_MASK_REGIDS
	.align		4
        /*00c8*/ 	.byte	0x04, 0x29
        /*00ca*/ 	.short	(.L_1336 - .L_1335)


	//   ....[0]....
.L_1335:
        /*00cc*/ 	.word	0xffffffff


	//   ....[1]....
        /*00d0*/ 	.word	0xffffffff


	//   ....[2]....
        /*00d4*/ 	.word	0xffffffff


	//   ....[3]....
        /*00d8*/ 	.word	0xffffffff


	//   ....[4]....
        /*00dc*/ 	.word	0xffffffff


	//   ....[5]....
        /*00e0*/ 	.word	0xffffffff


	//   ....[6]....
        /*00e4*/ 	.word	0xffffffff


	//   ....[7]....
        /*00e8*/ 	.word	0xffffffff


	//   ....[8]....
        /*00ec*/ 	.word	0xffffffff


	//   ....[9]....
        /*00f0*/ 	.word	0xffffffff


	//----- nvinfo : EIATTR_COOP_GROUP_INSTR_OFFSETS
	.align		4
.L_1336:
        /*00f4*/ 	.byte	0x04, 0x28
        /*00f6*/ 	.short	(.L_1338 - .L_1337)


	//   ....[0]....
.L_1337:
        /*00f8*/ 	.word	0x00000b00


	//   ....[1]....
        /*00fc*/ 	.word	0x00000ba0


	//   ....[2]....
        /*0100*/ 	.word	0x00000bd0


	//   ....[3]....
        /*0104*/ 	.word	0x00000c00


	//   ....[4]....
        /*0108*/ 	.word	0x00000cc0


	//   ....[5]....
        /*010c*/ 	.word	0x00000f40


	//   ....[6]....
        /*0110*/ 	.word	0x00000f70


	//   ....[7]....
        /*0114*/ 	.word	0x00000f90


	//   ....[8]....
        /*0118*/ 	.word	0x00000fb0


	//   ....[9]....
        /*011c*/ 	.word	0x00000fd0


	//----- nvinfo : EIATTR_EXIT_INSTR_OFFSETS
	.align		4
.L_1338:
        /*0120*/ 	.byte	0x04, 0x1c
        /*0122*/ 	.short	(.L_1340 - .L_1339)


	//   ....[0]....
.L_1339:
        /*0124*/ 	.word	0x000000d0


	//   ....[1]....
        /*0128*/ 	.word	0x000014d0


	//----- nvinfo : EIATTR_CRS_STACK_SIZE
	.align		4
.L_1340:
        /*012c*/ 	.byte	0x04, 0x1e
        /*012e*/ 	.short	(.L_1342 - .L_1341)
.L_1341:
        /*0130*/ 	.word	0x00000000


	//----- nvinfo : EIATTR_CBANK_PARAM_SIZE
	.align		4
.L_1342:
        /*0134*/ 	.byte	0x03, 0x19
        /*0136*/ 	.short	0x003c


	//----- nvinfo : EIATTR_PARAM_CBANK
	.align		4
        /*0138*/ 	.byte	0x04, 0x0a
        /*013a*/ 	.short	(.L_1344 - .L_1343)
	.align		4
.L_1343:
        /*013c*/ 	.word	index@(.nv.constant0._ZN17fastertransformer42layernorm_shift_partition_COL32_warpReduceILi4ELi8EEEvPaPK6__halfS4_S4_iiiifii)
        /*0140*/ 	.short	0x0210
        /*0142*/ 	.short	0x003c


	//----- nvinfo : EIATTR_SW_WAR
	.align		4
.L_1344:
        /*0144*/ 	.byte	0x04, 0x36
        /*0146*/ 	.short	(.L_1346 - .L_1345)
.L_1345:
        /*0148*/ 	.word	0x00000008
.L_1346:


//--------------------- .nv.info._ZN17fastertransformer31layernorm_COL32_INT8I_DataTypeOI7__half2EEvPT_PKaPKS2_S7_iiPKf --------------------------
	.section	.nv.info._ZN17fastertransformer31layernorm_COL32_INT8I_DataTypeOI7__half2EEvPT_PKaPKS2_S7_iiPKf,"",@"SHT_CUDA_INFO"
	.sectionflags	@""
	.align	4


	//----- nvinfo : EIATTR_CUDA_API_VERSION
	.align		4
        /*0000*/ 	.byte	0x04, 0x37
        /*0002*/ 	.short	(.L_1348 - .L_1347)
.L_1347:
        /*0004*/ 	.word	0x00000082


	//----- nvinfo : EIATTR_KPARAM_INFO
	.align		4
.L_1348:
        /*0008*/ 	.byte	0x04, 0x17
        /*000a*/ 	.short	(.L_1350 - .L_1349)
.L_1349:
        /*000c*/ 	.word	0x00000000
        /*0010*/ 	.short	0x0006
        /*0012*/ 	.short	0x0028
        /*0014*/ 	.byte	0x00, 0xf0, 0x21, 0x00


	//----- nvinfo : EIATTR_KPARAM_INFO
	.align		4
.L_1350:
        /*0018*/ 	.byte	0x04, 0x17
        /*001a*/ 	.short	(.L_1352 - .L_1351)
.L_1351:
        /*001c*/ 	.word	0x00000000
        /*0020*/ 	.short	0x0005
        /*0022*/ 	.short	0x0024
        /*0024*/ 	.byte	0x00, 0xf0, 0x11, 0x00


	//----- nvinfo : EIATTR_KPARAM_INFO
	.align		4
.L_1352:
        /*0028*/ 	.byte	0x04, 0x17
        /*002a*/ 	.short	(.L_1354 - .L_1353)
.L_1353:
        /*002c*/ 	.word	0x00000000
        /*0030*/ 	.short	0x0004
        /*0032*/ 	.short	0x0020
        /*0034*/ 	.byte	0x00, 0xf0, 0x11, 0x00


	//----- nvinfo : EIATTR_KPARAM_INFO
	.align		4
.L_1354:
        /*0038*/ 	.byte	0x04, 0x17
        /*003a*/ 	.short	(.L_1356 - .L_1355)
.L_1355:
        /*003c*/ 	.word	0x00000000
        /*0040*/ 	.short	0x0003
        /*0042*/ 	.short	0x0018
        /*0044*/ 	.byte	0x00, 0xf0, 0x21, 0x00


	//----- nvinfo : EIATTR_KPARAM_INFO
	.align		4
.L_1356:
        /*0048*/ 	.byte	0x04, 0x17
        /*004a*/ 	.short	(.L_1358 - .L_1357)
.L_1357:
        /*004c*/ 	.word	0x00000000
        /*0050*/ 	.short	0x0002
        /*0052*/ 	.short	0x0010
        /*0054*/ 	.byte	0x00, 0xf0, 0x21, 0x00


	//----- nvinfo : EIATTR_KPARAM_INFO
	.align		4
.L_1358:
        /*0058*/ 	.byte	0x04, 0x17
        /*005a*/ 	.short	(.L_1360 - .L_1359)
.L_1359:
        /*005c*/ 	.word	0x00000000
        /*0060*/ 	.short	0x0001
        /*0062*/ 	.short	0x0008
        /*0064*/ 	.byte	0x00, 0xf0, 0x21, 0x00


	//----- nvinfo : EIATTR_KPARAM_INFO
	.align		4
.L_1360:
        /*0068*/ 	.byte	0x04, 0x17
        /*006a*/ 	.short	(.L_1362 - .L_1361)
.L_1361:
        /*006c*/ 	.word	0x00000000
        /*0070*/ 	.short	0x0000
        /*0072*/ 	.short	0x0000
        /*0074*/ 	.byte	0x00, 0xf0, 0x21, 0x00


	//----- nvinfo : EIATTR_SPARSE_MMA_MASK
	.align		4
.L_1362:
        /*0078*/ 	.byte	0x03, 0x50
        /*007a*/ 	.short	0x0000


	//----- nvinfo : EIATTR_MAXREG_COUNT
	.align		4
        /*007c*/ 	.byte	0x03, 0x1b
        /*007e*/ 	.short	0x00ff


	//----- nvinfo : EIATTR_NUM_BARRIERS
	.align		4
        /*0080*/ 	.byte	0x02, 0x4c
        /*0082*/ 	.byte	0x01
	.zero		1


	//----- nvinfo : EIATTR_MERCURY_ISA_VERSION
	.align		4
        /*0084*/ 	.byte	0x03, 0x5f
        /*0086*/ 	.short	0x0101


	//----- nvinfo : EIATTR_COOP_GROUP_MASK_REGIDS
	.align		4
        /*0088*/ 	.byte	0x04, 0x29
        /*008a*/ 	.short	(.L_1364 - .L_1363)


	//   ....[0]....
.L_1363:
        /*008c*/ 	.word	0xffffffff


	//   ....[1]....
        /*0090*/ 	.word	0xffffffff


	//   ....[2]....
        /*0094*/ 	.word	0xffffffff


	//   ....[3]....
        /*0098*/ 	.word	0xffffffff


	//   ....[4]....
        /*009c*/ 	.word	0xffffffff


	//   ....[5]....
        /*00a0*/ 	.word	0xffffffff


	//   ....[6]....
        /*00a4*/ 	.word	0xffffffff


	//   ....[7]....
        /*00a8*/ 	.word	0xffffffff


	//   ....[8]....
        /*00ac*/ 	.word	0xffffffff


	//   ....[9]....
        /*00b0*/ 	.word	0xffffffff


	//   ....[10]....
        /*00b4*/ 	.word	0xffffffff


	//   ....[11]....
        /*00b8*/ 	.word	0xffffffff


	//   ....[12]....
        /*00bc*/ 	.word	0xffffffff


	//   ....[13]....
        /*00c0*/ 	.word	0xffffffff


	//   ....[14]....
        /*00c4*/ 	.word	0xffffffff


	//   ....[15]....
        /*00c8*/ 	.word	0xffffffff


	//   ....[16]....
        /*00cc*/ 	.word	0xffffffff


	//   ....[17]....
        /*00d0*/ 	.word	0xffffffff


	//   ....[18]....
        /*00d4*/ 	.word	0xffffffff


	//   ....[19]....
        /*00d8*/ 	.word	0xffffffff


	//----- nvinfo : EIATTR_COOP_GROUP_INSTR_OFFSETS
	.align		4
.L_1364:
        /*00dc*/ 	.byte	0x04, 0x28
        /*00de*/ 	.short	(.L_1366 - .L_1365)


	//   ....[0]....
.L_1365:
        /*00e0*/ 	.word	0x00000260


	//   ....[1]....
        /*00e4*/ 	.word	0x000002a0


	//   ....[2]....
        /*00e8*/ 	.word	0x00000300


	//   ....[3]....
        /*00ec*/ 	.word	0x00000310


	//   ....[4]....
        /*00f0*/ 	.word	0x00000340


	//   ....[5]....
        /*00f4*/ 	.word	0x00000350


	//   ....[6]....
        /*00f8*/ 	.word	0x00000390


	//   ....[7]....
        /*00fc*/ 	.word	0x000003b0


	//   ....[8]....
        /*0100*/ 	.word	0x000003f0


	//   ....[9]....
        /*0104*/ 	.word	0x00000420


	//   ....[10]....
        /*0108*/ 	.word	0x00000510


	//   ....[11]....
        /*010c*/ 	.word	0x00000520


	//   ....[12]....
        /*0110*/ 	.word	0x00000550


	//   ....[13]....
        /*0114*/ 	.word	0x00000560


	//   ....[14]....
        /*0118*/ 	.word	0x00000590


	//   ....[15]....
        /*011c*/ 	.word	0x000005a0


	//   ....[16]....
        /*0120*/ 	.word	0x000005d0


	//   ....[17]....
        /*0124*/ 	.word	0x000005e0


	//   ....[18]....
        /*0128*/ 	.word	0x00000610


	//   ....[19]....
        /*012c*/ 	.word	0x00000620


	//----- nvinfo : EIATTR_EXIT_INSTR_OFFSETS
	.align		4
.L_1366:
        /*0130*/ 	.byte	0x04, 0x1c
        /*0132*/ 	.short	(.L_1368 - .L_1367)


	//   ....[0]....
.L_1367:
        /*0134*/ 	.word	0x000007a0


	//   ....[1]....
        /*0138*/ 	.word	0x00000a20


	//----- nvinfo : EIATTR_CRS_STACK_SIZE
	.align		4
.L_1368:
        /*013c*/ 	.byte	0x04, 0x1e
        /*013e*/ 	.short	(.L_1370 - .L_1369)
.L_1369:
        /*0140*/ 	.word	0x00000000


	//----- nvinfo : EIATTR_CBANK_PARAM_SIZE
	.align		4
.L_1370:
        /*0144*/ 	.byte	0x03, 0x19
        /*0146*/ 	.short	0x0030


	//----- nvinfo : EIATTR_PARAM_CBANK
	.align		4
        /*0148*/ 	.byte	0x04, 0x0a
        /*014a*/ 	.short	(.L_1372 - .L_1371)
	.align		4
.L_1371:
        /*014c*/ 	.word	index@(.nv.constant0._ZN17fastertransformer31layernorm_COL32_INT8I_DataTypeOI7__half2EEvPT_PKaPKS2_S7_iiPKf)
        /*0150*/ 	.short	0x0210
        /*0152*/ 	.short	0x0030


	//----- nvinfo : EIATTR_SW_WAR
	.align		4
.L_1372:
        /*0154*/ 	.byte	0x04, 0x36
        /*0156*/ 	.short	(.L_1374 - .L_1373)
.L_1373:
        /*0158*/ 	.word	0x00000008
.L_1374:


//--------------------- .nv.info._ZN17fastertransformer31layernorm_COL32_DataTypeI_int8OI7__half2EEvPaPKT_S5_S5_iiPKf --------------------------
	.section	.nv.info._ZN17fastertransformer31layernorm_COL32_DataTypeI_int8OI7__half2EEvPaPKT_S5_S5_iiPKf,"",@"SHT_CUDA_INFO"
	.sectionflags	@""
	.align	4


	//----- nvinfo : EIATTR_CUDA_API_VERSION
	.align		4
        /*0000*/ 	.byte	0x04, 0x37
        /*0002*/ 	.short	(.L_1376 - .L_1375)
.L_1375:
        /*0004*/ 	.word	0x00000082


	//----- nvinfo : EIATTR_KPARAM_INFO
	.align		4
.L_1376:
        /*0008*/ 	.byte	0x04, 0x17
        /*000a*/ 	.short	(.L_1378 - .L_1377)
.L_1377:
        /*000c*/ 	.word	0x00000000
        /*0010*/ 	.short	0x0006
        /*0012*/ 	.short	0x0028
        /*0014*/ 	.byte	0x00, 0xf0, 0x21, 0x00


	//----- nvinfo : EIATTR_KPARAM_INFO
	.align		4
.L_1378:
        /*0018*/ 	.byte	0x04, 0x17
        /*001a*/ 	.short	(.L_1380 - .L_1379)
.L_1379:
        /*001c*/ 	.word	0x00000000
        /*0020*/ 	.short	0x0005
        /*0022*/ 	.short	0x0024
        /*0024*/ 	.byte	0x00, 0xf0, 0x11, 0x00


	//----- nvinfo : EIATTR_KPARAM_INFO
	.align		4
.L_1380:
        /*0028*/ 	.byte	0x04, 0x17
        /*002a*/ 	.short	(.L_1382 - .L_1381)
.L_1381:
        /*002c*/ 	.word	0x00000000
        /*0030*/ 	.short	0x0004
        /*0032*/ 	.short	0x0020
        /*0034*/ 	.byte	0x00, 0xf0, 0x11, 0x00


	//----- nvinfo : EIATTR_KPARAM_INFO
	.align		4
.L_1382:
        /*0038*/ 	.byte	0x04, 0x17
        /*003a*/ 	.short	(.L_1384 - .L_1383)
.L_1383:
        /*003c*/ 	.word	0x00000000
        /*0040*/ 	.short	0x0003
        /*0042*/ 	.short	0x0018
        /*0044*/ 	.byte	0x00, 0xf0, 0x21, 0x00


	//----- nvinfo : EIATTR_KPARAM_INFO
	.align		4
.L_1384:
        /*0048*/ 	.byte	0x04, 0x17
        /*004a*/ 	.short	(.L_1386 - .L_1385)
.L_1385:
        /*004c*/ 	.word	0x00000000
        /*0050*/ 	.short	0x0002
        /*0052*/ 	.short	0x0010
        /*0054*/ 	.byte	0x00, 0xf0, 0x21, 0x00


	//----- nvinfo : EIATTR_KPARAM_INFO
	.align		4
.L_1386:
        /*0058*/ 	.byte	0x04, 0x17
        /*005a*/ 	.short	(.L_1388 - .L_1387)
.L_1387:
        /*005c*/ 	.word	0x00000000
        /*0060*/ 	.short	0x0001
        /*0062*/ 	.short	0x0008
        /*0064*/ 	.byte	0x00, 0xf0, 0x21, 0x00


	//----- nvinfo : EIATTR_KPARAM_INFO
	.align		4
.L_1388:
        /*0068*/ 	.byte	0x04, 0x17
        /*006a*/ 	.short	(.L_1390 - .L_1389)
.L_1389:
        /*006c*/ 	.word	0x00000000
        /*0070*/ 	.short	0x0000
        /*0072*/ 	.short	0x0000
        /*0074*/ 	.byte	0x00, 0xf0, 0x21, 0x00


	//----- nvinfo : EIATTR_SPARSE_MMA_MASK
	.align		4
.L_1390:
        /*0078*/ 	.byte	0x03, 0x50
        /*007a*/ 	.short	0x0000


	//----- nvinfo : EIATTR_MAXREG_COUNT
	.align		4
        /*007c*/ 	.byte	0x03, 0x1b
        /*007e*/ 	.short	0x00ff


	//----- nvinfo : EIATTR_NUM_BARRIERS
	.align		4
        /*0080*/ 	.byte	0x02, 0x4c
        /*0082*/ 	.byte	0x01
	.zero		1


	//----- nvinfo : EIATTR_MERCURY_ISA_VERSION
	.align		4
        /*0084*/ 	.byte	0x03, 0x5f
        /*0086*/ 	.short	0x0101


	//----- nvinfo : EIATTR_COOP_GROUP_MASK_REGIDS
	.align		4
        /*0088*/ 	.byte	0x04, 0x29
        /*008a*/ 	.short	(.L_1392 - .L_1391)


	//   ....[0]....
.L_1391:
        /*008c*/ 	.word	0xffffffff


	//   ....[1]....
        /*0090*/ 	.word	0xffffffff


	//   ....[2]....
        /*0094*/ 	.word	0xffffffff


	//   ....[3]....
        /*0098*/ 	.word	0xffffffff


	//   ....[4]....
        /*009c*/ 	.word	0xffffffff


	//   ....[5]....
        /*00a0*/ 	.word	0xffffffff


	//   ....[6]....
        /*00a4*/ 	.word	0xffffffff


	//   ....[7]....
        /*00a8*/ 	.word	0xffffffff


	//   ....[8]....
        /*00ac*/ 	.word	0xffffffff


	//   ....[9]....
        /*00b0*/ 	.word	0xffffffff


	//   ....[10]....
        /*00b4*/ 	.word	0xffffffff


	//   ....[11]....
        /*00b8*/ 	.word	0xffffffff


	//   ....[12]....
        /*00bc*/ 	.word	0xffffffff


	//   ....[13]....
        /*00c0*/ 	.word	0xffffffff


	//   ....[14]....
        /*00c4*/ 	.word	0xffffffff


	//   ....[15]....
        /*00c8*/ 	.word	0xffffffff


	//   ....[16]....
        /*00cc*/ 	.word	0xffffffff


	//   ....[17]....
        /*00d0*/ 	.word	0xffffffff


	//   ....[18]....
        /*00d4*/ 	.word	0xffffffff


	//   ....[19]....
        /*00d8*/ 	.word	0xffffffff


	//----- nvinfo : EIATTR_COOP_GROUP_INSTR_OFFSETS
	.align		4
.L_1392:
        /*00dc*/ 	.byte	0x04, 0x28
        /*00de*/ 	.short	(.L_1394 - .L_1393)


	//   ....[0]....
.L_1393:
        /*00e0*/ 	.word	0x000001a0


	//   ....[1]....
        /*00e4*/ 	.word	0x000001b0


	//   ....[2]....
        /*00e8*/ 	.word	0x000001f0


	//   ....[3]....
        /*00ec*/ 	.word	0x00000200


	//   ....[4]....
        /*00f0*/ 	.word	0x00000230


	//   ....[5]....
        /*00f4*/ 	.word	0x00000240


	//   ....[6]....
        /*00f8*/ 	.word	0x00000270


	//   ....[7]....
        /*00fc*/ 	.word	0x00000280


	//   ....[8]....
        /*0100*/ 	.word	0x000002d0


	//   ....[9]....
        /*0104*/ 	.word	0x000002e0


	//   ....[10]....
        /*0108*/ 	.word	0x00000400


	//   ....[11]....
        /*010c*/ 	.word	0x00000410


	//   ....[12]....
        /*0110*/ 	.word	0x00000440


	//   ....[13]....
        /*0114*/ 	.word	0x00000450


	//   ....[14]....
        /*0118*/ 	.word	0x00000480


	//   ....[15]....
        /*011c*/ 	.word	0x00000490


	//   ....[16]....
        /*0120*/ 	.word	0x000004c0


	//   ....[17]....
        /*0124*/ 	.word	0x000004d0


	//   ....[18]....
        /*0128*/ 	.word	0x00000510


	//   ....[19]....
        /*012c*/ 	.word	0x00000520


	//----- nvinfo : EIATTR_EXIT_INSTR_OFFSETS
	.align		4
.L_1394:
        /*0130*/ 	.byte	0x04, 0x1c
        /*0132*/ 	.short	(.L_1396 - .L_1395)


	//   ....[0]....
.L_1395:
        /*0134*/ 	.word	0x000006b0


	//   ....[1]....
        /*0138*/ 	.word	0x00000860


	//----- nvinfo : EIATTR_CRS_STACK_SIZE
	.align		4
.L_1396:
        /*013c*/ 	.byte	0x04, 0x1e
        /*013e*/ 	.short	(.L_1398 - .L_1397)
.L_1397:
        /*0140*/ 	.word	0x00000000


	//----- nvinfo : EIATTR_CBANK_PARAM_SIZE
	.align		4
.L_1398:
        /*0144*/ 	.byte	0x03, 0x19
        /*0146*/ 	.short	0x0030


	//----- nvinfo : EIATTR_PARAM_CBANK
	.align		4
        /*0148*/ 	.byte	0x04, 0x0a
        /*014a*/ 	.short	(.L_1400 - .L_1399)
	.align		4
.L_1399:
        /*014c*/ 	.word	index@(.nv.constant0._ZN17fastertransformer31layernorm_COL32_DataTypeI_int8OI7__half2EEvPaPKT_S5_S5_iiPKf)
        /*0150*/ 	.short	0x0210
        /*0152*/ 	.short	0x0030


	//----- nvinfo : EIATTR_SW_WAR
	.align		4
.L_1400:
        /*0154*/ 	.byte	0x04, 0x36
        /*0156*/ 	.short	(.L_1402 - .L_1401)
.L_1401:
        /*0158*/ 	.word	0x00000008
.L_1402:


//--------------------- .nv.info._ZN17fastertransformer43add_bias_input_layernorm_COL32_int8IO_noResI7__half2EEvPaPiPT_PKS4_S7_S7_iiPKfS9_S9_ --------------------------
	.section	.nv.info._ZN17fastertransformer43add_bias_input_layernorm_COL32_int8IO_noResI7__half2EEvPaPiPT_PKS4_S7_S7_iiPKfS9_S9_,"",@"SHT_CUDA_INFO"
	.sectionflags	@""
	.align	4


	//----- nvinfo : EIATTR_CUDA_API_VERSION
	.align		4
        /*0000*/ 	.byte	0x04, 0x37
        /*0002*/ 	.short	(.L_1404 - .L_1403)
.L_1403:
        /*0004*/ 	.word	0x00000082


	//----- nvinfo : EIATTR_KPARAM_INFO
	.align		4
.L_1404:
        /*0008*/ 	.byte	0x04, 0x17
        /*000a*/ 	.short	(.L_1406 - .L_1405)
.L_1405:
        /*000c*/ 	.word	0x00000000
        /*0010*/ 	.short	0x000a
        /*0012*/ 	.short	0x0048
        /*0014*/ 	.byte	0x00, 0xf0, 0x21, 0x00


	//----- nvinfo : EIATTR_KPARAM_INFO
	.align		4
.L_1406:
        /*0018*/ 	.byte	0x04, 0x17
        /*001a*/ 	.short	(.L_1408 - .L_1407)
.L_1407:
        /*001c*/ 	.word	0x00000000
        /*0020*/ 	.short	0x0009
        /*0022*/ 	.short	0x0040
        /*0024*/ 	.byte	0x00, 0xf0, 0x21, 0x00


	//----- nvinfo : EIATTR_KPARAM_INFO
	.align		4
.L_1408:
        /*0028*/ 	.byte	0x04, 0x17
        /*002a*/ 	.short	(.L_1410 - .L_1409)
.L_1409:
        /*002c*/ 	.word	0x00000000
        /*0030*/ 	.short	0x0008
        /*0032*/ 	.short	0x0038
        /*0034*/ 	.byte	0x00, 0xf0, 0x21, 0x00


	//----- nvinfo : EIATTR_KPARAM_INFO
	.align		4
.L_1410:
        /*0038*/ 	.byte	0x04, 0x17
        /*003a*/ 	.short	(.L_1412 - .L_1411)
.L_1411:
        /*003c*/ 	.word	0x00000000
        /*0040*/ 	.short	0x0007
        /*0042*/ 	.short	0x0034
        /*0044*/ 	.byte	0x00, 0xf0, 0x11, 0x00


	//----- nvinfo : EIATTR_KPARAM_INFO
	.align		4
.L_1412:
        /*0048*/ 	.byte	0x04, 0x17
        /*004a*/ 	.short	(.L_1414 - .L_1413)
.L_1413:
        /*004c*/ 	.word	0x00000000
        /*0050*/ 	.short	0x0006
        /*0052*/ 	.short	0x0030
        /*0054*/ 	.byte	0x00, 0xf0, 0x11, 0x00


	//----- nvinfo : EIATTR_KPARAM_INFO
	.align		4
.L_1414:
        /*0058*/ 	.byte	0x04, 0x17
        /*005a*/ 	.short	(.L_1416 - .L_1415)
.L_1415:
        /*005c*/ 	.word	0x00000000
        /*0060*/ 	.short	0x0005
        /*0062*/ 	.short	0x0028
        /*0064*/ 	.byte	0x00, 0xf0, 0x21, 0x00


	//----- nvinfo : EIATTR_KPARAM_INFO
	.align		4
.L_1416:
        /*0068*/ 	.byte	0x04, 0x17
        /*006a*/ 	.short	(.L_1418 - .L_1417)
.L_1417:
        /*006c*/ 	.word	0x00000000
        /*0070*/ 	.short	0x0004
        /*0072*/ 	.short	0x0020
        /*0074*/ 	.byte	0x00, 0xf0, 0x21, 0x00


	//----- nvinfo : EIATTR_KPARAM_INFO
	.align		4
.L_1418:
        /*0078*/ 	.byte	0x04, 0x17
        /*007a*/ 	.short	(.L_1420 - .L_1419)
.L_1419:
        /*007c*/ 	.word	0x00000000
        /*0080*/ 	.short	0x0003
        /*0082*/ 	.short	0x0018
        /*0084*/ 	.byte	0x00, 0xf0, 0x21, 0x00


	//----- nvinfo : EIATTR_KPARAM_INFO
	.align		4
.L_1420:
        /*0088*/ 	.byte	0x04, 0x17
        /*008a*/ 	.short	(.L_1422 - .L_1421)
.L_1421:
        /*008c*/ 	.word	0x00000000
        /*0090*/ 	.short	0x0002
        /*0092*/ 	.short	0x0010
        /*0094*/ 	.byte	0x00, 0xf0, 0x21, 0x00


	//----- nvinfo : EIATTR_KPARAM_INFO
	.align		4
.L_1422:
        /*0098*/ 	.byte	0x04, 0x17
        /*009a*/ 	.short	(.L_1424 - .L_1423)
.L_1423:
        /*009c*/ 	.word	0x00000000
        /*00a0*/ 	.short	0x0001
        /*00a2*/ 	.short	0x0008
        /*00a4*/ 	.byte	0x00, 0xf0, 0x21, 0x00


	//----- nvinfo : EIATTR_KPARAM_INFO
	.align		4
.L_1424:
        /*00a8*/ 	.byte	0x04, 0x17
        /*00aa*/ 	.short	(.L_1426 - .L_1425)
.L_1425:
        /*00ac*/ 	.word	0x00000000
        /*00b0*/ 	.short	0x0000
        /*00b2*/ 	.short	0x0000
        /*00b4*/ 	.byte	0x00, 0xf0, 0x21, 0x00


	//----- nvinfo : EIATTR_SPARSE_MMA_MASK
	.align		4
.L_1426:
        /*00b8*/ 	.byte	0x03, 0x50
        /*00ba*/ 	.short	0x0000


	//----- nvinfo : EIATTR_MAXREG_COUNT
	.align		4
        /*00bc*/ 	.byte	0x03, 0x1b
        /*00be*/ 	.short	0x00ff


	//----- nvinfo : EIATTR_NUM_BARRIERS
	.align		4
        /*00c0*/ 	.byte	0x02, 0x4c
        /*00c2*/ 	.byte	0x01
	.zero		1


	//----- nvinfo : EIATTR_MERCURY_ISA_VERSION
	.align		4
        /*00c4*/ 	.byte	0x03, 0x5f
        /*00c6*/ 	.short	0x0101


	//----- nvinfo : EIATTR_COOP_GROUP_MASK_REGIDS
	.align		4
        /*00c8*/ 	.byte	0x04, 0x29
        /*00ca*/ 	.short	(.L_1428 - .L_1427)


	//   ....[0]....
.L_1427:
        /*00cc*/ 	.word	0xffffffff


	//   ....[1]....
        /*00d0*/ 	.word	0xffffffff


	//   ....[2]....
        /*00d4*/ 	.word	0xffffffff


	//   ....[3]....
        /*00d8*/ 	.word	0xffffffff


	//   ....[4]....
        /*00dc*/ 	.word	0xffffffff


	//   ....[5]....
        /*00e0*/ 	.word	0xffffffff


	//   ....[6]....
        /*00e4*/ 	.word	0xffffffff


	//   ....[7]....
        /*00e8*/ 	.word	0xffffffff


	//   ....[8]....
        /*00ec*/ 	.word	0xffffffff


	//   ....[9]....
        /*00f0*/ 	.word	0xffffffff


	//   ....[10]....
        /*00f4*/ 	.word	0xffffffff


	//   ....[11]....
        /*00f8*/ 	.word	0xffffffff


	//   ....[12]....
        /*00fc*/ 	.word	0xffffffff


	//   ....[13]....
        /*0100*/ 	.word	0xffffffff


	//   ....[14]....
        /*0104*/ 	.word	0xffffffff


	//   ....[15]....
        /*0108*/ 	.word	0xffffffff


	//   ....[16]....
        /*010c*/ 	.word	0xffffffff


	//   ....[17]....
        /*0110*/ 	.word	0xffffffff


	//   ....[18]....
        /*0114*/ 	.word	0xffffffff


	//   ....[19]....
        /*0118*/ 	.word	0xffffffff


	//----- nvinfo : EIATTR_COOP_GROUP_INSTR_OFFSETS
	.align		4
.L_1428:
        /*011c*/ 	.byte	0x04, 0x28
        /*011e*/ 	.short	(.L_1430 - .L_1429)


	//   ....[0]....
.L_1429:
        /*0120*/ 	.word	0x00000330


	//   ....[1]....
        /*0124*/ 	.word	0x00000350


	//   ....[2]....
        /*0128*/ 	.word	0x000003b0


	//   ....[3]....
        /*012c*/ 	.word	0x000003c0


	//   ....[4]....
        /*0130*/ 	.word	0x000003f0


	//   ....[5]....
        /*0134*/ 	.word	0x00000400


	//   ....[6]....
        /*0138*/ 	.word	0x00000430


	//   ....[7]....
        /*013c*/ 	.word	0x00000440


	//   ....[8]....
        /*0140*/ 	.word	0x000004a0


	//   ....[9]....
        /*0144*/ 	.word	0x000004b0


	//   ....[10]....
        /*0148*/ 	.word	0x000005d0


	//   ....[11]....
        /*014c*/ 	.word	0x000005e0


	//   ....[12]....
        /*0150*/ 	.word	0x00000610


	//   ....[13]....
        /*0154*/ 	.word	0x00000620


	//   ....[14]....
        /*0158*/ 	.word	0x00000650


	//   ....[15]....
        /*015c*/ 	.word	0x00000660


	//   ....[16]....
        /*0160*/ 	.word	0x00000690


	//   ....[17]....
        /*0164*/ 	.word	0x000006a0


	//   ....[18]....
        /*0168*/ 	.word	0x000006e0


	//   ....[19]....
        /*016c*/ 	.word	0x000006f0


	//----- nvinfo : EIATTR_EXIT_INSTR_OFFSETS
	.align		4
.L_1430:
        /*0170*/ 	.byte	0x04, 0x1c
        /*0172*/ 	.short	(.L_1432 - .L_1431)


	//   ....[0]....
.L_1431:
        /*0174*/ 	.word	0x00000880


	//   ....[1]....
        /*0178*/ 	.word	0x00000a30


	//----- nvinfo : EIATTR_CRS_STACK_SIZE
	.align		4
.L_1432:
        /*017c*/ 	.byte	0x04, 0x1e
        /*017e*/ 	.short	(.L_1434 - .L_1433)
.L_1433:
        /*0180*/ 	.word	0x00000000


	//----- nvinfo : EIATTR_CBANK_PARAM_SIZE
	.align		4
.L_1434:
        /*0184*/ 	.byte	0x03, 0x19
        /*0186*/ 	.short	0x0050


	//----- nvinfo : EIATTR_PARAM_CBANK
	.align		4
        /*0188*/ 	.byte	0x04, 0x0a
        /*018a*/ 	.short	(.L_1436 - .L_1435)
	.align		4
.L_1435:
        /*018c*/ 	.word	index@(.nv.constant0._ZN17fastertransformer43add_bias_input_layernorm_COL32_int8IO_noResI7__half2EEvPaPiPT_PKS4_S7_S7_iiPKfS9_S9_)
        /*0190*/ 	.short	0x0210
        /*0192*/ 	.short	0x0050


	//----- nvinfo : EIATTR_SW_WAR
	.align		4
.L_1436:
        /*0194*/ 	.byte	0x04, 0x36
        /*0196*/ 	.short	(.L_1438 - .L_1437)
.L_1437:
        /*0198*/ 	.word	0x00000008
.L_1438:


//--------------------- .nv.info._ZN17fastertransformer37add_bias_input_layernorm_COL32_int8IOILi8ELb1ELb1ELb1EEEvPaS1_P6__halfPKS2_S5_S5_iiff --------------------------
	.section	.nv.info._ZN17fastertransformer37add_bias_input_layernorm_COL32_int8IOILi8ELb1ELb1ELb1EEEvPaS1_P6__halfPKS2_S5_S5_iiff,"",@"SHT_CUDA_INFO"
	.sectionflags	@""
	.align	4


	//----- nvinfo : EIATTR_CUDA_API_VERSION
	.align		4
        /*0000*/ 	.byte	0x04, 0x37
        /*0002*/ 	.short	(.L_1440 - .L_1439)
.L_1439:
        /*0004*/ 	.word	0x00000082


	//----- nvinfo : EIATTR_KPARAM_INFO
	.align		4
.L_1440:
        /*0008*/ 	.byte	0x04, 0x17
        /*000a*/ 	.short	(.L_1442 - .L_1441)
.L_1441:
        /*000c*/ 	.word	0x00000000
        /*0010*/ 	.short	0x0009
        /*0012*/ 	.short	0x003c
        /*0014*/ 	.byte	0x00, 0xf0, 0x11, 0x00


	//----- nvinfo : EIATTR_KPARAM_INFO
	.align		4
.L_1442:
        /*0018*/ 	.byte	0x04, 0x17
        /*001a*/ 	.short	(.L_1444 - .L_1443)
.L_1443:
        /*001c*/ 	.word	0x00000000
        /*0020*/ 	.short	0x0008
        /*0022*/ 	.short	0x0038
        /*0024*/ 	.byte	0x00, 0xf0, 0x11, 0x00


	//----- nvinfo : EIATTR_KPARAM_INFO
	.align		4
.L_1444:
        /*0028*/ 	.byte	0x04, 0x17
        /*002a*/ 	.short	(.L_1446 - .L_1445)
.L_1445:
        /*002c*/ 	.word	0x00000000
        /*0030*/ 	.short	0x0007
        /*0032*/ 	.short	0x0034
        /*0034*/ 	.byte	0x00, 0xf0, 0x11, 0x00


	//----- nvinfo : EIATTR_KPARAM_INFO
	.align		4
.L_1446:
        /*0038*/ 	.byte	0x04, 0x17
        /*003a*/ 	.short	(.L_1448 - .L_1447)
.L_1447:
        /*003c*/ 	.word	0x00000000
        /*0040*/ 	.short	0x0006
        /*0042*/ 	.short	0x0030
        /*0044*/ 	.byte	0x00, 0xf0, 0x11, 0x00


	//----- nvinfo : EIATTR_KPARAM_INFO
	.align		4
.L_1448:
        /*0048*/ 	.byte	0x04, 0x17
        /*004a*/ 	.short	(.L_1450 - .L_1449)
.L_1449:
        /*004c*/ 	.word	0x00000000
        /*0050*/ 	.short	0x0005
        /*0052*/ 	.short	0x0028
        /*0054*/ 	.byte	0x00, 0xf0, 0x21, 0x00


	//----- nvinfo : EIATTR_KPARAM_INFO
	.align		4
.L_1450:
        /*0058*/ 	.byte	0x04, 0x17
        /*005a*/ 	.short	(.L_1452 - .L_1451)
.L_1451:
        /*005c*/ 	.word	0x00000000
        /*0060*/ 	.short	0x0004
        /*0062*/ 	.short	0x0020
        /*0064*/ 	.byte	0x00, 0xf0, 0x21, 0x00


	//----- nvinfo : EIATTR_KPARAM_INFO
	.align		4
.L_1452:
        /*0068*/ 	.byte	0x04, 0x17
        /*006a*/ 	.short	(.L_1454 - .L_1453)
.L_1453:
        /*006c*/ 	.word	0x00000000
        /*0070*/ 	.short	0x0003
        /*0072*/ 	.short	0x0018
        /*0074*/ 	.byte	0x00, 0xf0, 0x21, 0x00


	//----- nvinfo : EIATTR_KPARAM_INFO
	.align		4
.L_1454:
        /*0078*/ 	.byte	0x04, 0x17
        /*007a*/ 	.short	(.L_1456 - .L_1455)
.L_1455:
        /*007c*/ 	.word	0x00000000
        /*0080*/ 	.short	0x0002
        /*0082*/ 	.short	0x0010
        /*0084*/ 	.byte	0x00, 0xf0, 0x21, 0x00


	//----- nvinfo : EIATTR_KPARAM_INFO
	.align		4
.L_1456:
        /*0088*/ 	.byte	0x04, 0x17
        /*008a*/ 	.short	(.L_1458 - .L_1457)
.L_1457:
        /*008c*/ 	.word	0x00000000
        /*0090*/ 	.short	0x0001
        /*0092*/ 	.short	0x0008
        /*0094*/ 	.byte	0x00, 0xf0, 0x21, 0x00


	//----- nvinfo : EIATTR_KPARAM_INFO
	.align		4
.L_1458:
        /*0098*/ 	.byte	0x04, 0x17
        /*009a*/ 	.short	(.L_1460 - .L_1459)
.L_1459:
        /*009c*/ 	.word	0x00000000
        /*00a0*/ 	.short	0x0000
        /*00a2*/ 	.short	0x0000
        /*00a4*/ 	.byte	0x00, 0xf0, 0x21, 0x00


	//----- nvinfo : EIATTR_SPARSE_MMA_MASK
	.align		4
.L_1460:
        /*00a8*/ 	.byte	0x03, 0x50
        /*00aa*/ 	.short	0x0000


	//----- nvinfo : EIATTR_MAXREG_COUNT
	.align		4
        /*00ac*/ 	.byte	0x03, 0x1b
        /*00ae*/ 	.short	0x00ff


	//----- nvinfo : EIATTR_NUM_BARRIERS
	.align		4
        /*00b0*/ 	.byte	0x02, 0x4c
        /*00b2*/ 	.byte	0x01
	.zero		1


	//----- nvinfo : EIATTR_MERCURY_ISA_VERSION
	.align		4
        /*00b4*/ 	.byte	0x03, 0x5f
        /*00b6*/ 	.short	0x0101


	//----- nvinfo : EIATTR_COOP_GROUP_MASK_REGIDS
	.align		4
        /*00b8*/ 	.byte	0x04, 0x29
        /*00ba*/ 	.short	(.L_1462 - .L_1461)


	//   ....[0]....
.L_1461:
        /*00bc*/ 	.word	0xffffffff


	//   ....[1]....
        /*00c0*/ 	.word	0xffffffff


	//   ....[2]....
        /*00c4*/ 	.word	0xffffffff


	//   ....[3]....
        /*00c8*/ 	.word	0xffffffff


	//   ....[4]....
        /*00cc*/ 	.word	0xffffffff


	//   ....[5]....
        /*00d0*/ 	.word	0xffffffff


	//   ....[6]....
        /*00d4*/ 	.word	0xffffffff


	//   ....[7]....
        /*00d8*/ 	.word	0xffffffff


	//   ....[8]....
        /*00dc*/ 	.word	0xffffffff


	//   ....[9]....
        /*00e0*/ 	.word	0xffffffff


	//   ....[10]....
        /*00e4*/ 	.word	0xffffffff


	//   ....[11]....
        /*00e8*/ 	.word	0xffffffff


	//   ....[12]....
        /*00ec*/ 	.word	0xffffffff


	//   ....[13]....
        /*00f0*/ 	.word	0xffffffff


	//   ....[14]....
        /*00f4*/ 	.word	0xffffffff


	//   ....[15]....
        /*00f8*/ 	.word	0xffffffff


	//   ....[16]....
        /*00fc*/ 	.word	0xffffffff


	//   ....[17]....
        /*0100*/ 	.word	0xffffffff


	//   ....[18]....
        /*0104*/ 	.word	0xffffffff


	//   ....[19]....
        /*0108*/ 	.word	0xffffffff


	//----- nvinfo : EIATTR_COOP_GROUP_INSTR_OFFSETS
	.align		4
.L_1462:
        /*010c*/ 	.byte	0x04, 0x28
        /*010e*/ 	.short	(.L_1464 - .L_1463)


	//   ....[0]....
.L_1463:
        /*0110*/ 	.word	0x00000580


	//   ....[1]....
        /*0114*/ 	.word	0x000005a0


	//   ....[2]....
        /*0118*/ 	.word	0x000005c0


	//   ....[3]....
        /*011c*/ 	.word	0x000005e0


	//   ....[4]....
        /*0120*/ 	.word	0x00000640


	//   ....[5]....
        /*0124*/ 	.word	0x00000760


	//   ....[6]....
        /*0128*/ 	.word	0x00000780


	//   ....[7]....
        /*012c*/ 	.word	0x000007a0


	//   ....[8]....
        /*0130*/ 	.word	0x000007e0


	//   ....[9]....
        /*0134*/ 	.word	0x00000800


	//   ....[10]....
        /*0138*/ 	.word	0x00000990


	//   ....[11]....
        /*013c*/ 	.word	0x000009b0


	//   ....[12]....
        /*0140*/ 	.word	0x000009d0


	//   ....[13]....
        /*0144*/ 	.word	0x000009f0


	//   ....[14]....
        /*0148*/ 	.word	0x00000a10


	//   ....[15]....
        /*014c*/ 	.word	0x00000a70


	//   ....[16]....
        /*0150*/ 	.word	0x00000a90


	//   ....[17]....
        /*0154*/ 	.word	0x00000ab0


	//   ....[18]....
        /*0158*/ 	.word	0x00000ad0


	//   ....[19]....
        /*015c*/ 	.word	0x00000af0


	//----- nvinfo : EIATTR_EXIT_INSTR_OFFSETS
	.align		4
.L_1464:
        /*0160*/ 	.byte	0x04, 0x1c
        /*0162*/ 	.short	(.L_1466 - .L_1465)


	//   ....[0]....
.L_1465:
        /*0164*/ 	.word	0x00001030


	//----- nvinfo : EIATTR_CRS_STACK_SIZE
	.align		4
.L_1466:
        /*0168*/ 	.byte	0x04, 0x1e
        /*016a*/ 	.short	(.L_1468 - .L_1467)
.L_1467:
        /*016c*/ 	.word	0x00000000


	//----- nvinfo : EIATTR_CBANK_PARAM_SIZE
	.align		4
.L_1468:
        /*0170*/ 	.byte	0x03, 0x19
        /*0172*/ 	.short	0x0040


	//----- nvinfo : EIATTR_PARAM_CBANK
	.align		4
        /*0174*/ 	.byte	0x04, 0x0a
        /*0176*/ 	.short	(.L_1470 - .L_1469)
	.align		4
.L_1469:
        /*0178*/ 	.word	index@(.nv.constant0._ZN17fastertransformer37add_bias_input_layernorm_COL32_int8IOILi8ELb1ELb1ELb1EEEvPaS1_P6__halfPKS2_S5_S5_iiff)
        /*017c*/ 	.short	0x0210
        /*017e*/ 	.short	0x0040


	//----- nvinfo : EIATTR_SW_WAR
	.align		4
.L_1470:
        /*0180*/ 	.byte	0x04, 0x36
        /*0182*/ 	.short	(.L_1472 - .L_1471)
.L_1471:
        /*0184*/ 	.word	0x00000008
.L_1472:


//--------------------- .nv.info._ZN17fastertransformer48add_bias_input_layernorm_COL32_int8IO_warpReduceILi4ELi8ELb1ELb1ELb1EEEvPaS1_P6__halfPKS2_S5_S5_iiff --------------------------
	.section	.nv.info._ZN17fastertransformer48add_bias_input_layernorm_COL32_int8IO_warpReduceILi4ELi8ELb1ELb1ELb1EEEvPaS1_P6__halfPKS2_S5_S5_iiff,"",@"SHT_CUDA_INFO"
	.sectionflags	@""
	.align	4


	//----- nvinfo : EIATTR_CUDA_API_VERSION
	.align		4
        /*0000*/ 	.byte	0x04, 0x37
        /*0002*/ 	.short	(.L_1474 - .L_1473)
.L_1473:
        /*0004*/ 	.word	0x00000082


	//----- nvinfo : EIATTR_KPARAM_INFO
	.align		4
.L_1474:
        /*0008*/ 	.byte	0x04, 0x17
        /*000a*/ 	.short	(.L_1476 - .L_1475)
.L_1475:
        /*000c*/ 	.word	0x00000000
        /*0010*/ 	.short	0x0009
        /*0012*/ 	.short	0x003c
        /*0014*/ 	.byte	0x00, 0xf0, 0x11, 0x00


	//----- nvinfo : EIATTR_KPARAM_INFO
	.align		4
.L_1476:
        /*0018*/ 	.byte	0x04, 0x17
        /*001a*/ 	.short	(.L_1478 - .L_1477)
.L_1477:
        /*001c*/ 	.word	0x00000000
        /*0020*/ 	.short	0x0008
        /*0022*/ 	.short	0x0038
        /*0024*/ 	.byte	0x00, 0xf0, 0x11, 0x00


	//----- nvinfo : EIATTR_KPARAM_INFO
	.align		4
.L_1478:
        /*0028*/ 	.byte	0x04, 0x17
        /*002a*/ 	.short	(.L_1480 - .L_1479)
.L_1479:
        /*002c*/ 	.word	0x00000000
        /*0030*/ 	.short	0x0007
        /*0032*/ 	.short	0x0034
        /*0034*/ 	.byte	0x00, 0xf0, 0x11, 0x00


	//----- nvinfo : EIATTR_KPARAM_INFO
	.align		4
.L_1480:
        /*0038*/ 	.byte	0x04, 0x17
        /*003a*/ 	.short	(.L_1482 - .L_1481)
.L_1481:
        /*003c*/ 	.word	0x00000000
        /*0040*/ 	.short	0x0006
        /*0042*/ 	.short	0x0030
        /*0044*/ 	.byte	0x00, 0xf0, 0x11, 0x00


	//----- nvinfo : EIATTR_KPARAM_INFO
	.align		4
.L_1482:
        /*0048*/ 	.byte	0x04, 0x17
        /*004a*/ 	.short	(.L_1484 - .L_1483)
.L_1483:
        /*004c*/ 	.word	0x00000000
        /*0050*/ 	.short	0x0005
        /*0052*/ 	.short	0x0028
        /*0054*/ 	.byte	0x00, 0xf0, 0x21, 0x00


	//----- nvinfo : EIATTR_KPARAM_INFO
	.align		4
.L_1484:
        /*0058*/ 	.byte	0x04, 0x17
        /*005a*/ 	.short	(.L_1486 - .L_1485)
.L_1485:
        /*005c*/ 	.word	0x00000000
        /*0060*/ 	.short	0x0004
        /*0062*/ 	.short	0x0020
        /*0064*/ 	.byte	0x00, 0xf0, 0x21, 0x00


	//----- nvinfo : EIATTR_KPARAM_INFO
	.align		4
.L_1486:
        /*0068*/ 	.byte	0x04, 0x17
        /*006a*/ 	.short	(.L_1488 - .L_1487)
.L_1487:
        /*006c*/ 	.word	0x00000000
        /*0070*/ 	.short	0x0003
        /*0072*/ 	.short	0x0018
        /*0074*/ 	.byte	0x00, 0xf0, 0x21, 0x00


	//----- nvinfo : EIATTR_KPARAM_INFO
	.align		4
.L_1488:
        /*0078*/ 	.byte	0x04, 0x17
        /*007a*/ 	.short	(.L_1490 - .L_1489)
.L_1489:
        /*007c*/ 	.word	0x00000000
        /*0080*/ 	.short	0x0002
        /*0082*/ 	.short	0x0010
        /*0084*/ 	.byte	0x00, 0xf0, 0x21, 0x00


	//----- nvinfo : EIATTR_KPARAM_INFO
	.align		4
.L_1490:
        /*0088*/ 	.byte	0x04, 0x17
        /*008a*/ 	.short	(.L_1492 - .L_1491)
.L_1491:
        /*008c*/ 	.word	0x00000000
        /*0090*/ 	.short	0x0001
        /*0092*/ 	.short	0x0008
        /*0094*/ 	.byte	0x00, 0xf0, 0x21, 0x00


	//----- nvinfo : EIATTR_KPARAM_INFO
	.align		4
.L_1492:
        /*0098*/ 	.byte	0x04, 0x17
        /*009a*/ 	.short	(.L_1494 - .L_1493)
.L_1493:
        /*009c*/ 	.word	0x00000000
        /*00a0*/ 	.short	0x0000
        /*00a2*/ 	.short	0x0000
        /*00a4*/ 	.byte	0x00, 0xf0, 0x21, 0x00


	//----- nvinfo : EIATTR_SPARSE_MMA_MASK
	.align		4
.L_1494:
        /*00a8*/ 	.byte	0x03, 0x50
        /*00aa*/ 	.short	0x0000


	//----- nvinfo : EIATTR_MAXREG_COUNT
	.align		4
        /*00ac*/ 	.byte	0x03, 0x1b
        /*00ae*/ 	.short	0x00ff


	//----- nvinfo : EIATTR_NUM_BARRIERS
	.align		4
        /*00b0*/ 	.byte	0x02, 0x4c
        /*00b2*/ 	.byte	0x01
	.zero		1


	//----- nvinfo : EIATTR_MERCURY_ISA_VERSION
	.align		4
        /*00b4*/ 	.byte	0x03, 0x5f
        /*00b6*/ 	.short	0x0101


	//----- nvinfo : EIATTR_COOP_GROUP_MASK_REGIDS
	.align		4
        /*00b8*/ 	.byte	0x04, 0x29
        /*00ba*/ 	.short	(.L_1496 - .L_1495)


	//   ....[0]....
.L_1495:
        /*00bc*/ 	.word	0xffffffff


	//   ....[1]....
        /*00c0*/ 	.word	0xffffffff


	//   ....[2]....
        /*00c4*/ 	.word	0xffffffff


	//   ....[3]....
        /*00c8*/ 	.word	0xffffffff


	//   ....[4]....
        /*00cc*/ 	.word	0xffffffff


	//   ....[5]....
        /*00d0*/ 	.word	0xffffffff


	//   ....[6]....
        /*00d4*/ 	.word	0xffffffff


	//   ....[7]....
        /*00d8*/ 	.word	0xffffffff


	//   ....[8]....
        /*00dc*/ 	.word	0xffffffff


	//   ....[9]....
        /*00e0*/ 	.word	0xffffffff


	//----- nvinfo : EIATTR_COOP_GROUP_INSTR_OFFSETS
	.align		4
.L_1496:
        /*00e4*/ 	.byte	0x04, 0x28
        /*00e6*/ 	.short	(.L_1498 - .L_1497)


	//   ....[0]....
.L_1497:
        /*00e8*/ 	.word	0x00000600


	//   ....[1]....
        /*00ec*/ 	.word	0x00000620


	//   ....[2]....
        /*00f0*/ 	.word	0x00000640


	//   ....[3]....
        /*00f4*/ 	.word	0x00000660


	//   ....[4]....
        /*00f8*/ 	.word	0x00000690


	//   ....[5]....
        /*00fc*/ 	.word	0x00000860


	//   ....[6]....
        /*0100*/ 	.word	0x00000880


	//   ....[7]....
        /*0104*/ 	.word	0x000008a0


	//   ....[8]....
        /*0108*/ 	.word	0x000008c0


	//   ....[9]....
        /*010c*/ 	.word	0x000008f0


	//----- nvinfo : EIATTR_EXIT_INSTR_OFFSETS
	.align		4
.L_1498:
        /*0110*/ 	.byte	0x04, 0x1c
        /*0112*/ 	.short	(.L_1500 - .L_1499)


	//   ....[0]....
.L_1499:
        /*0114*/ 	.word	0x000000a0


	//   ....[1]....
        /*0118*/ 	.word	0x00000e50


	//----- nvinfo : EIATTR_CRS_STACK_SIZE
	.align		4
.L_1500:
        /*011c*/ 	.byte	0x04, 0x1e
        /*011e*/ 	.short	(.L_1502 - .L_1501)
.L_1501:
        /*0120*/ 	.word	0x00000000


	//----- nvinfo : EIATTR_CBANK_PARAM_SIZE
	.align		4
.L_1502:
        /*0124*/ 	.byte	0x03, 0x19
        /*0126*/ 	.short	0x0040


	//----- nvinfo : EIATTR_PARAM_CBANK
	.align		4
        /*0128*/ 	.byte	0x04, 0x0a
        /*012a*/ 	.short	(.L_1504 - .L_1503)
	.align		4
.L_1503:
        /*012c*/ 	.word	index@(.nv.constant0._ZN17fastertransformer48add_bias_input_layernorm_COL32_int8IO_warpReduceILi4ELi8ELb1ELb1ELb1EEEvPaS1_P6__halfPKS2_S5_S5_iiff)
        /*0130*/ 	.short	0x0210
        /*0132*/ 	.short	0x0040


	//----- nvinfo : EIATTR_SW_WAR
	.align		4
.L_1504:
        /*0134*/ 	.byte	0x04, 0x36
        /*0136*/ 	.short	(.L_1506 - .L_1505)
.L_1505:
        /*0138*/ 	.word	0x00000008
.L_1506:


//--------------------- .nv.info._ZN17fastertransformer46add_bias_input_layernorm_COL32_int8I_DataTypeOI7__half2EEvPT_PKaS5_PKS2_S7_S7_iiPKfS9_ --------------------------
	.section	.nv.info._ZN17fastertransformer46add_bias_input_layernorm_COL32_int8I_DataTypeOI7__half2EEvPT_PKaS5_PKS2_S7_S7_iiPKfS9_,"",@"SHT_CUDA_INFO"
	.sectionflags	@""
	.align	4


	//----- nvinfo : EIATTR_CUDA_API_VERSION
	.align		4
        /*0000*/ 	.byte	0x04, 0x37
        /*0002*/ 	.short	(.L_1508 - .L_1507)
.L_1507:
        /*0004*/ 	.word	0x00000082


	//----- nvinfo : EIATTR_KPARAM_INFO
	.align		4
.L_1508:
        /*0008*/ 	.byte	0x04, 0x17
        /*000a*/ 	.short	(.L_1510 - .L_1509)
.L_1509:
        /*000c*/ 	.word	0x00000000
        /*0010*/ 	.short	0x0009
        /*0012*/ 	.short	0x0040
        /*0014*/ 	.byte	0x00, 0xf0, 0x21, 0x00


	//----- nvinfo : EIATTR_KPARAM_INFO
	.align		4
.L_1510:
        /*0018*/ 	.byte	0x04, 0x17
        /*001a*/ 	.short	(.L_1512 - .L_1511)
.L_1511:
        /*001c*/ 	.word	0x00000000
        /*0020*/ 	.short	0x0008
        /*0022*/ 	.short	0x0038
        /*0024*/ 	.byte	0x00, 0xf0, 0x21, 0x00


	//----- nvinfo : EIATTR_KPARAM_INFO
	.align		4
.L_1512:
        /*0028*/ 	.byte	0x04, 0x17
        /*002a*/ 	.short	(.L_1514 - .L_1513)
.L_1513:
        /*002c*/ 	.word	0x00000000
        /*0030*/ 	.short	0x0007
        /*0032*/ 	.short	0x0034
        /*0034*/ 	.byte	0x00, 0xf0, 0x11, 0x00


	//----- nvinfo : EIATTR_KPARAM_INFO
	.align		4
.L_1514:
        /*0038*/ 	.byte	0x04, 0x17
        /*003a*/ 	.short	(.L_1516 - .L_1515)
.L_1515:
        /*003c*/ 	.word	0x00000000
        /*0040*/ 	.short	0x0006
        /*0042*/ 	.short	0x0030
        /*0044*/ 	.byte	0x00, 0xf0, 0x11, 0x00


	//----- nvinfo : EIATTR_KPARAM_INFO
	.align		4
.L_1516:
        /*0048*/ 	.byte	0x04, 0x17
        /*004a*/ 	.short	(.L_1518 - .L_1517)
.L_1517:
        /*004c*/ 	.word	0x00000000
        /*0050*/ 	.short	0x0005
        /*0052*/ 	.short	0x0028
        /*0054*/ 	.byte	0x00, 0xf0, 0x21, 0x00


	//----- nvinfo : EIATTR_KPARAM_INFO
	.align		4
.L_1518:
        /*0058*/ 	.byte	0x04, 0x17
        /*005a*/ 	.short	(.L_1520 - .L_1519)
.L_1519:
        /*005c*/ 	.word	0x00000000
        /*0060*/ 	.short	0x0004
        /*0062*/ 	.short	0x0020
        /*0064*/ 	.byte	0x00, 0xf0, 0x21, 0x00


	//----- nvinfo : EIATTR_KPARAM_INFO
	.align		4
.L_1520:
        /*0068*/ 	.byte	0x04, 0x17
        /*006a*/ 	.short	(.L_1522 - .L_1521)
.L_1521:
        /*006c*/ 	.word	0x00000000
        /*0070*/ 	.short	0x0003
        /*0072*/ 	.short	0x0018
        /*0074*/ 	.byte	0x00, 0xf0, 0x21, 0x00


	//----- nvinfo : EIATTR_KPARAM_INFO
	.align		4
.L_1522:
        /*0078*/ 	.byte	0x04, 0x17
        /*007a*/ 	.short	(.L_1524 - .L_1523)
.L_1523:
        /*007c*/ 	.word	0x00000000
        /*0080*/ 	.short	0x0002
        /*0082*/ 	.short	0x0010
        /*0084*/ 	.byte	0x00, 0xf0, 0x21, 0x00


	//----- nvinfo : EIATTR_KPARAM_INFO
	.align		4
.L_1524:
        /*0088*/ 	.byte	0x04, 0x17
        /*008a*/ 	.short	(.L_1526 - .L_1525)
.L_1525:
        /*008c*/ 	.word	0x00000000
        /*0090*/ 	.short	0x0001
        /*0092*/ 	.short	0x0008
        /*0094*/ 	.byte	0x00, 0xf0, 0x21, 0x00


	//----- nvinfo : EIATTR_KPARAM_INFO
	.align		4
.L_1526:
        /*0098*/ 	.byte	0x04, 0x17
        /*009a*/ 	.short	(.L_1528 - .L_1527)
.L_1527:
        /*009c*/ 	.word	0x00000000
        /*00a0*/ 	.short	0x0000
        /*00a2*/ 	.short	0x0000
        /*00a4*/ 	.byte	0x00, 0xf0, 0x21, 0x00


	//----- nvinfo : EIATTR_SPARSE_MMA_MASK
	.align		4
.L_1528:
        /*00a8*/ 	.byte	0x03, 0x50
        /*00aa*/ 	.short	0x0000


	//----- nvinfo : EIATTR_MAXREG_COUNT
	.align		4
        /*00ac*/ 	.byte	0x03, 0x1b
        /*00ae*/ 	.short	0x00ff


	//----- nvinfo : EIATTR_NUM_BARRIERS
	.align		4
        /*00b0*/ 	.byte	0x02, 0x4c
        /*00b2*/ 	.byte	0x01
	.zero		1


	//----- nvinfo : EIATTR_MERCURY_ISA_VERSION
	.align		4
        /*00b4*/ 	.byte	0x03, 0x5f
        /*00b6*/ 	.short	0x0101


	//----- nvinfo : EIATTR_COOP_GROUP_MASK_REGIDS
	.align		4
        /*00b8*/ 	.byte	0x04, 0x29
        /*00ba*/ 	.short	(.L_1530 - .L_1529)


	//   ....[0]....
.L_1529:
        /*00bc*/ 	.word	0xffffffff


	//   ....[1]....
        /*00c0*/ 	.word	0xffffffff


	//   ....[2]....
        /*00c4*/ 	.word	0xffffffff


	//   ....[3]....
        /*00c8*/ 	.word	0xffffffff


	//   ....[4]....
        /*00cc*/ 	.word	0xffffffff


	//   ....[5]....
        /*00d0*/ 	.word	0xffffffff


	//   ....[6]....
        /*00d4*/ 	.word	0xffffffff


	//   ....[7]....
        /*00d8*/ 	.word	0xffffffff


	//   ....[8]....
        /*00dc*/ 	.word	0xffffffff


	//   ....[9]....
        /*00e0*/ 	.word	0xffffffff


	//   ....[10]....
        /*00e4*/ 	.word	0xffffffff


	//   ....[11]....
        /*00e8*/ 	.word	0xffffffff


	//   ....[12]....
        /*00ec*/ 	.word	0xffffffff


	//   ....[13]....
        /*00f0*/ 	.word	0xffffffff


	//   ....[14]....
        /*00f4*/ 	.word	0xffffffff


	//   ....[15]....
        /*00f8*/ 	.word	0xffffffff


	//   ....[16]....
        /*00fc*/ 	.word	0xffffffff


	//   ....[17]....
        /*0100*/ 	.word	0xffffffff


	//   ....[18]....
        /*0104*/ 	.word	0xffffffff


	//   ....[19]....
        /*0108*/ 	.word	0xffffffff


	//----- nvinfo : EIATTR_COOP_GROUP_INSTR_OFFSETS
	.align		4
.L_1530:
        /*010c*/ 	.byte	0x04, 0x28
        /*010e*/ 	.short	(.L_1532 - .L_1531)


	//   ....[0]....
.L_1531:
        /*0110*/ 	.word	0x00000280


	//   ....[1]....
        /*0114*/ 	.word	0x000002a0


	//   ....[2]....
        /*0118*/ 	.word	0x000002c0


	//   ....[3]....
        /*011c*/ 	.word	0x000002e0


	//   ....[4]....
        /*0120*/ 	.word	0x00000330


	//   ....[5]....
        /*0124*/ 	.word	0x00000410


	//   ....[6]....
        /*0128*/ 	.word	0x00000430


	//   ....[7]....
        /*012c*/ 	.word	0x00000450


	//   ....[8]....
        /*0130*/ 	.word	0x00000490


	//   ....[9]....
        /*0134*/ 	.word	0x000004c0


	//   ....[10]....
        /*0138*/ 	.word	0x00000590


	//   ....[11]....
        /*013c*/ 	.word	0x000005b0


	//   ....[12]....
        /*0140*/ 	.word	0x000005d0


	//   ....[13]....
        /*0144*/ 	.word	0x000005f0


	//   ....[14]....
        /*0148*/ 	.word	0x00000650


	//   ....[15]....
        /*014c*/ 	.word	0x00000700


	//   ....[16]....
        /*0150*/ 	.word	0x00000720


	//   ....[17]....
        /*0154*/ 	.word	0x00000740


	//   ....[18]....
        /*0158*/ 	.word	0x00000760


	//   ....[19]....
        /*015c*/ 	.word	0x000007a0


	//----- nvinfo : EIATTR_EXIT_INSTR_OFFSETS
	.align		4
.L_1532:
        /*0160*/ 	.byte	0x04, 0x1c
        /*0162*/ 	.short	(.L_1534 - .L_1533)


	//   ....[0]....
.L_1533:
        /*0164*/ 	.word	0x000008e0


	//----- nvinfo : EIATTR_CBANK_PARAM_SIZE
	.align		4
.L_1534:
        /*0168*/ 	.byte	0x03, 0x19
        /*016a*/ 	.short	0x0048


	//----- nvinfo : EIATTR_PARAM_CBANK
	.align		4
        /*016c*/ 	.byte	0x04, 0x0a
        /*016e*/ 	.short	(.L_1536 - .L_1535)
	.align		4
.L_1535:
        /*0170*/ 	.word	index@(.nv.constant0._ZN17fastertransformer46add_bias_input_layernorm_COL32_int8I_DataTypeOI7__half2EEvPT_PKaS5_PKS2_S7_S7_iiPKfS9_)
        /*0174*/ 	.short	0x0210
        /*0176*/ 	.short	0x0048


	//----- nvinfo : EIATTR_SW_WAR
	.align		4
.L_1536:
        /*0178*/ 	.byte	0x04, 0x36
        /*017a*/ 	.short	(.L_1538 - .L_1537)
.L_1537:
        /*017c*/ 	.word	0x00000008
.L_1538:


//--------------------- .nv.info._ZN17fastertransformer37add_bias_input_layernorm_COL32_int8IOI7__half2EEvPaPKaS4_PKT_S7_S7_iiPKfS9_S9_ --------------------------
	.section	.nv.info._ZN17fastertransformer37add_bias_input_layernorm_COL32_int8IOI7__half2EEvPaPKaS4_PKT_S7_S7_iiPKfS9_S9_,"",@"SHT_CUDA_INFO"
	.sectionflags	@""
	.align	4


	//----- nvinfo : EIATTR_CUDA_API_VERSION
	.align		4
        /*0000*/ 	.byte	0x04, 0x37
        /*0002*/ 	.short	(.L_1540 - .L_1539)
.L_1539:
        /*0004*/ 	.word	0x00000082


	//----- nvinfo : EIATTR_KPARAM_INFO
	.align		4
.L_1540:
        /*0008*/ 	.byte	0x04, 0x17
        /*000a*/ 	.short	(.L_1542 - .L_1541)
.L_1541:
        /*000c*/ 	.word	0x00000000
        /*0010*/ 	.short	0x000a
        /*0012*/ 	.short	0x0048
        /*0014*/ 	.byte	0x00, 0xf0, 0x21, 0x00


	//----- nvinfo : EIATTR_KPARAM_INFO
	.align		4
.L_1542:
        /*0018*/ 	.byte	0x04, 0x17
        /*001a*/ 	.short	(.L_1544 - .L_1543)
.L_1543:
        /*001c*/ 	.word	0x00000000
        /*0020*/ 	.short	0x0009
        /*0022*/ 	.short	0x0040
        /*0024*/ 	.byte	0x00, 0xf0, 0x21, 0x00


	//----- nvinfo : EIATTR_KPARAM_INFO
	.align		4
.L_1544:
        /*0028*/ 	.byte	0x04, 0x17
        /*002a*/ 	.short	(.L_1546 - .L_1545)
.L_1545:
        /*002c*/ 	.word	0x00000000
        /*0030*/ 	.short	0x0008
        /*0032*/ 	.short	0x0038
        /*0034*/ 	.byte	0x00, 0xf0, 0x21, 0x00


	//----- nvinfo : EIATTR_KPARAM_INFO
	.align		4
.L_1546:
        /*0038*/ 	.byte	0x04, 0x17
        /*003a*/ 	.short	(.L_1548 - .L_1547)
.L_1547:
        /*003c*/ 	.word	0x00000000
        /*0040*/ 	.short	0x0007
        /*0042*/ 	.short	0x0034
        /*0044*/ 	.byte	0x00, 0xf0, 0x11, 0x00


	//----- nvinfo : EIATTR_KPARAM_INFO
	.align		4
.L_1548:
        /*0048*/ 	.byte	0x04, 0x17
        /*004a*/ 	.short	(.L_1550 - .L_1549)
.L_1549:
        /*004c*/ 	.word	0x00000000
        /*0050*/ 	.short	0x0006
        /*0052*/ 	.short	0x0030
        /*0054*/ 	.byte	0x00, 0xf0, 0x11, 0x00


	//----- nvinfo : EIATTR_KPARAM_INFO
	.align		4
.L_1550:
        /*0058*/ 	.byte	0x04, 0x17
        /*005a*/ 	.short	(.L_1552 - .L_1551)
.L_1551:
        /*005c*/ 	.word	0x00000000
        /*0060*/ 	.short	0x0005
        /*0062*/ 	.short	0x0028
        /*0064*/ 	.byte	0x00, 0xf0, 0x21, 0x00


	//----- nvinfo : EIATTR_KPARAM_INFO
	.align		4
.L_1552:
        /*0068*/ 	.byte	0x04, 0x17
        /*006a*/ 	.short	(.L_1554 - .L_1553)
.L_1553:
        /*006c*/ 	.word	0x00000000
        /*0070*/ 	.short	0x0004
        /*0072*/ 	.short	0x0020
        /*0074*/ 	.byte	0x00, 0xf0, 0x21, 0x00


	//----- nvinfo : EIATTR_KPARAM_INFO
	.align		4
.L_1554:
        /*0078*/ 	.byte	0x04, 0x17
        /*007a*/ 	.short	(.L_1556 - .L_1555)
.L_1555:
        /*007c*/ 	.word	0x00000000
        /*0080*/ 	.short	0x0003
        /*0082*/ 	.short	0x0018
        /*0084*/ 	.byte	0x00, 0xf0, 0x21, 0x00


	//----- nvinfo : EIATTR_KPARAM_INFO
	.align		4
.L_1556:
        /*0088*/ 	.byte	0x04, 0x17
        /*008a*/ 	.short	(.L_1558 - .L_1557)
.L_1557:
        /*008c*/ 	.word	0x00000000
        /*0090*/ 	.short	0x0002
        /*0092*/ 	.short	0x0010
        /*0094*/ 	.byte	0x00, 0xf0, 0x21, 0x00


	//----- nvinfo : EIATTR_KPARAM_INFO
	.align		4
.L_1558:
        /*0098*/ 	.byte	0x04, 0x17
        /*009a*/ 	.short	(.L_1560 - .L_1559)
.L_1559:
        /*009c*/ 	.word	0x00000000
        /*00a0*/ 	.short	0x0001
        /*00a2*/ 	.short	0x0008
        /*00a4*/ 	.byte	0x00, 0xf0, 0x21, 0x00


	//----- nvinfo : EIATTR_KPARAM_INFO
	.align		4
.L_1560:
        /*00a8*/ 	.byte	0x04, 0x17
        /*00aa*/ 	.short	(.L_1562 - .L_1561)
.L_1561:
        /*00ac*/ 	.word	0x00000000
        /*00b0*/ 	.short	0x0000
        /*00b2*/ 	.short	0x0000
        /*00b4*/ 	.byte	0x00, 0xf0, 0x21, 0x00


	//----- nvinfo : EIATTR_SPARSE_MMA_MASK
	.align		4
.L_1562:
        /*00b8*/ 	.byte	0x03, 0x50
        /*00ba*/ 	.short	0x0000


	//----- nvinfo : EIATTR_MAXREG_COUNT
	.align		4
        /*00bc*/ 	.byte	0x03, 0x1b
        /*00be*/ 	.short	0x00ff


	//----- nvinfo : EIATTR_NUM_BARRIERS
	.align		4
        /*00c0*/ 	.byte	0x02, 0x4c
        /*00c2*/ 	.byte	0x01
	.zero		1


	//----- nvinfo : EIATTR_MERCURY_ISA_VERSION
	.align		4
        /*00c4*/ 	.byte	0x03, 0x5f
        /*00c6*/ 	.short	0x0101


	//----- nvinfo : EIATTR_COOP_GROUP_MASK_REGIDS
	.align		4
        /*00c8*/ 	.byte	0x04, 0x29
        /*00ca*/ 	.short	(.L_1564 - .L_1563)


	//   ....[0]....
.L_1563:
        /*00cc*/ 	.word	0xffffffff


	//   ....[1]....
        /*00d0*/ 	.word	0xffffffff


	//   ....[2]....
        /*00d4*/ 	.word	0xffffffff


	//   ....[3]....
        /*00d8*/ 	.word	0xffffffff


	//   ....[4]....
        /*00dc*/ 	.word	0xffffffff


	//   ....[5]....
        /*00e0*/ 	.word	0xffffffff


	//   ....[6]....
        /*00e4*/ 	.word	0xffffffff


	//   ....[7]....
        /*00e8*/ 	.word	0xffffffff


	//   ....[8]....
        /*00ec*/ 	.word	0xffffffff


	//   ....[9]....
        /*00f0*/ 	.word	0xffffffff


	//   ....[10]....
        /*00f4*/ 	.word	0xffffffff


	//   ....[11]....
        /*00f8*/ 	.word	0xffffffff


	//   ....[12]....
        /*00fc*/ 	.word	0xffffffff


	//   ....[13]....
        /*0100*/ 	.word	0xffffffff


	//   ....[14]....
        /*0104*/ 	.word	0xffffffff


	//   ....[15]....
        /*0108*/ 	.word	0xffffffff


	//   ....[16]....
        /*010c*/ 	.word	0xffffffff


	//   ....[17]....
        /*0110*/ 	.word	0xffffffff


	//   ....[18]....
        /*0114*/ 	.word	0xffffffff


	//   ....[19]....
        /*0118*/ 	.word	0xffffffff


	//----- nvinfo : EIATTR_COOP_GROUP_INSTR_OFFSETS
	.align		4
.L_1564:
        /*011c*/ 	.byte	0x04, 0x28
        /*011e*/ 	.short	(.L_1566 - .L_1565)


	//   ....[0]....
.L_1565:
        /*0120*/ 	.word	0x000003b0


	//   ....[1]....
        /*0124*/ 	.word	0x000003d0


	//   ....[2]....
        /*0128*/ 	.word	0x000003f0


	//   ....[3]....
        /*012c*/ 	.word	0x00000410


	//   ....[4]....
        /*0130*/ 	.word	0x00000460


	//   ....[5]....
        /*0134*/ 	.word	0x00000530


	//   ....[6]....
        /*0138*/ 	.word	0x00000550


	//   ....[7]....
        /*013c*/ 	.word	0x00000570


	//   ....[8]....
        /*0140*/ 	.word	0x000005b0


	//   ....[9]....
        /*0144*/ 	.word	0x000005e0


	//   ....[10]....
        /*0148*/ 	.word	0x000006f0


	//   ....[11]....
        /*014c*/ 	.word	0x00000710


	//   ....[12]....
        /*0150*/ 	.word	0x00000730


	//   ....[13]....
        /*0154*/ 	.word	0x00000750


	//   ....[14]....
        /*0158*/ 	.word	0x000007a0


	//   ....[15]....
        /*015c*/ 	.word	0x00000920


	//   ....[16]....
        /*0160*/ 	.word	0x00000940


	//   ....[17]....
        /*0164*/ 	.word	0x00000960


	//   ....[18]....
        /*0168*/ 	.word	0x00000980


	//   ....[19]....
        /*016c*/ 	.word	0x000009c0


	//----- nvinfo : EIATTR_EXIT_INSTR_OFFSETS
	.align		4
.L_1566:
        /*0170*/ 	.byte	0x04, 0x1c
        /*0172*/ 	.short	(.L_1568 - .L_1567)


	//   ....[0]....
.L_1567:
        /*0174*/ 	.word	0x00000c20


	//----- nvinfo : EIATTR_CBANK_PARAM_SIZE
	.align		4
.L_1568:
        /*0178*/ 	.byte	0x03, 0x19
        /*017a*/ 	.short	0x0050


	//----- nvinfo : EIATTR_PARAM_CBANK
	.align		4
        /*017c*/ 	.byte	0x04, 0x0a
        /*017e*/ 	.short	(.L_1570 - .L_1569)
	.align		4
.L_1569:
        /*0180*/ 	.word	index@(.nv.constant0._ZN17fastertransformer37add_bias_input_layernorm_COL32_int8IOI7__half2EEvPaPKaS4_PKT_S7_S7_iiPKfS9_S9_)
        /*0184*/ 	.short	0x0210
        /*0186*/ 	.short	0x0050


	//----- nvinfo : EIATTR_SW_WAR
	.align		4
.L_1570:
        /*0188*/ 	.byte	0x04, 0x36
        /*018a*/ 	.short	(.L_1572 - .L_1571)
.L_1571:
        /*018c*/ 	.word	0x00000008
.L_1572:


//--------------------- .nv.info._ZN17fastertransformer47add_bias_input_layernorm_COL32_int32I_DataTypeOEP7__half2PK4int2PKS0_S6_S6_S6_iiPK6float2PKf --------------------------
	.section	.nv.info._ZN17fastertransformer47add_bias_input_layernorm_COL32_int32I_DataTypeOEP7__half2PK4int2PKS0_S6_S6_S6_iiPK6float2PKf,"",@"SHT_CUDA_INFO"
	.sectionflags	@""
	.align	4


	//----- nvinfo : EIATTR_CUDA_API_VERSION
	.align		4
        /*0000*/ 	.byte	0x04, 0x37
        /*0002*/ 	.short	(.L_1574 - .L_1573)
.L_1573:
        /*0004*/ 	.word	0x00000082


	//----- nvinfo : EIATTR_KPARAM_INFO
	.align		4
.L_1574:
        /*0008*/ 	.byte	0x04, 0x17
        /*000a*/ 	.short	(.L_1576 - .L_1575)
.L_1575:
        /*000c*/ 	.word	0x00000000
        /*0010*/ 	.short	0x0009
        /*0012*/ 	.short	0x0040
        /*0014*/ 	.byte	0x00, 0xf0, 0x21, 0x00


	//----- nvinfo : EIATTR_KPARAM_INFO
	.align		4
.L_1576:
        /*0018*/ 	.byte	0x04, 0x17
        /*001a*/ 	.short	(.L_1578 - .L_1577)
.L_1577:
        /*001c*/ 	.word	0x00000000
        /*0020*/ 	.short	0x0008
        /*0022*/ 	.short	0x0038
        /*0024*/ 	.byte	0x00, 0xf0, 0x21, 0x00


	//----- nvinfo : EIATTR_KPARAM_INFO
	.align		4
.L_1578:
        /*0028*/ 	.byte	0x04, 0x17
        /*002a*/ 	.short	(.L_1580 - .L_1579)
.L_1579:
        /*002c*/ 	.word	0x00000000
        /*0030*/ 	.short	0x0007
        /*0032*/ 	.short	0x0034
        /*0034*/ 	.byte	0x00, 0xf0, 0x11, 0x00


	//----- nvinfo : EIATTR_KPARAM_INFO
	.align		4
.L_1580:
        /*0038*/ 	.byte	0x04, 0x17
        /*003a*/ 	.short	(.L_1582 - .L_1581)
.L_1581:
        /*003c*/ 	.word	0x00000000
        /*0040*/ 	.short	0x0006
        /*0042*/ 	.short	0x0030
        /*0044*/ 	.byte	0x00, 0xf0, 0x11, 0x00


	//----- nvinfo : EIATTR_KPARAM_INFO
	.align		4
.L_1582:
        /*0048*/ 	.byte	0x04, 0x17
        /*004a*/ 	.short	(.L_1584 - .L_1583)
.L_1583:
        /*004c*/ 	.word	0x00000000
        /*0050*/ 	.short	0x0005
        /*0052*/ 	.short	0x0028
        /*0054*/ 	.byte	0x00, 0xf0, 0x21, 0x00


	//----- nvinfo : EIATTR_KPARAM_INFO
	.align		4
.L_1584:
        /*0058*/ 	.byte	0x04, 0x17
        /*005a*/ 	.short	(.L_1586 - .L_1585)
.L_1585:
        /*005c*/ 	.word	0x00000000
        /*0060*/ 	.short	0x0004
        /*0062*/ 	.short	0x0020
        /*0064*/ 	.byte	0x00, 0xf0, 0x21, 0x00


	//----- nvinfo : EIATTR_KPARAM_INFO
	.align		4
.L_1586:
        /*0068*/ 	.byte	0x04, 0x17
        /*006a*/ 	.short	(.L_1588 - .L_1587)
.L_1587:
        /*006c*/ 	.word	0x00000000
        /*0070*/ 	.short	0x0003
        /*0072*/ 	.short	0x0018
        /*0074*/ 	.byte	0x00, 0xf0, 0x21, 0x00


	//----- nvinfo : EIATTR_KPARAM_INFO
	.align		4
.L_1588:
        /*0078*/ 	.byte	0x04, 0x17
        /*007a*/ 	.short	(.L_1590 - .L_1589)
.L_1589:
        /*007c*/ 	.word	0x00000000
        /*0080*/ 	.short	0x0002
        /*0082*/ 	.short	0x0010
        /*0084*/ 	.byte	0x00, 0xf0, 0x21, 0x00


	//----- nvinfo : EIATTR_KPARAM_INFO
	.align		4
.L_1590:
        /*0088*/ 	.byte	0x04, 0x17
        /*008a*/ 	.short	(.L_1592 - .L_1591)
.L_1591:
        /*008c*/ 	.word	0x00000000
        /*0090*/ 	.short	0x0001
        /*0092*/ 	.short	0x0008
        /*0094*/ 	.byte	0x00, 0xf0, 0x21, 0x00


	//----- nvinfo : EIATTR_KPARAM_INFO
	.align		4
.L_1592:
        /*0098*/ 	.byte	0x04, 0x17
        /*009a*/ 	.short	(.L_1594 - .L_1593)
.L_1593:
        /*009c*/ 	.word	0x00000000
        /*00a0*/ 	.short	0x0000
        /*00a2*/ 	.short	0x0000
        /*00a4*/ 	.byte	0x00, 0xf0, 0x21, 0x00


	//----- nvinfo : EIATTR_SPARSE_MMA_MASK
	.align		4
.L_1594:
        /*00a8*/ 	.byte	0x03, 0x50
        /*00aa*/ 	.short	0x0000


	//----- nvinfo : EIATTR_MAXREG_COUNT
	.align		4
        /*00ac*/ 	.byte	0x03, 0x1b
        /*00ae*/ 	.short	0x00ff


	//----- nvinfo : EIATTR_NUM_BARRIERS
	.align		4
        /*00b0*/ 	.byte	0x02, 0x4c
        /*00b2*/ 	.byte	0x01
	.zero		1


	//----- nvinfo : EIATTR_MERCURY_ISA_VERSION
	.align		4
        /*00b4*/ 	.byte	0x03, 0x5f
        /*00b6*/ 	.short	0x0101


	//----- nvinfo : EIATTR_COOP_GROUP_MASK_REGIDS
	.align		4
        /*00b8*/ 	.byte	0x04, 0x29
        /*00ba*/ 	.short	(.L_1596 - .L_1595)


	//   ....[0]....
.L_1595:
        /*00bc*/ 	.word	0xffffffff


	//   ....[1]....
        /*00c0*/ 	.word	0xffffffff


	//   ....[2]....
        /*00c4*/ 	.word	0xffffffff


	//   ....[3]....
        /*00c8*/ 	.word	0xffffffff


	//   ....[4]....
        /*00cc*/ 	.word	0xffffffff


	//   ....[5]....
        /*00d0*/ 	.word	0xffffffff


	//   ....[6]....
        /*00d4*/ 	.word	0xffffffff


	//   ....[7]....
        /*00d8*/ 	.word	0xffffffff


	//   ....[8]....
        /*00dc*/ 	.word	0xffffffff


	//   ....[9]....
        /*00e0*/ 	.word	0xffffffff


	//   ....[10]....
        /*00e4*/ 	.word	0xffffffff


	//   ....[11]....
        /*00e8*/ 	.word	0xffffffff


	//   ....[12]....
        /*00ec*/ 	.word	0xffffffff


	//   ....[13]....
        /*00f0*/ 	.word	0xffffffff


	//   ....[14]....
        /*00f4*/ 	.word	0xffffffff


	//   ....[15]....
        /*00f8*/ 	.word	0xffffffff


	//   ....[16]....
        /*00fc*/ 	.word	0xffffffff


	//   ....[17]....
        /*0100*/ 	.word	0xffffffff


	//   ....[18]....
        /*0104*/ 	.word	0xffffffff


	//   ....[19]....
        /*0108*/ 	.word	0xffffffff


	//----- nvinfo : EIATTR_COOP_GROUP_INSTR_OFFSETS
	.align		4
.L_1596:
        /*010c*/ 	.byte	0x04, 0x28
        /*010e*/ 	.short	(.L_1598 - .L_1597)


	//   ....[0]....
.L_1597:
        /*0110*/ 	.word	0x00000280


	//   ....[1]....
        /*0114*/ 	.word	0x000002a0


	//   ....[2]....
        /*0118*/ 	.word	0x000002c0


	//   ....[3]....
        /*011c*/ 	.word	0x000002e0


	//   ....[4]....
        /*0120*/ 	.word	0x00000330


	//   ....[5]....
        /*0124*/ 	.word	0x00000410


	//   ....[6]....
        /*0128*/ 	.word	0x00000430


	//   ....[7]....
        /*012c*/ 	.word	0x00000450


	//   ....[8]....
        /*0130*/ 	.word	0x00000490


	//   ....[9]....
        /*0134*/ 	.word	0x000004c0


	//   ....[10]....
        /*0138*/ 	.word	0x00000590


	//   ....[11]....
        /*013c*/ 	.word	0x000005b0


	//   ....[12]....
        /*0140*/ 	.word	0x000005d0


	//   ....[13]....
        /*0144*/ 	.word	0x000005f0


	//   ....[14]....
        /*0148*/ 	.word	0x00000650


	//   ....[15]....
        /*014c*/ 	.word	0x00000700


	//   ....[16]....
        /*0150*/ 	.word	0x00000720


	//   ....[17]....
        /*0154*/ 	.word	0x00000740


	//   ....[18]....
        /*0158*/ 	.word	0x00000760


	//   ....[19]....
        /*015c*/ 	.word	0x000007a0


	//----- nvinfo : EIATTR_EXIT_INSTR_OFFSETS
	.align		4
.L_1598:
        /*0160*/ 	.byte	0x04, 0x1c
        /*0162*/ 	.short	(.L_1600 - .L_1599)


	//   ....[0]....
.L_1599:
        /*0164*/ 	.word	0x000008e0


	//----- nvinfo : EIATTR_CBANK_PARAM_SIZE
	.align		4
.L_1600:
        /*0168*/ 	.byte	0x03, 0x19
        /*016a*/ 	.short	0x0048


	//----- nvinfo : EIATTR_PARAM_CBANK
	.align		4
        /*016c*/ 	.byte	0x04, 0x0a
        /*016e*/ 	.short	(.L_1602 - .L_1601)
	.align		4
.L_1601:
        /*0170*/ 	.word	index@(.nv.constant0._ZN17fastertransformer47add_bias_input_layernorm_COL32_int32I_DataTypeOEP7__half2PK4int2PKS0_S6_S6_S6_iiPK6float2PKf)
        /*0174*/ 	.short	0x0210
        /*0176*/ 	.short	0x0048


	//----- nvinfo : EIATTR_SW_WAR
	.align		4
.L_1602:
        /*0178*/ 	.byte	0x04, 0x36
        /*017a*/ 	.short	(.L_1604 - .L_1603)
.L_1603:
        /*017c*/ 	.word	0x00000008
.L_1604:


//--------------------- .nv.info._ZN17fastertransformer47add_bias_input_layernorm_COL32_int32I_DataTypeOEPfPKiPKfS4_S4_S4_iiS4_S4_ --------------------------
	.section	.nv.info._ZN17fastertransformer47add_bias_input_layernorm_COL32_int32I_DataTypeOEPfPKiPKfS4_S4_S4_iiS4_S4_,"",@"SHT_CUDA_INFO"
	.sectionflags	@""
	.align	4


	//----- nvinfo : EIATTR_CUDA_API_VERSION
	.align		4
        /*0000*/ 	.byte	0x04, 0x37
        /*0002*/ 	.short	(.L_1606 - .L_1605)
.L_1605:
        /*0004*/ 	.word	0x00000082


	//----- nvinfo : EIATTR_KPARAM_INFO
	.align		4
.L_1606:
        /*0008*/ 	.byte	0x04, 0x17
        /*000a*/ 	.short	(.L_1608 - .L_1607)
.L_1607:
        /*000c*/ 	.word	0x00000000
        /*0010*/ 	.short	0x0009
        /*0012*/ 	.short	0x0040
        /*0014*/ 	.byte	0x00, 0xf0, 0x21, 0x00


	//----- nvinfo : EIATTR_KPARAM_INFO
	.align		4
.L_1608:
        /*0018*/ 	.byte	0x04, 0x17
        /*001a*/ 	.short	(.L_1610 - .L_1609)
.L_1609:
        /*001c*/ 	.word	0x00000000
        /*0020*/ 	.short	0x0008
        /*0022*/ 	.short	0x0038
        /*0024*/ 	.byte	0x00, 0xf0, 0x21, 0x00


	//----- nvinfo : EIATTR_KPARAM_INFO
	.align		4
.L_1610:
        /*0028*/ 	.byte	0x04, 0x17
        /*002a*/ 	.short	(.L_1612 - .L_1611)
.L_1611:
        /*002c*/ 	.word	0x00000000
        /*0030*/ 	.short	0x0007
        /*0032*/ 	.short	0x0034
        /*0034*/ 	.byte	0x00, 0xf0, 0x11, 0x00


	//----- nvinfo : EIATTR_KPARAM_INFO
	.align		4
.L_1612:
        /*0038*/ 	.byte	0x04, 0x17
        /*003a*/ 	.short	(.L_1614 - .L_1613)
.L_1613:
        /*003c*/ 	.word	0x00000000
        /*0040*/ 	.short	0x0006
        /*0042*/ 	.short	0x0030
        /*0044*/ 	.byte	0x00, 0xf0, 0x11, 0x00


	//----- nvinfo : EIATTR_KPARAM_INFO
	.align		4
.L_1614:
        /*0048*/ 	.byte	0x04, 0x17
        /*004a*/ 	.short	(.L_1616 - .L_1615)
.L_1615:
        /*004c*/ 	.word	0x00000000
        /*0050*/ 	.short	0x0005
        /*0052*/ 	.short	0x0028
        /*0054*/ 	.byte	0x00, 0xf0, 0x21, 0x00


	//----- nvinfo : EIATTR_KPARAM_INFO
	.align		4
.L_1616:
        /*0058*/ 	.byte	0x04, 0x17
        /*005a*/ 	.short	(.L_1618 - .L_1617)
.L_1617:
        /*005c*/ 	.word	0x00000000
        /*0060*/ 	.short	0x0004
        /*0062*/ 	.short	0x0020
        /*0064*/ 	.byte	0x00, 0xf0, 0x21, 0x00


	//----- nvinfo : EIATTR_KPARAM_INFO
	.align		4
.L_1618:
        /*0068*/ 	.byte	0x04, 0x17
        /*006a*/ 	.short	(.L_1620 - .L_1619)
.L_1619:
        /*006c*/ 	.word	0x00000000
        /*0070*/ 	.short	0x0003
        /*0072*/ 	.short	0x0018
        /*0074*/ 	.byte	0x00, 0xf0, 0x21, 0x00


	//----- nvinfo : EIATTR_KPARAM_INFO
	.align		4
.L_1620:
        /*0078*/ 	.byte	0x04, 0x17
        /*007a*/ 	.short	(.L_1622 - .L_1621)
.L_1621:
        /*007c*/ 	.word	0x00000000
        /*0080*/ 	.short	0x0002
        /*0082*/ 	.short	0x0010
        /*0084*/ 	.byte	0x00, 0xf0, 0x21, 0x00


	//----- nvinfo : EIATTR_KPARAM_INFO
	.align		4
.L_1622:
        /*0088*/ 	.byte	0x04, 0x17
        /*008a*/ 	.short	(.L_1624 - .L_1623)
.L_1623:
        /*008c*/ 	.word	0x00000000
        /*0090*/ 	.short	0x0001
        /*0092*/ 	.short	0x0008
        /*0094*/ 	.byte	0x00, 0xf0, 0x21, 0x00


	//----- nvinfo : EIATTR_KPARAM_INFO
	.align		4
.L_1624:
        /*0098*/ 	.byte	0x04, 0x17
        /*009a*/ 	.short	(.L_1626 - .L_1625)
.L_1625:
        /*009c*/ 	.word	0x00000000
        /*00a0*/ 	.short	0x0000
        /*00a2*/ 	.short	0x0000
        /*00a4*/ 	.byte	0x00, 0xf0, 0x21, 0x00


	//----- nvinfo : EIATTR_SPARSE_MMA_MASK
	.align		4
.L_1626:
        /*00a8*/ 	.byte	0x03, 0x50
        /*00aa*/ 	.short	0x0000


	//----- nvinfo : EIATTR_MAXREG_COUNT
	.align		4
        /*00ac*/ 	.byte	0x03, 0x1b
        /*00ae*/ 	.short	0x00ff


	//----- nvinfo : EIATTR_NUM_BARRIERS
	.align		4
        /*00b0*/ 	.byte	0x02, 0x4c
        /*00b2*/ 	.byte	0x01
	.zero		1


	//----- nvinfo : EIATTR_MERCURY_ISA_VERSION
	.align		4
        /*00b4*/ 	.byte	0x03, 0x5f
        /*00b6*/ 	.short	0x0101


	//----- nvinfo : EIATTR_COOP_GROUP_MASK_REGIDS
	.align		4
        /*00b8*/ 	.byte	0x04, 0x29
        /*00ba*/ 	.short	(.L_1628 - .L_1627)


	//   ....[0]....
.L_1627:
        /*00bc*/ 	.word	0xffffffff


	//   ....[1]....
        /*00c0*/ 	.word	0xffffffff


	//   ....[2]....
        /*00c4*/ 	.word	0xffffffff


	//   ....[3]....
        /*00c8*/ 	.word	0xffffffff


	//   ....[4]....
        /*00cc*/ 	.word	0xffffffff


	//   ....[5]....
        /*00d0*/ 	.word	0xffffffff


	//   ....[6]....
        /*00d4*/ 	.word	0xffffffff


	//   ....[7]....
        /*00d8*/ 	.word	0xffffffff


	//   ....[8]....
        /*00dc*/ 	.word	0xffffffff


	//   ....[9]....
        /*00e0*/ 	.word	0xffffffff


	//   ....[10]....
        /*00e4*/ 	.word	0xffffffff


	//   ....[11]....
        /*00e8*/ 	.word	0xffffffff


	//   ....[12]....
        /*00ec*/ 	.word	0xffffffff


	//   ....[13]....
        /*00f0*/ 	.word	0xffffffff


	//   ....[14]....
        /*00f4*/ 	.word	0xffffffff


	//   ....[15]....
        /*00f8*/ 	.word	0xffffffff


	//   ....[16]....
        /*00fc*/ 	.word	0xffffffff


	//   ....[17]....
        /*0100*/ 	.word	0xffffffff


	//   ....[18]....
        /*0104*/ 	.word	0xffffffff


	//   ....[19]....
        /*0108*/ 	.word	0xffffffff


	//----- nvinfo : EIATTR_COOP_GROUP_INSTR_OFFSETS
	.align		4
.L_1628:
        /*010c*/ 	.byte	0x04, 0x28
        /*010e*/ 	.short	(.L_1630 - .L_1629)


	//   ....[0]....
.L_1629:
        /*0110*/ 	.word	0x00000200


	//   ....[1]....
        /*0114*/ 	.word	0x00000220


	//   ....[2]....
        /*0118*/ 	.word	0x00000240


	//   ....[3]....
        /*011c*/ 	.word	0x00000260


	//   ....[4]....
        /*0120*/ 	.word	0x000002b0


	//   ....[5]....
        /*0124*/ 	.word	0x00000380


	//   ....[6]....
        /*0128*/ 	.word	0x000003a0


	//   ....[7]....
        /*012c*/ 	.word	0x000003c0


	//   ....[8]....
        /*0130*/ 	.word	0x00000400


	//   ....[9]....
        /*0134*/ 	.word	0x00000430


	//   ....[10]....
        /*0138*/ 	.word	0x000004f0


	//   ....[11]....
        /*013c*/ 	.word	0x00000510


	//   ....[12]....
        /*0140*/ 	.word	0x00000530


	//   ....[13]....
        /*0144*/ 	.word	0x00000550


	//   ....[14]....
        /*0148*/ 	.word	0x00000580


	//   ....[15]....
        /*014c*/ 	.word	0x00000660


	//   ....[16]....
        /*0150*/ 	.word	0x00000680


	//   ....[17]....
        /*0154*/ 	.word	0x000006a0


	//   ....[18]....
        /*0158*/ 	.word	0x000006c0


	//   ....[19]....
        /*015c*/ 	.word	0x00000700


	//----- nvinfo : EIATTR_EXIT_INSTR_OFFSETS
	.align		4
.L_1630:
        /*0160*/ 	.byte	0x04, 0x1c
        /*0162*/ 	.short	(.L_1632 - .L_1631)


	//   ....[0]....
.L_1631:
        /*0164*/ 	.word	0x000007e0


	//----- nvinfo : EIATTR_CBANK_PARAM_SIZE
	.align		4
.L_1632:
        /*0168*/ 	.byte	0x03, 0x19
        /*016a*/ 	.short	0x0048


	//----- nvinfo : EIATTR_PARAM_CBANK
	.align		4
        /*016c*/ 	.byte	0x04, 0x0a
        /*016e*/ 	.short	(.L_1634 - .L_1633)
	.align		4
.L_1633:
        /*0170*/ 	.word	index@(.nv.constant0._ZN17fastertransformer47add_bias_input_layernorm_COL32_int32I_DataTypeOEPfPKiPKfS4_S4_S4_iiS4_S4_)
        /*0174*/ 	.short	0x0210
        /*0176*/ 	.short	0x0048


	//----- nvinfo : EIATTR_SW_WAR
	.align		4
.L_1634:
        /*0178*/ 	.byte	0x04, 0x36
        /*017a*/ 	.short	(.L_1636 - .L_1635)
.L_1635:
        /*017c*/ 	.word	0x00000008
.L_1636:


//--------------------- .nv.callgraph             --------------------------
	.section	.nv.callgraph,"",@"SHT_CUDA_CALLGRAPH"
	.align	4
	.sectionentsize	8
	.align		4
        /*0000*/ 	.word	0x00000000
	.align		4
        /*0004*/ 	.word	0xffffffff
	.align		4
        /*0008*/ 	.word	0x00000000
	.align		4
        /*000c*/ 	.word	0xfffffffe
	.align		4
        /*0010*/ 	.word	0x00000000
	.align		4
        /*0014*/ 	.word	0xfffffffd
	.align		4
        /*0018*/ 	.word	0x00000000
	.align		4
        /*001c*/ 	.word	0xfffffffc


//--------------------- .nv.constant4             --------------------------
	.section	.nv.constant4,"a",@progbits
	.align	8
	.align		8
.nv.constant4:
        /*0000*/ 	.dword	precalc_xorwow_matrix
	.align		8
        /*0008*/ 	.dword	precalc_xorwow_offset_matrix
	.align		8
        /*0010*/ 	.dword	mrg32k3aM1
	.align		8
        /*0018*/ 	.dword	mrg32k3aM2
	.align		8
        /*0020*/ 	.dword	mrg32k3aM1SubSeq
	.align		8
        /*0028*/ 	.dword	mrg32k3aM2SubSeq
	.align		8
        /*0030*/ 	.dword	mrg32k3aM1Seq
	.align		8
        /*0038*/ 	.dword	mrg32k3aM2Seq
	.align		8
        /*0040*/ 	.dword	_ZN56_INTERNAL_8748ddb6_25_layernorm_int8_kernels_cu_ae8c707c4cuda3std3__458_GLOBAL__N__8748ddb6_25_layernorm_int8_kernels_cu_ae8c707c6ignoreE
	.align		8
        /*0048*/ 	.dword	_ZN56_INTERNAL_8748ddb6_25_layernorm_int8_kernels_cu_ae8c707c4cuda3std3__45__cpo5beginE
	.align		8
        /*0050*/ 	.dword	_ZN56_INTERNAL_8748ddb6_25_layernorm_int8_kernels_cu_ae8c707c4cuda3std3__45__cpo3endE
	.align		8
        /*0058*/ 	.dword	_ZN56_INTERNAL_8748ddb6_25_layernorm_int8_kernels_cu_ae8c707c4cuda3std3__45__cpo6cbeginE
	.align		8
        /*0060*/ 	.dword	_ZN56_INTERNAL_8748ddb6_25_layernorm_int8_kernels_cu_ae8c707c4cuda3std3__45__cpo4cendE
	.align		8
        /*0068*/ 	.dword	_ZN56_INTERNAL_8748ddb6_25_layernorm_int8_kernels_cu_ae8c707c4cuda3std3__419piecewise_constructE
	.align		8
        /*0070*/ 	.dword	_ZN56_INTERNAL_8748ddb6_25_layernorm_int8_kernels_cu_ae8c707c4cuda3std3__48in_placeE
	.align		8
        /*0078*/ 	.dword	_ZN56_INTERNAL_8748ddb6_25_layernorm_int8_kernels_cu_ae8c707c4cuda3std6ranges3__45__cpo4swapE
	.align		8
        /*0080*/ 	.dword	_ZN56_INTERNAL_8748ddb6_25_layernorm_int8_kernels_cu_ae8c707c4cuda3std6ranges3__45__cpo9iter_moveE
	.align		8
        /*0088*/ 	.dword	_ZN56_INTERNAL_8748ddb6_25_layernorm_int8_kernels_cu_ae8c707c4cuda3std6ranges3__45__cpo7advanceE


//--------------------- .nv.constant3             --------------------------
	.section	.nv.constant3,"a",@progbits
	.align	8
.nv.constant3:
	.type		__cr_lgamma_table,@object
	.size		__cr_lgamma_table,(.L_8 - __cr_lgamma_table)
__cr_lgamma_table:
        /*0000*/ 	.byte	0x00, 0x00, 0x00, 0x00, 0x00, 0x00, 0x00, 0x00, 0x00, 0x00, 0x00, 0x00, 0x00, 0x00, 0x00, 0x00
        /*0010*/ 	.byte	0xef, 0x39, 0xfa, 0xfe, 0x42, 0x2e, 0xe6, 0x3f, 0x02, 0x20, 0x2a, 0xfa, 0x0b, 0xab, 0xfc, 0x3f
        /*0020*/ 	.byte	0xf9, 0x2c, 0x92, 0x7c, 0xa7, 0x6c, 0x09, 0x40, 0xc9, 0x79, 0x44, 0x3c, 0x64, 0x26, 0x13, 0x40
        /*0030*/ 	.byte	0xca, 0x01, 0xcf, 0x3a, 0x27, 0x51, 0x1a, 0x40, 0x30, 0xcc, 0x2d, 0xf3, 0xe1, 0x0c, 0x21, 0x40
        /*0040*/ 	.byte	0x0d, 0xb7, 0xfc, 0x82, 0x8e, 0x35, 0x25, 0x40
.L_8:


//--------------------- .text._ZN17fastertransformer44add_bias_input_layernorm_ROW_int8I_DataTypeOI6__halfEEvPT_PKaS5_PKS2_S7_S7_iiPKfS9_ --------------------------
	.section	.text._ZN17fastertransformer44add_bias_input_layernorm_ROW_int8I_DataTypeOI6__halfEEvPT_PKaS5_PKS2_S7_S7_iiPKfS9_,"ax",@progbits
	.align	128
        .global         _ZN17fastertransformer44add_bias_input_layernorm_ROW_int8I_DataTypeOI6__halfEEvPT_PKaS5_PKS2_S7_S7_iiPKfS9_
        .type           _ZN17fastertransformer44add_bias_input_layernorm_ROW_int8I_DataTypeOI6__halfEEvPT_PKaS5_PKS2_S7_S7_iiPKfS9_,@function
        .size           _ZN17fastertransformer44add_bias_input_layernorm_ROW_int8I_DataTypeOI6__halfEEvPT_PKaS5_PKS2_S7_S7_iiPKfS9_,(.L_x_643 - _ZN17fastertransformer44add_bias_input_layernorm_ROW_int8I_DataTypeOI6__halfEEvPT_PKaS5_PKS2_S7_S7_iiPKfS9_)
        .other          _ZN17fastertransformer44add_bias_input_layernorm_ROW_int8I_DataTypeOI6__halfEEvPT_PKaS5_PKS2_S7_S7_iiPKfS9_,@"STO_CUDA_ENTRY STV_DEFAULT"
_ZN17fastertransformer44add_bias_input_layernorm_ROW_int8I_DataTypeOI6__halfEEvPT_PKaS5_PKS2_S7_S7_iiPKfS9_:
.text._ZN17fastertransformer44add_bias_input_layernorm_ROW_int8I_DataTypeOI6__halfEEvPT_PKaS5_PKS2_S7_S7_iiPKfS9_:
[----:B------:R-:W-:Y:S01]  /*0000*/  LDC R1, c[0x0][0x28] ;  /* 0x00000a00ff017b82 */ /* 0x000fe20000000800 */
[----:B------:R-:W0:Y:S07]  /*0010*/  S2R R5, SR_TID.X ;  /* 0x0000000000057919 */ /* 0x000e2e0000002100 */
[----:B------:R-:W0:Y:S01]  /*0020*/  S2UR UR4, SR_CTAID.X ;  /* 0x00000000000479c3 */ /* 0x000e220000002500 */
[----:B------:R-:W-:Y:S01]  /*0030*/  ULDC.64 UR6, c[0x0][0x218] ;  /* 0x0000860000067ab9 */ /* 0x000fe20000000a00 */
[----:B------:R-:W-:Y:S01]  /*0040*/  ULDC.64 UR8, c[0x0][0x208] ;  /* 0x0000820000087ab9 */ /* 0x000fe20000000a00 */
[----:B------:R-:W-:-:S05]  /*0050*/  ULDC.64 UR10, c[0x0][0x238] ;  /* 0x00008e00000a7ab9 */ /* 0x000fca0000000a00 */
[----:B------:R-:W0:Y:S08]  /*0060*/  LDC R2, c[0x0][0x244] ;  /* 0x00009100ff027b82 */ /* 0x000e300000000800 */
[----:B------:R-:W1:Y:S08]  /*0070*/  LDC.64 R10, c[0x0][0x228] ;  /* 0x00008a00ff0a7b82 */ /* 0x000e700000000a00 */
[----:B------:R-:W2:Y:S01]  /*0080*/  LDC.64 R6, c[0x0][0x248] ;  /* 0x00009200ff067b82 */ /* 0x000ea20000000a00 */
[----:B0-----:R-:W-:Y:S01]  /*0090*/  IMAD R0, R2, UR4, R5 ;  /* 0x0000000402007c24 */ /* 0x001fe2000f8e0205 */
[----:B------:R-:W-:-:S06]  /*00a0*/  ULDC.64 UR4, c[0x0][0x220] ;  /* 0x0000880000047ab9 */ /* 0x000fcc0000000a00 */
[----:B------:R-:W0:Y:S01]  /*00b0*/  LDC.64 R8, c[0x0][0x250] ;  /* 0x00009400ff087b82 */ /* 0x000e220000000a00 */
[----:B------:R-:W-:Y:S02]  /*00c0*/  SHF.R.S32.HI R3, RZ, 0x1f, R0 ;  /* 0x0000001fff037819 */ /* 0x000fe40000011400 */
[C---:B------:R-:W-:Y:S02]  /*00d0*/  IADD3 R14, P1, R0.reuse, UR6, RZ ;  /* 0x00000006000e7c10 */ /* 0x040fe4000ff3e0ff */
[----:B------:R-:W-:Y:S02]  /*00e0*/  IADD3 R12, P0, R0, UR4, RZ ;  /* 0x00000004000c7c10 */ /* 0x000fe4000ff1e0ff */
[C---:B------:R-:W-:Y:S02]  /*00f0*/  IADD3.X R15, R3.reuse, UR7, RZ, P1, !PT ;  /* 0x00000007030f7c10 */ /* 0x040fe40008ffe4ff */
[----:B------:R-:W-:-:S03]  /*0100*/  IADD3.X R13, R3, UR5, RZ, P0, !PT ;  /* 0x00000005030d7c10 */ /* 0x000fc600087fe4ff */
[----:B------:R-:W3:Y:S04]  /*0110*/  LDG.E.S8.CONSTANT R14, desc[UR8][R14.64] ;  /* 0x000000080e0e7981 */ /* 0x000ee8000c1e9300 */
[----:B------:R-:W4:Y:S01]  /*0120*/  LDG.E.S8.CONSTANT R12, desc[UR8][R12.64] ;  /* 0x000000080c0c7981 */ /* 0x000f22000c1e9300 */
[----:B-1----:R-:W-:-:S03]  /*0130*/  IMAD.WIDE R10, R5, 0x2, R10 ;  /* 0x00000002050a7825 */ /* 0x002fc600078e020a */
[----:B--2---:R-:W2:Y:S04]  /*0140*/  LDG.E.CONSTANT R6, desc[UR8][R6.64] ;  /* 0x0000000806067981 */ /* 0x004ea8000c1e9900 */
[----:B------:R1:W5:Y:S04]  /*0150*/  LDG.E.U16.CONSTANT R10, desc[UR8][R10.64] ;  /* 0x000000080a0a7981 */ /* 0x000368000c1e9500 */
[----:B0-----:R-:W2:Y:S01]  /*0160*/  LDG.E.CONSTANT R8, desc[UR8][R8.64] ;  /* 0x0000000808087981 */ /* 0x001ea2000c1e9900 */
[----:B------:R-:W0:Y:S01]  /*0170*/  S2UR UR6, SR_CgaCtaId ;  /* 0x00000000000679c3 */ /* 0x000e220000008800 */
[----:B------:R-:W-:Y:S01]  /*0180*/  ULDC UR4, c[0x0][0x0] ;  /* 0x0000000000047ab9 */ /* 0x000fe20000000800 */
[----:B------:R-:W-:-:S02]  /*0190*/  ISETP.NE.AND P2, PT, R5, RZ, PT ;  /* 0x000000ff0500720c */ /* 0x000fc40003f45270 */
[----:B-1----:R-:W-:Y:S01]  /*01a0*/  I2FP.F32.U32 R11, R5 ;  /* 0x00000005000b7245 */ /* 0x002fe20000201000 */
[----:B---3--:R1:W2:Y:S08]  /*01b0*/  I2F.S16 R19, R14 ;  /* 0x0000000e00137306 */ /* 0x0082b00000101400 */
[----:B----4-:R3:W4:Y:S02]  /*01c0*/  I2F.S16 R17, R12 ;  /* 0x0000000c00117306 */ /* 0x0107240000101400 */
[----:B-1----:R-:W-:Y:S01]  /*01d0*/  @!P2 I2FP.F32.S32 R14, R2 ;  /* 0x00000002000ea245 */ /* 0x002fe20000201400 */
[----:B-----5:R-:W-:Y:S01]  /*01e0*/  HADD2.F32 R21, -RZ, R10.H0_H0 ;  /* 0x2000000aff157230 */ /* 0x020fe20000004100 */
[----:B------:R-:W-:Y:S01]  /*01f0*/  I2FP.F32.U32 R10, UR4 ;  /* 0x00000004000a7c45 */ /* 0x000fe20008201000 */
[----:B------:R-:W-:Y:S01]  /*0200*/  UMOV UR4, 0x400 ;  /* 0x0000040000047882 */ /* 0x000fe20000000000 */
[----:B--2---:R-:W-:Y:S01]  /*0210*/  FMUL.FTZ R19, R6, R19 ;  /* 0x0000001306137220 */ /* 0x004fe20000410000 */
[----:B------:R-:W-:-:S02]  /*0220*/  UIADD3 UR5, UR4, 0x8, URZ ;  /* 0x0000000804057890 */ /* 0x000fc4000fffe03f */
[----:B---3--:R-:W-:Y:S01]  /*0230*/  FMUL.FTZ R12, R10, 0.03125 ;  /* 0x3d0000000a0c7820 */ /* 0x008fe20000410000 */
[----:B------:R-:W-:Y:S01]  /*0240*/  LOP3.LUT P0, R10, R5, 0x1f, RZ, 0xc0, !PT ;  /* 0x0000001f050a7812 */ /* 0x000fe2000780c0ff */
[----:B0-----:R-:W-:Y:S02]  /*0250*/  ULEA UR5, UR6, UR5, 0x18 ;  /* 0x0000000506057291 */ /* 0x001fe4000f8ec03f */
[----:B------:R-:W-:Y:S01]  /*0260*/  ULEA UR4, UR6, UR4, 0x18 ;  /* 0x0000000406047291 */ /* 0x000fe2000f8ec03f */
[----:B----4-:R-:W-:Y:S01]  /*0270*/  FFMA.FTZ R4, R8, R17, R19 ;  /* 0x0000001108047223 */ /* 0x010fe20000010013 */
[----:B------:R-:W-:Y:S01]  /*0280*/  FSETP.GT.FTZ.AND P1, PT, R12, R11, PT ;  /* 0x0000000b0c00720b */ /* 0x000fe20003f34000 */
[----:B------:R-:W-:Y:S02]  /*0290*/  ULDC.64 UR6, c[0x0][0x230] ;  /* 0x00008c0000067ab9 */ /* 0x000fe40000000a00 */
[----:B------:R-:W-:-:S05]  /*02a0*/  FADD.FTZ R4, R4, R21 ;  /* 0x0000001504047221 */ /* 0x000fca0000010000 */
[----:B------:R-:W0:Y:S02]  /*02b0*/  SHFL.BFLY PT, R13, R4, 0x10, 0x1f ;  /* 0x0e001f00040d7f89 */ /* 0x000e2400000e0000 */
[----:B0-----:R-:W-:-:S05]  /*02c0*/  FADD.FTZ R13, R4, R13 ;  /* 0x0000000d040d7221 */ /* 0x001fca0000010000 */
[----:B------:R-:W0:Y:S02]  /*02d0*/  SHFL.BFLY PT, R6, R13, 0x8, 0x1f ;  /* 0x0d001f000d067f89 */ /* 0x000e2400000e0000 */
[----:B0-----:R-:W-:-:S05]  /*02e0*/  FADD.FTZ R6, R13, R6 ;  /* 0x000000060d067221 */ /* 0x001fca0000010000 */
[----:B------:R-:W0:Y:S02]  /*02f0*/  SHFL.BFLY PT, R7, R6, 0x4, 0x1f ;  /* 0x0c801f0006077f89 */ /* 0x000e2400000e0000 */
[----:B0-----:R-:W-:Y:S01]  /*0300*/  FADD.FTZ R7, R6, R7 ;  /* 0x0000000706077221 */ /* 0x001fe20000010000 */
[----:B------:R-:W-:-:S04]  /*0310*/  SHF.R.U32.HI R6, RZ, 0x3, R5 ;  /* 0x00000003ff067819 */ /* 0x000fc80000011605 */
[----:B------:R-:W0:Y:S01]  /*0320*/  SHFL.BFLY PT, R8, R7, 0x2, 0x1f ;  /* 0x0c401f0007087f89 */ /* 0x000e2200000e0000 */
[----:B------:R-:W-:Y:S01]  /*0330*/  LOP3.LUT R6, R6, 0x1ffffffc, RZ, 0xc0, !PT ;  /* 0x1ffffffc06067812 */ /* 0x000fe200078ec0ff */
[----:B0-----:R-:W-:Y:S01]  /*0340*/  FADD.FTZ R8, R7, R8 ;  /* 0x0000000807087221 */ /* 0x001fe20000010000 */
[----:B------:R-:W-:-:S04]  /*0350*/  LEA R7, R10, UR5, 0x2 ;  /* 0x000000050a077c11 */ /* 0x000fc8000f8e10ff */
[----:B------:R-:W0:Y:S02]  /*0360*/  SHFL.BFLY PT, R9, R8, 0x1, 0x1f ;  /* 0x0c201f0008097f89 */ /* 0x000e2400000e0000 */
[----:B0-----:R-:W-:Y:S01]  /*0370*/  FADD.FTZ R9, R8, R9 ;  /* 0x0000000908097221 */ /* 0x001fe20000010000 */
[----:B------:R-:W-:-:S04]  /*0380*/  HFMA2.MMA R8, -RZ, RZ, 0, 0 ;  /* 0x00000000ff087435 */ /* 0x000fc800000001ff */
[----:B------:R-:W-:Y:S01]  /*0390*/  @!P0 STS [R6+UR5], R9 ;  /* 0x0000000906008988 */ /* 0x000fe20008000805 */
[----:B------:R-:W-:Y:S06]  /*03a0*/  BAR.SYNC.DEFER_BLOCKING 0x0 ;  /* 0x0000000000007b1d */ /* 0x000fec0000010000 */
[----:B------:R-:W0:Y:S04]  /*03b0*/  @P1 LDS R8, [R7] ;  /* 0x0000000007081984 */ /* 0x000e280000000800 */
[----:B0-----:R-:W0:Y:S02]  /*03c0*/  SHFL.BFLY PT, R11, R8, 0x10, 0x1f ;  /* 0x0e001f00080b7f89 */ /* 0x001e2400000e0000 */
[----:B0-----:R-:W-:-:S02]  /*03d0*/  FADD.FTZ R11, R11, R8 ;  /* 0x000000080b0b7221 */ /* 0x001fc40000010000 */
[----:B------:R0:W1:Y:S03]  /*03e0*/  @!P2 MUFU.RCP R8, R14 ;  /* 0x0000000e0008a308 */ /* 0x0000660000001000 */
[----:B------:R-:W2:Y:S01]  /*03f0*/  SHFL.BFLY PT, R10, R11, 0x8, 0x1f ;  /* 0x0d001f000b0a7f89 */ /* 0x000ea200000e0000 */
[----:B0-----:R-:W-:Y:S01]  /*0400*/  SHF.R.S32.HI R14, RZ, 0x1f, R5 ;  /* 0x0000001fff0e7819 */ /* 0x001fe20000011405 */
[----:B--2---:R-:W-:-:S05]  /*0410*/  FADD.FTZ R10, R11, R10 ;  /* 0x0000000a0b0a7221 */ /* 0x004fca0000010000 */
[----:B------:R-:W0:Y:S02]  /*0420*/  SHFL.BFLY PT, R13, R10, 0x4, 0x1f ;  /* 0x0c801f000a0d7f89 */ /* 0x000e2400000e0000 */
[----:B0-----:R-:W-:-:S05]  /*0430*/  FADD.FTZ R13, R10, R13 ;  /* 0x0000000d0a0d7221 */ /* 0x001fca0000010000 */
[----:B------:R-:W0:Y:S02]  /*0440*/  SHFL.BFLY PT, R12, R13, 0x2, 0x1f ;  /* 0x0c401f000d0c7f89 */ /* 0x000e2400000e0000 */
[----:B0-----:R-:W-:-:S05]  /*0450*/  FADD.FTZ R12, R13, R12 ;  /* 0x0000000c0d0c7221 */ /* 0x001fca0000010000 */
[----:B------:R-:W0:Y:S02]  /*0460*/  SHFL.BFLY PT, R9, R12, 0x1, 0x1f ;  /* 0x0c201f000c097f89 */ /* 0x000e2400000e0000 */
[----:B0-----:R-:W-:-:S04]  /*0470*/  FADD.FTZ R9, R12, R9 ;  /* 0x000000090c097221 */ /* 0x001fc80000010000 */
[----:B-1----:R-:W-:-:S05]  /*0480*/  @!P2 FMUL.FTZ R8, R9, R8 ;  /* 0x000000080908a220 */ /* 0x002fca0000410000 */
[----:B------:R0:W-:Y:S01]  /*0490*/  @!P2 STS [UR4], R8 ;  /* 0x00000008ff00a988 */ /* 0x0001e20008000804 */
[----:B------:R-:W-:Y:S01]  /*04a0*/  BAR.SYNC.DEFER_BLOCKING 0x0 ;  /* 0x0000000000007b1d */ /* 0x000fe20000010000 */
[C---:B0-----:R-:W-:Y:S02]  /*04b0*/  SHF.L.U32 R8, R5.reuse, 0x1, RZ ;  /* 0x0000000105087819 */ /* 0x041fe400000006ff */
[----:B------:R-:W-:-:S03]  /*04c0*/  SHF.L.U64.HI R5, R5, 0x1, R14 ;  /* 0x0000000105057819 */ /* 0x000fc6000001020e */
[----:B------:R-:W0:Y:S02]  /*04d0*/  LDS R9, [UR4] ;  /* 0x00000004ff097984 */ /* 0x000e240008000800 */
[----:B0-----:R-:W-:-:S04]  /*04e0*/  FADD.FTZ R4, R4, -R9 ;  /* 0x8000000904047221 */ /* 0x001fc80000010000 */
[----:B------:R-:W-:-:S05]  /*04f0*/  FMUL.FTZ R9, R4, R4 ;  /* 0x0000000404097220 */ /* 0x000fca0000410000 */
[----:B------:R-:W0:Y:S02]  /*0500*/  SHFL.BFLY PT, R10, R9, 0x10, 0x1f ;  /* 0x0e001f00090a7f89 */ /* 0x000e2400000e0000 */
[----:B0-----:R-:W-:-:S05]  /*0510*/  FADD.FTZ R12, R9, R10 ;  /* 0x0000000a090c7221 */ /* 0x001fca0000010000 */
[----:B------:R-:W0:Y:S02]  /*0520*/  SHFL.BFLY PT, R11, R12, 0x8, 0x1f ;  /* 0x0d001f000c0b7f89 */ /* 0x000e2400000e0000 */
[----:B0-----:R-:W-:-:S05]  /*0530*/  FADD.FTZ R13, R12, R11 ;  /* 0x0000000b0c0d7221 */ /* 0x001fca0000010000 */
[----:B------:R-:W0:Y:S02]  /*0540*/  SHFL.BFLY PT, R10, R13, 0x4, 0x1f ;  /* 0x0c801f000d0a7f89 */ /* 0x000e2400000e0000 */
[----:B0-----:R-:W-:Y:S01]  /*0550*/  FADD.FTZ R14, R13, R10 ;  /* 0x0000000a0d0e7221 */ /* 0x001fe20000010000 */
[C---:B------:R-:W-:Y:S02]  /*0560*/  IADD3 R10, P3, R8.reuse, UR6, RZ ;  /* 0x00000006080a7c10 */ /* 0x040fe4000ff7e0ff */
[----:B------:R-:W-:Y:S02]  /*0570*/  IADD3 R8, P4, R8, UR10, RZ ;  /* 0x0000000a08087c10 */ /* 0x000fe4000ff9e0ff */
[----:B------:R-:W0:Y:S01]  /*0580*/  SHFL.BFLY PT, R13, R14, 0x2, 0x1f ;  /* 0x0c401f000e0d7f89 */ /* 0x000e2200000e0000 */
[C---:B------:R-:W-:Y:S02]  /*0590*/  IADD3.X R11, R5.reuse, UR7, RZ, P3, !PT ;  /* 0x00000007050b7c10 */ /* 0x040fe40009ffe4ff */
[----:B------:R-:W-:-:S03]  /*05a0*/  IADD3.X R9, R5, UR11, RZ, P4, !PT ;  /* 0x0000000b05097c10 */ /* 0x000fc6000a7fe4ff */
[----:B------:R1:W2:Y:S04]  /*05b0*/  LDG.E.U16.CONSTANT R5, desc[UR8][R10.64] ;  /* 0x000000080a057981 */ /* 0x0002a8000c1e9500 */
[----:B------:R3:W4:Y:S01]  /*05c0*/  LDG.E.U16.CONSTANT R8, desc[UR8][R8.64] ;  /* 0x0000000808087981 */ /* 0x000722000c1e9500 */
[----:B0-----:R-:W-:-:S05]  /*05d0*/  FADD.FTZ R13, R14, R13 ;  /* 0x0000000d0e0d7221 */ /* 0x001fca0000010000 */
[----:B------:R-:W0:Y:S02]  /*05e0*/  SHFL.BFLY PT, R12, R13, 0x1, 0x1f ;  /* 0x0c201f000d0c7f89 */ /* 0x000e2400000e0000 */
[----:B0-----:R-:W-:Y:S01]  /*05f0*/  FADD.FTZ R15, R13, R12 ;  /* 0x0000000c0d0f7221 */ /* 0x001fe20000010000 */
[----:B------:R-:W-:Y:S02]  /*0600*/  MOV R12, RZ ;  /* 0x000000ff000c7202 */ /* 0x000fe40000000f00 */
[----:B------:R-:W-:Y:S02]  /*0610*/  @!P2 I2FP.F32.S32 R13, R2 ;  /* 0x00000002000da245 */ /* 0x000fe40000201400 */
[----:B------:R-:W-:Y:S01]  /*0620*/  @!P0 STS [R6+UR5], R15 ;  /* 0x0000000f06008988 */ /* 0x000fe20008000805 */
[----:B------:R-:W-:Y:S06]  /*0630*/  BAR.SYNC.DEFER_BLOCKING 0x0 ;  /* 0x0000000000007b1d */ /* 0x000fec0000010000 */
[----:B------:R-:W0:Y:S01]  /*0640*/  @!P2 MUFU.RCP R13, R13 ;  /* 0x0000000d000da308 */ /* 0x000e220000001000 */
[----:B------:R-:W5:Y:S04]  /*0650*/  @P1 LDS R12, [R7] ;  /* 0x00000000070c1984 */ /* 0x000f680000000800 */
[----:B-----5:R-:W5:Y:S02]  /*0660*/  SHFL.BFLY PT, R17, R12, 0x10, 0x1f ;  /* 0x0e001f000c117f89 */ /* 0x020f6400000e0000 */
[----:B-----5:R-:W-:-:S05]  /*0670*/  FADD.FTZ R17, R17, R12 ;  /* 0x0000000c11117221 */ /* 0x020fca0000010000 */
[----:B-1----:R-:W1:Y:S02]  /*0680*/  SHFL.BFLY PT, R10, R17, 0x8, 0x1f ;  /* 0x0d001f00110a7f89 */ /* 0x002e6400000e0000 */
[----:B-1----:R-:W-:-:S05]  /*0690*/  FADD.FTZ R10, R17, R10 ;  /* 0x0000000a110a7221 */ /* 0x002fca0000010000 */
[----:B---3--:R-:W1:Y:S02]  /*06a0*/  SHFL.BFLY PT, R9, R10, 0x4, 0x1f ;  /* 0x0c801f000a097f89 */ /* 0x008e6400000e0000 */
[----:B-1----:R-:W-:-:S05]  /*06b0*/  FADD.FTZ R9, R10, R9 ;  /* 0x000000090a097221 */ /* 0x002fca0000010000 */
[----:B------:R-:W1:Y:S02]  /*06c0*/  SHFL.BFLY PT, R14, R9, 0x2, 0x1f ;  /* 0x0c401f00090e7f89 */ /* 0x000e6400000e0000 */
[----:B-1----:R-:W-:-:S05]  /*06d0*/  FADD.FTZ R14, R9, R14 ;  /* 0x0000000e090e7221 */ /* 0x002fca0000010000 */
[----:B------:R-:W1:Y:S02]  /*06e0*/  SHFL.BFLY PT, R11, R14, 0x1, 0x1f ;  /* 0x0c201f000e0b7f89 */ /* 0x000e6400000e0000 */
[----:B-1----:R-:W-:-:S04]  /*06f0*/  FADD.FTZ R6, R14, R11 ;  /* 0x0000000b0e067221 */ /* 0x002fc80000010000 */
[----:B0-----:R-:W-:-:S06]  /*0700*/  @!P2 FFMA.FTZ R6, R6, R13, 9.9999999747524270788e-07 ;  /* 0x358637bd0606a423 */ /* 0x001fcc000001000d */
[----:B------:R-:W0:Y:S02]  /*0710*/  @!P2 MUFU.RSQ R6, R6 ;  /* 0x000000060006a308 */ /* 0x000e240000001400 */
[----:B0-----:R-:W-:Y:S01]  /*0720*/  @!P2 STS [UR4+0x4], R6 ;  /* 0x00000406ff00a988 */ /* 0x001fe20008000804 */
[----:B------:R-:W-:Y:S01]  /*0730*/  BAR.SYNC.DEFER_BLOCKING 0x0 ;  /* 0x0000000000007b1d */ /* 0x000fe20000010000 */
[----:B--2---:R-:W-:Y:S02]  /*0740*/  HADD2.F32 R2, -RZ, R5.H0_H0 ;  /* 0x20000005ff027230 */ /* 0x004fe40000004100 */
[----:B----4-:R-:W-:-:S03]  /*0750*/  HADD2.F32 R8, -RZ, R8.H0_H0 ;  /* 0x20000008ff087230 */ /* 0x010fc60000004100 */
[----:B------:R-:W0:Y:S01]  /*0760*/  LDS R7, [UR4+0x4] ;  /* 0x00000404ff077984 */ /* 0x000e220008000800 */
[----:B------:R-:W-:Y:S01]  /*0770*/  ULDC.64 UR4, c[0x0][0x210] ;  /* 0x0000840000047ab9 */ /* 0x000fe20000000a00 */
[----:B0-----:R-:W-:-:S04]  /*0780*/  FMUL.FTZ R7, R4, R7 ;  /* 0x0000000704077220 */ /* 0x001fc80000410000 */
[----:B------:R-:W-:Y:S01]  /*0790*/  FFMA.FTZ R7, R7, R2, R8 ;  /* 0x0000000207077223 */ /* 0x000fe20000010008 */
[----:B------:R-:W-:-:S04]  /*07a0*/  LEA R2, P0, R0, UR4, 0x1 ;  /* 0x0000000400027c11 */ /* 0x000fc8000f8008ff */
[----:B------:R-:W-:Y:S02]  /*07b0*/  F2FP.F16.F32.PACK_AB R7, RZ, R7 ;  /* 0x00000007ff07723e */ /* 0x000fe400000000ff */
[----:B------:R-:W-:-:S05]  /*07c0*/  LEA.HI.X R3, R0, UR5, R3, 0x1, P0 ;  /* 0x0000000500037c11 */ /* 0x000fca00080f0c03 */
[----:B------:R-:W-:Y:S01]  /*07d0*/  STG.E.U16 desc[UR8][R2.64], R7 ;  /* 0x0000000702007986 */ /* 0x000fe2000c101508 */
[----:B------:R-:W-:Y:S05]  /*07e0*/  EXIT ;  /* 0x000000000000794d */ /* 0x000fea0003800000 */
.L_x_0:
[----:B------:R-:W-:-:S00]  /*07f0*/  BRA `(.L_x_0) ;  /* 0xfffffffc00fc7947 */ /* 0x000fc0000383ffff */
[----:B------:R-:W-:-:S00]  /*0800*/  NOP ;  /* 0x0000000000007918 */ /* 0x000fc00000000000 */
[----:B------:R-:W-:-:S00]  /*0810*/  NOP ;  /* 0x0000000000007918 */ /* 0x000fc00000000000 */
[----:B------:R-:W-:-:S00]  /*0820*/  NOP ;  /* 0x0000000000007918 */ /* 0x000fc00000000000 */
[----:B------:R-:W-:-:S00]  /*0830*/  NOP ;  /* 0x0000000000007918 */ /* 0x000fc00000000000 */
[----:B------:R-:W-:-:S00]  /*0840*/  NOP ;  /* 0x0000000000007918 */ /* 0x000fc00000000000 */
[----:B------:R-:W-:-:S00]  /*0850*/  NOP ;  /* 0x0000000000007918 */ /* 0x000fc00000000000 */
[----:B------:R-:W-:-:S00]  /*0860*/  NOP ;  /* 0x0000000000007918 */ /* 0x000fc00000000000 */
[----:B------:R-:W-:-:S00]  /*0870*/  NOP ;  /* 0x0000000000007918 */ /* 0x000fc00000000000 */
.L_x_643:


//--------------------- .text._ZN17fastertransformer44add_bias_input_layernorm_ROW_int8I_DataTypeOIfEEvPT_PKaS4_PKS1_S6_S6_iiPKfS8_ --------------------------
	.section	.text._ZN17fastertransformer44add_bias_input_layernorm_ROW_int8I_DataTypeOIfEEvPT_PKaS4_PKS1_S6_S6_iiPKfS8_,"ax",@progbits
	.align	128
        .global         _ZN17fastertransformer44add_bias_input_layernorm_ROW_int8I_DataTypeOIfEEvPT_PKaS4_PKS1_S6_S6_iiPKfS8_
        .type           _ZN17fastertransformer44add_bias_input_layernorm_ROW_int8I_DataTypeOIfEEvPT_PKaS4_PKS1_S6_S6_iiPKfS8_,@function
        .size           _ZN17fastertransformer44add_bias_input_layernorm_ROW_int8I_DataTypeOIfEEvPT_PKaS4_PKS1_S6_S6_iiPKfS8_,(.L_x_644 - _ZN17fastertransformer44add_bias_input_layernorm_ROW_int8I_DataTypeOIfEEvPT_PKaS4_PKS1_S6_S6_iiPKfS8_)
        .other          _ZN17fastertransformer44add_bias_input_layernorm_ROW_int8I_DataTypeOIfEEvPT_PKaS4_PKS1_S6_S6_iiPKfS8_,@"STO_CUDA_ENTRY STV_DEFAULT"
_ZN17fastertransformer44add_bias_input_layernorm_ROW_int8I_DataTypeOIfEEvPT_PKaS4_PKS1_S6_S6_iiPKfS8_:
.text._ZN17fastertransformer44add_bias_input_layernorm_ROW_int8I_DataTypeOIfEEvPT_PKaS4_PKS1_S6_S6_iiPKfS8_:
        /* <DEDUP_REMOVED lines=13> */
[C---:B------:R-:W-:Y:S01]  /*00d0*/  IADD3 R14, P1, R3.reuse, UR6, RZ ;  /* 0x00000006030e7c10 */ /* 0x040fe2000ff3e0ff */
[----:B-1----:R-:W3:Y:S01]  /*00e0*/  LDG.E.CONSTANT R6, desc[UR8][R6.64] ;  /* 0x0000000806067981 */ /* 0x002ee2000c1e9900 */
[----:B------:R-:W-:Y:S02]  /*00f0*/  IADD3 R12, P0, R3, UR4, RZ ;  /* 0x00000004030c7c10 */ /* 0x000fe4000ff1e0ff */
[C---:B------:R-:W-:Y:S02]  /*0100*/  IADD3.X R15, R0.reuse, UR7, RZ, P1, !PT ;  /* 0x00000007000f7c10 */ /* 0x040fe40008ffe4ff */
[----:B------:R-:W-:-:S03]  /*0110*/  IADD3.X R13, R0, UR5, RZ, P0, !PT ;  /* 0x00000005000d7c10 */ /* 0x000fc600087fe4ff */
[----:B------:R-:W4:Y:S04]  /*0120*/  LDG.E.S8.CONSTANT R14, desc[UR8][R14.64] ;  /* 0x000000080e0e7981 */ /* 0x000f28000c1e9300 */
[----:B------:R-:W5:Y:S01]  /*0130*/  LDG.E.S8.CONSTANT R12, desc[UR8][R12.64] ;  /* 0x000000080c0c7981 */ /* 0x000f62000c1e9300 */
[----:B--2---:R-:W-:-:S03]  /*0140*/  IMAD.WIDE R10, R5, 0x4, R10 ;  /* 0x00000004050a7825 */ /* 0x004fc600078e020a */
[----:B0-----:R-:W2:Y:S04]  /*0150*/  LDG.E.CONSTANT R8, desc[UR8][R8.64] ;  /* 0x0000000808087981 */ /* 0x001ea8000c1e9900 */
[----:B------:R0:W2:Y:S01]  /*0160*/  LDG.E.CONSTANT R11, desc[UR8][R10.64] ;  /* 0x000000080a0b7981 */ /* 0x0000a2000c1e9900 */
[----:B------:R-:W1:Y:S01]  /*0170*/  S2UR UR6, SR_CgaCtaId ;  /* 0x00000000000679c3 */ /* 0x000e620000008800 */
[----:B------:R-:W-:Y:S02]  /*0180*/  ULDC UR4, c[0x0][0x0] ;  /* 0x0000000000047ab9 */ /* 0x000fe40000000800 */
[----:B0-----:R-:W-:Y:S01]  /*0190*/  I2FP.F32.U32 R10, UR4 ;  /* 0x00000004000a7c45 */ /* 0x001fe20008201000 */
[----:B------:R-:W-:Y:S02]  /*01a0*/  UMOV UR4, 0x400 ;  /* 0x0000040000047882 */ /* 0x000fe40000000000 */
[----:B------:R-:W-:-:S04]  /*01b0*/  UIADD3 UR5, UR4, 0x8, URZ ;  /* 0x0000000804057890 */ /* 0x000fc8000fffe03f */
[----:B-1----:R-:W-:Y:S01]  /*01c0*/  ULEA UR5, UR6, UR5, 0x18 ;  /* 0x0000000506057291 */ /* 0x002fe2000f8ec03f */
[----:B----4-:R-:W3:Y:S08]  /*01d0*/  I2F.S16 R19, R14 ;  /* 0x0000000e00137306 */ /* 0x010ef00000101400 */
[----:B-----5:R-:W2:Y:S01]  /*01e0*/  I2F.S16 R17, R12 ;  /* 0x0000000c00117306 */ /* 0x020ea20000101400 */
[----:B---3--:R-:W-:-:S04]  /*01f0*/  FMUL.FTZ R19, R6, R19 ;  /* 0x0000001306137220 */ /* 0x008fc80000410000 */
[----:B--2---:R-:W-:-:S04]  /*0200*/  FFMA.FTZ R4, R8, R17, R19 ;  /* 0x0000001108047223 */ /* 0x004fc80000010013 */
[----:B------:R-:W-:-:S05]  /*0210*/  FADD.FTZ R4, R4, R11 ;  /* 0x0000000b04047221 */ /* 0x000fca0000010000 */
[----:B------:R-:W0:Y:S02]  /*0220*/  SHFL.BFLY PT, R15, R4, 0x10, 0x1f ;  /* 0x0e001f00040f7f89 */ /* 0x000e2400000e0000 */
[----:B0-----:R-:W-:-:S05]  /*0230*/  FADD.FTZ R15, R4, R15 ;  /* 0x0000000f040f7221 */ /* 0x001fca0000010000 */
[----:B------:R-:W0:Y:S02]  /*0240*/  SHFL.BFLY PT, R6, R15, 0x8, 0x1f ;  /* 0x0d001f000f067f89 */ /* 0x000e2400000e0000 */
[----:B0-----:R-:W-:-:S05]  /*0250*/  FADD.FTZ R6, R15, R6 ;  /* 0x000000060f067221 */ /* 0x001fca0000010000 */
[----:B------:R-:W0:Y:S02]  /*0260*/  SHFL.BFLY PT, R7, R6, 0x4, 0x1f ;  /* 0x0c801f0006077f89 */ /* 0x000e2400000e0000 */
[----:B0-----:R-:W-:-:S05]  /*0270*/  FADD.FTZ R7, R6, R7 ;  /* 0x0000000706077221 */ /* 0x001fca0000010000 */
[----:B------:R-:W0:Y:S01]  /*0280*/  SHFL.BFLY PT, R8, R7, 0x2, 0x1f ;  /* 0x0c401f0007087f89 */ /* 0x000e2200000e0000 */
[----:B------:R-:W-:Y:S01]  /*0290*/  FMUL.FTZ R12, R10, 0.03125 ;  /* 0x3d0000000a0c7820 */ /* 0x000fe20000410000 */
[----:B------:R-:W-:Y:S01]  /*02a0*/  LOP3.LUT P0, R10, R5, 0x1f, RZ, 0xc0, !PT ;  /* 0x0000001f050a7812 */ /* 0x000fe2000780c0ff */
[----:B0-----:R-:W-:-:S05]  /*02b0*/  FADD.FTZ R8, R7, R8 ;  /* 0x0000000807087221 */ /* 0x001fca0000010000 */
[----:B------:R-:W0:Y:S01]  /*02c0*/  SHFL.BFLY PT, R9, R8, 0x1, 0x1f ;  /* 0x0c201f0008097f89 */ /* 0x000e2200000e0000 */
[----:B------:R-:W-:-:S04]  /*02d0*/  SHF.R.U32.HI R6, RZ, 0x3, R5 ;  /* 0x00000003ff067819 */ /* 0x000fc80000011605 */
[----:B------:R-:W-:Y:S02]  /*02e0*/  LOP3.LUT R6, R6, 0x1ffffffc, RZ, 0xc0, !PT ;  /* 0x1ffffffc06067812 */ /* 0x000fe400078ec0ff */
[----:B------:R-:W-:Y:S01]  /*02f0*/  I2FP.F32.U32 R11, R5 ;  /* 0x00000005000b7245 */ /* 0x000fe20000201000 */
[----:B0-----:R-:W-:-:S05]  /*0300*/  FADD.FTZ R9, R8, R9 ;  /* 0x0000000908097221 */ /* 0x001fca0000010000 */
[----:B------:R-:W-:Y:S01]  /*0310*/  @!P0 STS [R6+UR5], R9 ;  /* 0x0000000906008988 */ /* 0x000fe20008000805 */
[----:B------:R-:W-:Y:S01]  /*0320*/  BAR.SYNC.DEFER_BLOCKING 0x0 ;  /* 0x0000000000007b1d */ /* 0x000fe20000010000 */
[----:B------:R-:W-:Y:S01]  /*0330*/  FSETP.GT.FTZ.AND P1, PT, R12, R11, PT ;  /* 0x0000000b0c00720b */ /* 0x000fe20003f34000 */
[----:B------:R-:W-:Y:S01]  /*0340*/  HFMA2.MMA R8, -RZ, RZ, 0, 0 ;  /* 0x00000000ff087435 */ /* 0x000fe200000001ff */
[----:B------:R-:W-:-:S11]  /*0350*/  LEA R7, R10, UR5, 0x2 ;  /* 0x000000050a077c11 */ /* 0x000fd6000f8e10ff */
[----:B------:R-:W0:Y:S04]  /*0360*/  @P1 LDS R8, [R7] ;  /* 0x0000000007081984 */ /* 0x000e280000000800 */
[----:B0-----:R-:W0:Y:S02]  /*0370*/  SHFL.BFLY PT, R11, R8, 0x10, 0x1f ;  /* 0x0e001f00080b7f89 */ /* 0x001e2400000e0000 */
[----:B0-----:R-:W-:-:S05]  /*0380*/  FADD.FTZ R11, R11, R8 ;  /* 0x000000080b0b7221 */ /* 0x001fca0000010000 */
[----:B------:R-:W0:Y:S02]  /*0390*/  SHFL.BFLY PT, R10, R11, 0x8, 0x1f ;  /* 0x0d001f000b0a7f89 */ /* 0x000e2400000e0000 */
[----:B0-----:R-:W-:-:S05]  /*03a0*/  FADD.FTZ R10, R11, R10 ;  /* 0x0000000a0b0a7221 */ /* 0x001fca0000010000 */
[----:B------:R-:W0:Y:S02]  /*03b0*/  SHFL.BFLY PT, R13, R10, 0x4, 0x1f ;  /* 0x0c801f000a0d7f89 */ /* 0x000e2400000e0000 */
[----:B0-----:R-:W-:-:S05]  /*03c0*/  FADD.FTZ R13, R10, R13 ;  /* 0x0000000d0a0d7221 */ /* 0x001fca0000010000 */
[----:B------:R-:W0:Y:S01]  /*03d0*/  SHFL.BFLY PT, R12, R13, 0x2, 0x1f ;  /* 0x0c401f000d0c7f89 */ /* 0x000e2200000e0000 */
[----:B------:R-:W-:Y:S01]  /*03e0*/  ISETP.NE.AND P2, PT, R5, RZ, PT ;  /* 0x000000ff0500720c */ /* 0x000fe20003f45270 */
[----:B0-----:R-:W-:-:S05]  /*03f0*/  FADD.FTZ R12, R13, R12 ;  /* 0x0000000c0d0c7221 */ /* 0x001fca0000010000 */
[----:B------:R-:W0:Y:S07]  /*0400*/  SHFL.BFLY PT, R9, R12, 0x1, 0x1f ;  /* 0x0c201f000c097f89 */ /* 0x000e2e00000e0000 */
[----:B------:R-:W-:-:S04]  /*0410*/  @!P2 I2FP.F32.S32 R14, R2 ;  /* 0x00000002000ea245 */ /* 0x000fc80000201400 */
[----:B------:R-:W1:Y:S01]  /*0420*/  @!P2 MUFU.RCP R8, R14 ;  /* 0x0000000e0008a308 */ /* 0x000e620000001000 */
[----:B------:R-:W-:-:S03]  /*0430*/  ULEA UR4, UR6, UR4, 0x18 ;  /* 0x0000000406047291 */ /* 0x000fc6000f8ec03f */
[----:B------:R-:W-:Y:S01]  /*0440*/  ULDC.64 UR6, c[0x0][0x230] ;  /* 0x00008c0000067ab9 */ /* 0x000fe20000000a00 */
[----:B0-----:R-:W-:-:S04]  /*0450*/  FADD.FTZ R9, R12, R9 ;  /* 0x000000090c097221 */ /* 0x001fc80000010000 */
[----:B-1----:R-:W-:-:S05]  /*0460*/  @!P2 FMUL.FTZ R8, R9, R8 ;  /* 0x000000080908a220 */ /* 0x002fca0000410000 */
[----:B------:R-:W-:Y:S01]  /*0470*/  @!P2 STS [UR4], R8 ;  /* 0x00000008ff00a988 */ /* 0x000fe20008000804 */
[----:B------:R-:W-:Y:S06]  /*0480*/  BAR.SYNC.DEFER_BLOCKING 0x0 ;  /* 0x0000000000007b1d */ /* 0x000fec0000010000 */
[----:B------:R-:W0:Y:S02]  /*0490*/  LDS R9, [UR4] ;  /* 0x00000004ff097984 */ /* 0x000e240008000800 */
[----:B0-----:R-:W-:-:S04]  /*04a0*/  FADD.FTZ R4, R4, -R9 ;  /* 0x8000000904047221 */ /* 0x001fc80000010000 */
[----:B------:R-:W-:-:S05]  /*04b0*/  FMUL.FTZ R9, R4, R4 ;  /* 0x0000000404097220 */ /* 0x000fca0000410000 */
[----:B------:R-:W0:Y:S02]  /*04c0*/  SHFL.BFLY PT, R10, R9, 0x10, 0x1f ;  /* 0x0e001f00090a7f89 */ /* 0x000e2400000e0000 */
[----:B0-----:R-:W-:-:S05]  /*04d0*/  FADD.FTZ R12, R9, R10 ;  /* 0x0000000a090c7221 */ /* 0x001fca0000010000 */
[----:B------:R-:W0:Y:S02]  /*04e0*/  SHFL.BFLY PT, R11, R12, 0x8, 0x1f ;  /* 0x0d001f000c0b7f89 */ /* 0x000e2400000e0000 */
[----:B0-----:R-:W-:-:S05]  /*04f0*/  FADD.FTZ R13, R12, R11 ;  /* 0x0000000b0c0d7221 */ /* 0x001fca0000010000 */
[----:B------:R-:W0:Y:S01]  /*0500*/  SHFL.BFLY PT, R10, R13, 0x4, 0x1f ;  /* 0x0c801f000d0a7f89 */ /* 0x000e2200000e0000 */
[----:B------:R-:W-:Y:S02]  /*0510*/  SHF.R.S32.HI R14, RZ, 0x1f, R5 ;  /* 0x0000001fff0e7819 */ /* 0x000fe40000011405 */
[C---:B------:R-:W-:Y:S02]  /*0520*/  SHF.L.U32 R8, R5.reuse, 0x2, RZ ;  /* 0x0000000205087819 */ /* 0x040fe400000006ff */
[----:B------:R-:W-:Y:S01]  /*0530*/  SHF.L.U64.HI R5, R5, 0x2, R14 ;  /* 0x0000000205057819 */ /* 0x000fe2000001020e */
[----:B0-----:R-:W-:-:S05]  /*0540*/  FADD.FTZ R14, R13, R10 ;  /* 0x0000000a0d0e7221 */ /* 0x001fca0000010000 */
[----:B------:R-:W0:Y:S02]  /*0550*/  SHFL.BFLY PT, R15, R14, 0x2, 0x1f ;  /* 0x0c401f000e0f7f89 */ /* 0x000e2400000e0000 */
[----:B0-----:R-:W-:-:S05]  /*0560*/  FADD.FTZ R15, R14, R15 ;  /* 0x0000000f0e0f7221 */ /* 0x001fca0000010000 */
[----:B------:R-:W0:Y:S01]  /*0570*/  SHFL.BFLY PT, R12, R15, 0x1, 0x1f ;  /* 0x0c201f000f0c7f89 */ /* 0x000e2200000e0000 */
[C---:B------:R-:W-:Y:S02]  /*0580*/  IADD3 R10, P3, R8.reuse, UR6, RZ ;  /* 0x00000006080a7c10 */ /* 0x040fe4000ff7e0ff */
[----:B------:R-:W-:Y:S02]  /*0590*/  IADD3 R8, P4, R8, UR10, RZ ;  /* 0x0000000a08087c10 */ /* 0x000fe4000ff9e0ff */
[C---:B------:R-:W-:Y:S02]  /*05a0*/  IADD3.X R11, R5.reuse, UR7, RZ, P3, !PT ;  /* 0x00000007050b7c10 */ /* 0x040fe40009ffe4ff */
[----:B------:R-:W-:-:S03]  /*05b0*/  IADD3.X R9, R5, UR11, RZ, P4, !PT ;  /* 0x0000000b05097c10 */ /* 0x000fc6000a7fe4ff */
[----:B------:R1:W2:Y:S04]  /*05c0*/  LDG.E.CONSTANT R5, desc[UR8][R10.64] ;  /* 0x000000080a057981 */ /* 0x0002a8000c1e9900 */
[----:B------:R3:W2:Y:S01]  /*05d0*/  LDG.E.CONSTANT R8, desc[UR8][R8.64] ;  /* 0x0000000808087981 */ /* 0x0006a2000c1e9900 */
[----:B0-----:R-:W-:-:S05]  /*05e0*/  FADD.FTZ R13, R15, R12 ;  /* 0x0000000c0f0d7221 */ /* 0x001fca0000010000 */
[----:B------:R-:W-:Y:S01]  /*05f0*/  @!P0 STS [R6+UR5], R13 ;  /* 0x0000000d06008988 */ /* 0x000fe20008000805 */
[----:B------:R-:W-:Y:S01]  /*0600*/  MOV R12, RZ ;  /* 0x000000ff000c7202 */ /* 0x000fe20000000f00 */
[----:B------:R-:W-:Y:S06]  /*0610*/  BAR.SYNC.DEFER_BLOCKING 0x0 ;  /* 0x0000000000007b1d */ /* 0x000fec0000010000 */
[----:B------:R-:W0:Y:S04]  /*0620*/  @P1 LDS R12, [R7] ;  /* 0x00000000070c1984 */ /* 0x000e280000000800 */
[----:B0-----:R-:W0:Y:S02]  /*0630*/  SHFL.BFLY PT, R17, R12, 0x10, 0x1f ;  /* 0x0e001f000c117f89 */ /* 0x001e2400000e0000 */
[----:B0-----:R-:W-:-:S05]  /*0640*/  FADD.FTZ R17, R17, R12 ;  /* 0x0000000c11117221 */ /* 0x001fca0000010000 */
[----:B-1----:R-:W0:Y:S02]  /*0650*/  SHFL.BFLY PT, R10, R17, 0x8, 0x1f ;  /* 0x0d001f00110a7f89 */ /* 0x002e2400000e0000 */
[----:B0-----:R-:W-:-:S05]  /*0660*/  FADD.FTZ R10, R17, R10 ;  /* 0x0000000a110a7221 */ /* 0x001fca0000010000 */
[----:B---3--:R-:W0:Y:S02]  /*0670*/  SHFL.BFLY PT, R9, R10, 0x4, 0x1f ;  /* 0x0c801f000a097f89 */ /* 0x008e2400000e0000 */
[----:B0-----:R-:W-:-:S05]  /*0680*/  FADD.FTZ R9, R10, R9 ;  /* 0x000000090a097221 */ /* 0x001fca0000010000 */
[----:B------:R-:W0:Y:S01]  /*0690*/  SHFL.BFLY PT, R14, R9, 0x2, 0x1f ;  /* 0x0c401f00090e7f89 */ /* 0x000e2200000e0000 */
[----:B------:R-:W-:-:S06]  /*06a0*/  @!P2 I2FP.F32.S32 R13, R2 ;  /* 0x00000002000da245 */ /* 0x000fcc0000201400 */
[----:B------:R-:W1:Y:S01]  /*06b0*/  @!P2 MUFU.RCP R13, R13 ;  /* 0x0000000d000da308 */ /* 0x000e620000001000 */
[----:B0-----:R-:W-:-:S05]  /*06c0*/  FADD.FTZ R14, R9, R14 ;  /* 0x0000000e090e7221 */ /* 0x001fca0000010000 */
[----:B------:R-:W0:Y:S02]  /*06d0*/  SHFL.BFLY PT, R11, R14, 0x1, 0x1f ;  /* 0x0c201f000e0b7f89 */ /* 0x000e2400000e0000 */
[----:B0-----:R-:W-:-:S04]  /*06e0*/  FADD.FTZ R6, R14, R11 ;  /* 0x0000000b0e067221 */ /* 0x001fc80000010000 */
[----:B-1----:R-:W-:-:S06]  /*06f0*/  @!P2 FFMA.FTZ R6, R6, R13, 9.9999999747524270788e-07 ;  /* 0x358637bd0606a423 */ /* 0x002fcc000001000d */
[----:B------:R-:W0:Y:S02]  /*0700*/  @!P2 MUFU.RSQ R6, R6 ;  /* 0x000000060006a308 */ /* 0x000e240000001400 */
[----:B0-----:R-:W-:Y:S01]  /*0710*/  @!P2 STS [UR4+0x4], R6 ;  /* 0x00000406ff00a988 */ /* 0x001fe20008000804 */
[----:B------:R-:W-:Y:S06]  /*0720*/  BAR.SYNC.DEFER_BLOCKING 0x0 ;  /* 0x0000000000007b1d */ /* 0x000fec0000010000 */
[----:B------:R-:W0:Y:S01]  /*0730*/  LDS R7, [UR4+0x4] ;  /* 0x00000404ff077984 */ /* 0x000e220008000800 */
[----:B------:R-:W-:-:S02]  /*0740*/  ULDC.64 UR4, c[0x0][0x210] ;  /* 0x0000840000047ab9 */ /* 0x000fc40000000a00 */
[----:B------:R-:W-:-:S04]  /*0750*/  LEA R2, P0, R3, UR4, 0x2 ;  /* 0x0000000403027c11 */ /* 0x000fc8000f8010ff */
[----:B------:R-:W-:Y:S01]  /*0760*/  LEA.HI.X R3, R3, UR5, R0, 0x2, P0 ;  /* 0x0000000503037c11 */ /* 0x000fe200080f1400 */
[----:B0-----:R-:W-:-:S04]  /*0770*/  FMUL.FTZ R7, R4, R7 ;  /* 0x0000000704077220 */ /* 0x001fc80000410000 */
[----:B--2---:R-:W-:-:S05]  /*0780*/  FFMA.FTZ R5, R7, R5, R8 ;  /* 0x0000000507057223 */ /* 0x004fca0000010008 */
[----:B------:R-:W-:Y:S01]  /*0790*/  STG.E desc[UR8][R2.64], R5 ;  /* 0x0000000502007986 */ /* 0x000fe2000c101908 */
[----:B------:R-:W-:Y:S05]  /*07a0*/  EXIT ;  /* 0x000000000000794d */ /* 0x000fea0003800000 */
.L_x_1:
        /* <DEDUP_REMOVED lines=13> */
.L_x_644:


//--------------------- .text._ZN17fastertransformer35add_bias_input_layernorm_ROW_int8IOI6__halfEEvPaPKaS4_PKT_S7_S7_iiPKfS9_S9_ --------------------------
	.section	.text._ZN17fastertransformer35add_bias_input_layernorm_ROW_int8IOI6__halfEEvPaPKaS4_PKT_S7_S7_iiPKfS9_S9_,"ax",@progbits
	.align	128
        .global         _ZN17fastertransformer35add_bias_input_layernorm_ROW_int8IOI6__halfEEvPaPKaS4_PKT_S7_S7_iiPKfS9_S9_
        .type           _ZN17fastertransformer35add_bias_input_layernorm_ROW_int8IOI6__halfEEvPaPKaS4_PKT_S7_S7_iiPKfS9_S9_,@function
        .size           _ZN17fastertransformer35add_bias_input_layernorm_ROW_int8IOI6__halfEEvPaPKaS4_PKT_S7_S7_iiPKfS9_S9_,(.L_x_645 - _ZN17fastertransformer35add_bias_input_layernorm_ROW_int8IOI6__halfEEvPaPKaS4_PKT_S7_S7_iiPKfS9_S9_)
        .other          _ZN17fastertransformer35add_bias_input_layernorm_ROW_int8IOI6__halfEEvPaPKaS4_PKT_S7_S7_iiPKfS9_S9_,@"STO_CUDA_ENTRY STV_DEFAULT"
_ZN17fastertransformer35add_bias_input_layernorm_ROW_int8IOI6__halfEEvPaPKaS4_PKT_S7_S7_iiPKfS9_S9_:
.text._ZN17fastertransformer35add_bias_input_layernorm_ROW_int8IOI6__halfEEvPaPKaS4_PKT_S7_S7_iiPKfS9_S9_:
[----:B------:R-:W-:Y:S01]  /*0000*/  LDC R1, c[0x0][0x28] ;  /* 0x00000a00ff017b82 */ /* 0x000fe20000000800 */
[----:B------:R-:W0:Y:S07]  /*0010*/  S2R R20, SR_TID.X ;  /* 0x0000000000147919 */ /* 0x000e2e0000002100 */
[----:B------:R-:W1:Y:S01]  /*0020*/  S2UR UR4, SR_CTAID.X ;  /* 0x00000000000479c3 */ /* 0x000e620000002500 */
[----:B------:R-:W-:Y:S01]  /*0030*/  ULDC.64 UR8, c[0x0][0x208] ;  /* 0x0000820000087ab9 */ /* 0x000fe20000000a00 */
[----:B------:R-:W-:-:S06]  /*0040*/  ULDC.64 UR10, c[0x0][0x238] ;  /* 0x00008e00000a7ab9 */ /* 0x000fcc0000000a00 */
[----:B------:R-:W1:Y:S08]  /*0050*/  LDC R8, c[0x0][0x244] ;  /* 0x00009100ff087b82 */ /* 0x000e700000000800 */
[----:B------:R-:W2:Y:S08]  /*0060*/  LDC.64 R16, c[0x0][0x220] ;  /* 0x00008800ff107b82 */ /* 0x000eb00000000a00 */
[----:B------:R-:W3:Y:S01]  /*0070*/  LDC.64 R14, c[0x0][0x218] ;  /* 0x00008600ff0e7b82 */ /* 0x000ee20000000a00 */
[----:B0-----:R-:W-:-:S07]  /*0080*/  SHF.L.U32 R3, R20, 0x2, RZ ;  /* 0x0000000214037819 */ /* 0x001fce00000006ff */
[----:B------:R-:W0:Y:S01]  /*0090*/  LDC.64 R18, c[0x0][0x228] ;  /* 0x00008a00ff127b82 */ /* 0x000e220000000a00 */
[----:B-1----:R-:W-:-:S07]  /*00a0*/  IMAD R0, R8, UR4, R3 ;  /* 0x0000000408007c24 */ /* 0x002fce000f8e0203 */
[----:B------:R-:W1:Y:S01]  /*00b0*/  LDC.64 R12, c[0x0][0x250] ;  /* 0x00009400ff0c7b82 */ /* 0x000e620000000a00 */
[----:B------:R-:W-:-:S05]  /*00c0*/  SHF.R.U32.HI R0, RZ, 0x2, R0 ;  /* 0x00000002ff007819 */ /* 0x000fca0000011600 */
[C---:B--2---:R-:W-:Y:S02]  /*00d0*/  IMAD.WIDE R16, R0.reuse, 0x4, R16 ;  /* 0x0000000400107825 */ /* 0x044fe400078e0210 */
[----:B------:R-:W2:Y:S02]  /*00e0*/  LDC.64 R10, c[0x0][0x248] ;  /* 0x00009200ff0a7b82 */ /* 0x000ea40000000a00 */
[----:B---3--:R-:W-:Y:S02]  /*00f0*/  IMAD.WIDE R14, R0, 0x4, R14 ;  /* 0x00000004000e7825 */ /* 0x008fe400078e020e */
[----:B------:R-:W3:Y:S04]  /*0100*/  LDG.E.CONSTANT R16, desc[UR8][R16.64] ;  /* 0x0000000810107981 */ /* 0x000ee8000c1e9900 */
[----:B------:R4:W5:Y:S01]  /*0110*/  LDG.E.CONSTANT R24, desc[UR8][R14.64] ;  /* 0x000000080e187981 */ /* 0x000962000c1e9900 */
[----:B0-----:R-:W-:-:S05]  /*0120*/  IMAD.WIDE R18, R3, 0x2, R18 ;  /* 0x0000000203127825 */ /* 0x001fca00078e0212 */
[----:B------:R-:W5:Y:S04]  /*0130*/  LDG.E.U16.CONSTANT R21, desc[UR8][R18.64] ;  /* 0x0000000812157981 */ /* 0x000f68000c1e9500 */
[----:B-1----:R0:W5:Y:S04]  /*0140*/  LDG.E.CONSTANT R12, desc[UR8][R12.64] ;  /* 0x000000080c0c7981 */ /* 0x002168000c1e9900 */
[----:B------:R-:W5:Y:S04]  /*0150*/  LDG.E.U16.CONSTANT R23, desc[UR8][R18.64+0x2] ;  /* 0x0000020812177981 */ /* 0x000f68000c1e9500 */
[----:B--2---:R1:W2:Y:S04]  /*0160*/  LDG.E.CONSTANT R2, desc[UR8][R10.64] ;  /* 0x000000080a027981 */ /* 0x0042a8000c1e9900 */
[----:B------:R-:W2:Y:S04]  /*0170*/  LDG.E.U16.CONSTANT R6, desc[UR8][R18.64+0x4] ;  /* 0x0000040812067981 */ /* 0x000ea8000c1e9500 */
[----:B------:R-:W2:Y:S01]  /*0180*/  LDG.E.U16.CONSTANT R4, desc[UR8][R18.64+0x6] ;  /* 0x0000060812047981 */ /* 0x000ea2000c1e9500 */
[----:B------:R-:W2:Y:S01]  /*0190*/  S2UR UR6, SR_CgaCtaId ;  /* 0x00000000000679c3 */ /* 0x000ea20000008800 */
[----:B------:R-:W-:Y:S01]  /*01a0*/  ULDC UR4, c[0x0][0x0] ;  /* 0x0000000000047ab9 */ /* 0x000fe20000000800 */
[----:B---3--:R-:W3:Y:S08]  /*01b0*/  I2F.S8 R7, R16 ;  /* 0x0000001000077306 */ /* 0x008ef00000001400 */
[----:B----4-:R-:W4:Y:S08]  /*01c0*/  I2F.S8 R15, R16.B1 ;  /* 0x10000010000f7306 */ /* 0x010f300000001400 */
[----:B0-----:R-:W0:Y:S08]  /*01d0*/  I2F.S8 R13, R16.B2 ;  /* 0x20000010000d7306 */ /* 0x001e300000001400 */
[----:B------:R-:W1:Y:S08]  /*01e0*/  I2F.S8 R17, R16.B3 ;  /* 0x3000001000117306 */ /* 0x000e700000001400 */
[----:B-----5:R-:W2:Y:S08]  /*01f0*/  I2F.S8 R9, R24 ;  /* 0x0000001800097306 */ /* 0x020eb00000001400 */
[----:B------:R-:W5:Y:S08]  /*0200*/  I2F.S8 R22, R24.B1 ;  /* 0x1000001800167306 */ /* 0x000f700000001400 */
[----:B------:R-:W5:Y:S01]  /*0210*/  I2F.S8 R14, R24.B2 ;  /* 0x20000018000e7306 */ /* 0x000f620000001400 */
[C---:B---3--:R-:W-:Y:S01]  /*0220*/  FMUL.FTZ R7, R12.reuse, R7 ;  /* 0x000000070c077220 */ /* 0x048fe20000410000 */
[C---:B----4-:R-:W-:Y:S01]  /*0230*/  FMUL.FTZ R15, R12.reuse, R15 ;  /* 0x0000000f0c0f7220 */ /* 0x050fe20000410000 */
[----:B0-----:R-:W-:-:S05]  /*0240*/  FMUL.FTZ R13, R12, R13 ;  /* 0x0000000d0c0d7220 */ /* 0x001fca0000410000 */
[----:B------:R-:W0:Y:S01]  /*0250*/  I2F.S8 R5, R24.B3 ;  /* 0x3000001800057306 */ /* 0x000e220000001400 */
[----:B-1----:R-:W-:Y:S01]  /*0260*/  FMUL.FTZ R17, R12, R17 ;  /* 0x000000110c117220 */ /* 0x002fe20000410000 */
[----:B------:R-:W-:Y:S02]  /*0270*/  HADD2.F32 R10, -RZ, R21.H0_H0 ;  /* 0x20000015ff0a7230 */ /* 0x000fe40000004100 */
[C---:B--2---:R-:W-:Y:S01]  /*0280*/  FFMA.FTZ R7, R2.reuse, R9, R7 ;  /* 0x0000000902077223 */ /* 0x044fe20000010007 */
[----:B------:R-:W-:Y:S02]  /*0290*/  HADD2.F32 R12, -RZ, R23.H0_H0 ;  /* 0x20000017ff0c7230 */ /* 0x000fe40000004100 */
[C---:B-----5:R-:W-:Y:S01]  /*02a0*/  FFMA.FTZ R15, R2.reuse, R22, R15 ;  /* 0x00000016020f7223 */ /* 0x060fe2000001000f */
[----:B------:R-:W-:Y:S01]  /*02b0*/  FFMA.FTZ R13, R2, R14, R13 ;  /* 0x0000000e020d7223 */ /* 0x000fe2000001000d */
[----:B------:R-:W-:Y:S02]  /*02c0*/  HADD2.F32 R14, -RZ, R6.H0_H0 ;  /* 0x20000006ff0e7230 */ /* 0x000fe40000004100 */
[----:B------:R-:W-:Y:S01]  /*02d0*/  FADD.FTZ R6, R7, R10 ;  /* 0x0000000a07067221 */ /* 0x000fe20000010000 */
[----:B------:R-:W-:Y:S01]  /*02e0*/  FADD.FTZ R7, R15, R12 ;  /* 0x0000000c0f077221 */ /* 0x000fe20000010000 */
[----:B------:R-:W-:-:S03]  /*02f0*/  HADD2.F32 R4, -RZ, R4.H0_H0 ;  /* 0x20000004ff047230 */ /* 0x000fc60000004100 */
[----:B------:R-:W-:Y:S01]  /*0300*/  FADD.FTZ R9, R6, R7 ;  /* 0x0000000706097221 */ /* 0x000fe20000010000 */
[----:B0-----:R-:W-:Y:S01]  /*0310*/  FFMA.FTZ R5, R2, R5, R17 ;  /* 0x0000000502057223 */ /* 0x001fe20000010011 */
[----:B------:R-:W-:-:S03]  /*0320*/  FADD.FTZ R2, R13, R14 ;  /* 0x0000000e0d027221 */ /* 0x000fc60000010000 */
[----:B------:R-:W-:Y:S01]  /*0330*/  FADD.FTZ R4, R5, R4 ;  /* 0x0000000405047221 */ /* 0x000fe20000010000 */
[----:B------:R-:W-:-:S04]  /*0340*/  FADD.FTZ R9, R2, R9 ;  /* 0x0000000902097221 */ /* 0x000fc80000010000 */
        /* <DEDUP_REMOVED lines=8> */
[----:B------:R-:W-:Y:S01]  /*03d0*/  I2FP.F32.U32 R9, UR4 ;  /* 0x0000000400097c45 */ /* 0x000fe20008201000 */
[----:B------:R-:W-:Y:S01]  /*03e0*/  UMOV UR4, 0x400 ;  /* 0x0000040000047882 */ /* 0x000fe20000000000 */
[----:B------:R-:W-:Y:S01]  /*03f0*/  I2FP.F32.U32 R16, R20 ;  /* 0x0000001400107245 */ /* 0x000fe20000201000 */
[----:B0-----:R-:W-:-:S05]  /*0400*/  FADD.FTZ R11, R12, R11 ;  /* 0x0000000b0c0b7221 */ /* 0x001fca0000010000 */
[----:B------:R-:W0:Y:S01]  /*0410*/  SHFL.BFLY PT, R14, R11, 0x1, 0x1f ;  /* 0x0c201f000b0e7f89 */ /* 0x000e2200000e0000 */
[----:B------:R-:W-:Y:S01]  /*0420*/  FMUL.FTZ R9, R9, 0.03125 ;  /* 0x3d00000009097820 */ /* 0x000fe20000410000 */
[----:B------:R-:W-:Y:S01]  /*0430*/  UIADD3 UR5, UR4, 0x8, URZ ;  /* 0x0000000804057890 */ /* 0x000fe2000fffe03f */
[----:B------:R-:W-:-:S03]  /*0440*/  LOP3.LUT P0, R10, R20, 0x1f, RZ, 0xc0, !PT ;  /* 0x0000001f140a7812 */ /* 0x000fc6000780c0ff */
[----:B------:R-:W-:Y:S01]  /*0450*/  FSETP.GT.FTZ.AND P1, PT, R9, R16, PT ;  /* 0x000000100900720b */ /* 0x000fe20003f34000 */
[----:B------:R-:W-:Y:S01]  /*0460*/  ULEA UR5, UR6, UR5, 0x18 ;  /* 0x0000000506057291 */ /* 0x000fe2000f8ec03f */
[----:B------:R-:W-:-:S04]  /*0470*/  SHF.R.U32.HI R9, RZ, 0x3, R20 ;  /* 0x00000003ff097819 */ /* 0x000fc80000011614 */
[----:B------:R-:W-:Y:S01]  /*0480*/  LOP3.LUT R9, R9, 0x1ffffffc, RZ, 0xc0, !PT ;  /* 0x1ffffffc09097812 */ /* 0x000fe200078ec0ff */
[----:B0-----:R-:W-:-:S05]  /*0490*/  FADD.FTZ R14, R11, R14 ;  /* 0x0000000e0b0e7221 */ /* 0x001fca0000010000 */
[----:B------:R-:W-:Y:S01]  /*04a0*/  @!P0 STS [R9+UR5], R14 ;  /* 0x0000000e09008988 */ /* 0x000fe20008000805 */
[----:B------:R-:W-:Y:S01]  /*04b0*/  HFMA2.MMA R5, -RZ, RZ, 0, 0 ;  /* 0x00000000ff057435 */ /* 0x000fe200000001ff */
[----:B------:R-:W-:Y:S01]  /*04c0*/  LEA R10, R10, UR5, 0x2 ;  /* 0x000000050a0a7c11 */ /* 0x000fe2000f8e10ff */
[----:B------:R-:W-:Y:S08]  /*04d0*/  BAR.SYNC.DEFER_BLOCKING 0x0 ;  /* 0x0000000000007b1d */ /* 0x000ff00000010000 */
        /* <DEDUP_REMOVED lines=20> */
[--C-:B0-----:R-:W-:Y:S01]  /*0620*/  FADD.FTZ R11, R7, -R17.reuse ;  /* 0x80000011070b7221 */ /* 0x101fe20000010000 */
[----:B------:R-:W-:-:S03]  /*0630*/  FADD.FTZ R12, R6, -R17 ;  /* 0x80000011060c7221 */ /* 0x000fc60000010000 */
[----:B------:R-:W-:Y:S01]  /*0640*/  FMUL.FTZ R7, R11, R11 ;  /* 0x0000000b0b077220 */ /* 0x000fe20000410000 */
[----:B------:R-:W-:-:S03]  /*0650*/  FADD.FTZ R13, R2, -R17 ;  /* 0x80000011020d7221 */ /* 0x000fc60000010000 */
[----:B------:R-:W-:Y:S01]  /*0660*/  FFMA.FTZ R2, R12, R12, R7 ;  /* 0x0000000c0c027223 */ /* 0x000fe20000010007 */
[----:B------:R-:W-:-:S03]  /*0670*/  FADD.FTZ R14, R4, -R17 ;  /* 0x80000011040e7221 */ /* 0x000fc60000010000 */
[----:B------:R-:W-:-:S04]  /*0680*/  FFMA.FTZ R7, R13, R13, R2 ;  /* 0x0000000d0d077223 */ /* 0x000fc80000010002 */
[----:B------:R-:W-:-:S05]  /*0690*/  FFMA.FTZ R2, R14, R14, R7 ;  /* 0x0000000e0e027223 */ /* 0x000fca0000010007 */
[----:B------:R-:W0:Y:S02]  /*06a0*/  SHFL.BFLY PT, R5, R2, 0x10, 0x1f ;  /* 0x0e001f0002057f89 */ /* 0x000e2400000e0000 */
[----:B0-----:R-:W-:-:S05]  /*06b0*/  FADD.FTZ R15, R2, R5 ;  /* 0x00000005020f7221 */ /* 0x001fca0000010000 */
[----:B------:R-:W0:Y:S02]  /*06c0*/  SHFL.BFLY PT, R4, R15, 0x8, 0x1f ;  /* 0x0d001f000f047f89 */ /* 0x000e2400000e0000 */
[----:B0-----:R-:W-:-:S05]  /*06d0*/  FADD.FTZ R16, R15, R4 ;  /* 0x000000040f107221 */ /* 0x001fca0000010000 */
[----:B------:R-:W0:Y:S02]  /*06e0*/  SHFL.BFLY PT, R5, R16, 0x4, 0x1f ;  /* 0x0c801f0010057f89 */ /* 0x000e2400000e0000 */
[----:B0-----:R-:W-:-:S05]  /*06f0*/  FADD.FTZ R23, R16, R5 ;  /* 0x0000000510177221 */ /* 0x001fca0000010000 */
[----:B------:R-:W0:Y:S01]  /*0700*/  SHFL.BFLY PT, R22, R23, 0x2, 0x1f ;  /* 0x0c401f0017167f89 */ /* 0x000e2200000e0000 */
[----:B------:R-:W-:Y:S01]  /*0710*/  SHF.R.S32.HI R4, RZ, 0x1f, R3 ;  /* 0x0000001fff047819 */ /* 0x000fe20000011403 */
[----:B------:R-:W1:Y:S01]  /*0720*/  LDC.64 R6, c[0x0][0x258] ;  /* 0x00009600ff067b82 */ /* 0x000e620000000a00 */
[C---:B------:R-:W-:Y:S02]  /*0730*/  SHF.L.U32 R17, R3.reuse, 0x1, RZ ;  /* 0x0000000103117819 */ /* 0x040fe400000006ff */
[----:B------:R-:W-:Y:S01]  /*0740*/  SHF.L.U64.HI R3, R3, 0x1, R4 ;  /* 0x0000000103037819 */ /* 0x000fe20000010204 */
[----:B0-----:R-:W-:Y:S01]  /*0750*/  FADD.FTZ R24, R23, R22 ;  /* 0x0000001617187221 */ /* 0x001fe20000010000 */
[----:B-1----:R0:W2:Y:S04]  /*0760*/  LDG.E.CONSTANT R6, desc[UR8][R6.64] ;  /* 0x0000000806067981 */ /* 0x0020a8000c1e9900 */
[----:B------:R-:W1:Y:S01]  /*0770*/  SHFL.BFLY PT, R23, R24, 0x1, 0x1f ;  /* 0x0c201f0018177f89 */ /* 0x000e6200000e0000 */
[----:B------:R-:W-:-:S02]  /*0780*/  IADD3 R4, P3, R17, UR6, RZ ;  /* 0x0000000611047c10 */ /* 0x000fc4000ff7e0ff */
[----:B------:R-:W-:Y:S02]  /*0790*/  IADD3 R2, P4, R17, UR10, RZ ;  /* 0x0000000a11027c10 */ /* 0x000fe4000ff9e0ff */
[C---:B------:R-:W-:Y:S02]  /*07a0*/  IADD3.X R5, R3.reuse, UR7, RZ, P3, !PT ;  /* 0x0000000703057c10 */ /* 0x040fe40009ffe4ff */
[----:B------:R-:W-:-:S03]  /*07b0*/  IADD3.X R3, R3, UR11, RZ, P4, !PT ;  /* 0x0000000b03037c10 */ /* 0x000fc6000a7fe4ff */
[----:B------:R-:W3:Y:S04]  /*07c0*/  LDG.E.U16.CONSTANT R16, desc[UR8][R4.64+0x2] ;  /* 0x0000020804107981 */ /* 0x000ee8000c1e9500 */
[----:B------:R-:W4:Y:S04]  /*07d0*/  LDG.E.U16.CONSTANT R17, desc[UR8][R2.64+0x2] ;  /* 0x0000020802117981 */ /* 0x000f28000c1e9500 */
[----:B------:R-:W5:Y:S04]  /*07e0*/  LDG.E.U16.CONSTANT R15, desc[UR8][R4.64] ;  /* 0x00000008040f7981 */ /* 0x000f68000c1e9500 */
[----:B------:R-:W2:Y:S01]  /*07f0*/  LDG.E.U16.CONSTANT R18, desc[UR8][R2.64] ;  /* 0x0000000802127981 */ /* 0x000ea2000c1e9500 */
[----:B-1----:R-:W-:-:S03]  /*0800*/  FADD.FTZ R26, R24, R23 ;  /* 0x00000017181a7221 */ /* 0x002fc60000010000 */
[----:B------:R-:W2:Y:S04]  /*0810*/  LDG.E.U16.CONSTANT R19, desc[UR8][R4.64+0x4] ;  /* 0x0000040804137981 */ /* 0x000ea8000c1e9500 */
[----:B------:R-:W-:Y:S04]  /*0820*/  @!P0 STS [R9+UR5], R26 ;  /* 0x0000001a09008988 */ /* 0x000fe80008000805 */
[----:B------:R-:W2:Y:S04]  /*0830*/  LDG.E.U16.CONSTANT R20, desc[UR8][R2.64+0x4] ;  /* 0x0000040802147981 */ /* 0x000ea8000c1e9500 */
[----:B------:R-:W2:Y:S04]  /*0840*/  LDG.E.U16.CONSTANT R21, desc[UR8][R4.64+0x6] ;  /* 0x0000060804157981 */ /* 0x000ea8000c1e9500 */
[----:B------:R1:W2:Y:S01]  /*0850*/  LDG.E.U16.CONSTANT R22, desc[UR8][R2.64+0x6] ;  /* 0x0000060802167981 */ /* 0x0002a2000c1e9500 */
[----:B------:R-:W-:Y:S01]  /*0860*/  HFMA2.MMA R23, -RZ, RZ, 0, 0 ;  /* 0x00000000ff177435 */ /* 0x000fe200000001ff */
[----:B------:R-:W-:Y:S09]  /*0870*/  BAR.SYNC.DEFER_BLOCKING 0x0 ;  /* 0x0000000000007b1d */ /* 0x000ff20000010000 */
[----:B------:R-:W0:Y:S04]  /*0880*/  @P1 LDS R23, [R10] ;  /* 0x000000000a171984 */ /* 0x000e280000000800 */
[----:B0-----:R-:W0:Y:S02]  /*0890*/  SHFL.BFLY PT, R28, R23, 0x10, 0x1f ;  /* 0x0e001f00171c7f89 */ /* 0x001e2400000e0000 */
[----:B0-----:R-:W-:-:S05]  /*08a0*/  FADD.FTZ R28, R28, R23 ;  /* 0x000000171c1c7221 */ /* 0x001fca0000010000 */
[----:B------:R-:W0:Y:S02]  /*08b0*/  SHFL.BFLY PT, R7, R28, 0x8, 0x1f ;  /* 0x0d001f001c077f89 */ /* 0x000e2400000e0000 */
[----:B0-----:R-:W-:-:S05]  /*08c0*/  FADD.FTZ R7, R28, R7 ;  /* 0x000000071c077221 */ /* 0x001fca0000010000 */
[----:B-1----:R-:W0:Y:S02]  /*08d0*/  SHFL.BFLY PT, R2, R7, 0x4, 0x1f ;  /* 0x0c801f0007027f89 */ /* 0x002e2400000e0000 */
        /* <DEDUP_REMOVED lines=12> */
[----:B------:R-:W-:Y:S01]  /*09a0*/  ULDC.64 UR4, c[0x0][0x210] ;  /* 0x0000840000047ab9 */ /* 0x000fe20000000a00 */
[----:B---3--:R-:W-:-:S02]  /*09b0*/  HADD2.F32 R16, -RZ, R16.H0_H0 ;  /* 0x20000010ff107230 */ /* 0x008fc40000004100 */
[----:B----4-:R-:W-:Y:S02]  /*09c0*/  HADD2.F32 R4, -RZ, R17.H0_H0 ;  /* 0x20000011ff047230 */ /* 0x010fe40000004100 */
[----:B-----5:R-:W-:Y:S02]  /*09d0*/  HADD2.F32 R15, -RZ, R15.H0_H0 ;  /* 0x2000000fff0f7230 */ /* 0x020fe40000004100 */
[----:B--2---:R-:W-:Y:S02]  /*09e0*/  HADD2.F32 R3, -RZ, R18.H0_H0 ;  /* 0x20000012ff037230 */ /* 0x004fe40000004100 */
[----:B------:R-:W-:Y:S02]  /*09f0*/  HADD2.F32 R20, -RZ, R20.H0_H0 ;  /* 0x20000014ff147230 */ /* 0x000fe40000004100 */
[-C--:B0-----:R-:W-:Y:S01]  /*0a00*/  FMUL.FTZ R11, R11, R2.reuse ;  /* 0x000000020b0b7220 */ /* 0x081fe20000410000 */
[-C--:B------:R-:W-:Y:S01]  /*0a10*/  FMUL.FTZ R12, R12, R2.reuse ;  /* 0x000000020c0c7220 */ /* 0x080fe20000410000 */
[----:B------:R-:W-:-:S02]  /*0a20*/  FMUL.FTZ R13, R13, R2 ;  /* 0x000000020d0d7220 */ /* 0x000fc40000410000 */
[----:B------:R-:W-:Y:S01]  /*0a30*/  FFMA.FTZ R11, R11, R16, R4 ;  /* 0x000000100b0b7223 */ /* 0x000fe20000010004 */
[----:B------:R-:W-:Y:S02]  /*0a40*/  HADD2.F32 R4, -RZ, R19.H0_H0 ;  /* 0x20000013ff047230 */ /* 0x000fe40000004100 */
[----:B------:R-:W-:Y:S01]  /*0a50*/  FFMA.FTZ R3, R12, R15, R3 ;  /* 0x0000000f0c037223 */ /* 0x000fe20000010003 */
[----:B------:R-:W-:Y:S02]  /*0a60*/  HADD2.F32 R21, -RZ, R21.H0_H0 ;  /* 0x20000015ff157230 */ /* 0x000fe40000004100 */
[----:B------:R-:W-:Y:S01]  /*0a70*/  FMUL.FTZ R2, R14, R2 ;  /* 0x000000020e027220 */ /* 0x000fe20000410000 */
[----:B------:R-:W-:Y:S02]  /*0a80*/  HADD2.F32 R5, -RZ, R22.H0_H0 ;  /* 0x20000016ff057230 */ /* 0x000fe40000004100 */
[C---:B------:R-:W-:Y:S01]  /*0a90*/  FMUL.FTZ R3, R6.reuse, R3 ;  /* 0x0000000306037220 */ /* 0x040fe20000410000 */
[----:B------:R-:W-:Y:S01]  /*0aa0*/  FFMA.FTZ R13, R13, R4, R20 ;  /* 0x000000040d0d7223 */ /* 0x000fe20000010014 */
[----:B------:R-:W-:Y:S01]  /*0ab0*/  FMUL.FTZ R11, R6, R11 ;  /* 0x0000000b060b7220 */ /* 0x000fe20000410000 */
[----:B------:R-:W-:-:S02]  /*0ac0*/  FFMA.FTZ R5, R2, R21, R5 ;  /* 0x0000001502057223 */ /* 0x000fc40000010005 */
[C---:B------:R-:W-:Y:S01]  /*0ad0*/  FMUL.FTZ R13, R6.reuse, R13 ;  /* 0x0000000d060d7220 */ /* 0x040fe20000410000 */
[----:B------:R-:W-:Y:S01]  /*0ae0*/  F2I.S8.NTZ R3, R3 ;  /* 0x0000000300037305 */ /* 0x000fe20000202100 */
[----:B------:R-:W-:-:S07]  /*0af0*/  FMUL.FTZ R5, R6, R5 ;  /* 0x0000000506057220 */ /* 0x000fce0000410000 */
[----:B------:R-:W0:Y:S08]  /*0b00*/  F2I.S8.NTZ R4, R11 ;  /* 0x0000000b00047305 */ /* 0x000e300000202100 */
[----:B------:R-:W1:Y:S08]  /*0b10*/  F2I.S8.NTZ R13, R13 ;  /* 0x0000000d000d7305 */ /* 0x000e700000202100 */
[----:B------:R-:W2:Y:S01]  /*0b20*/  F2I.S8.NTZ R5, R5 ;  /* 0x0000000500057305 */ /* 0x000ea20000202100 */
[----:B0-----:R-:W-:-:S02]  /*0b30*/  PRMT R4, R4, 0x7604, R3 ;  /* 0x0000760404047816 */ /* 0x001fc40000000003 */
[----:B------:R-:W-:Y:S02]  /*0b40*/  LEA R2, P0, R0, UR4, 0x2 ;  /* 0x0000000400027c11 */ /* 0x000fe4000f8010ff */
[----:B-1----:R-:W-:Y:S02]  /*0b50*/  PRMT R4, R13, 0x7054, R4 ;  /* 0x000070540d047816 */ /* 0x002fe40000000004 */
[----:B------:R-:W-:Y:S02]  /*0b60*/  IADD3.X R3, RZ, UR5, RZ, P0, !PT ;  /* 0x00000005ff037c10 */ /* 0x000fe400087fe4ff */
[----:B--2---:R-:W-:-:S05]  /*0b70*/  PRMT R7, R5, 0x654, R4 ;  /* 0x0000065405077816 */ /* 0x004fca0000000004 */
[----:B------:R-:W-:Y:S01]  /*0b80*/  STG.E desc[UR8][R2.64], R7 ;  /* 0x0000000702007986 */ /* 0x000fe2000c101908 */
[----:B------:R-:W-:Y:S05]  /*0b90*/  EXIT ;  /* 0x000000000000794d */ /* 0x000fea0003800000 */
.L_x_2:
        /* <DEDUP_REMOVED lines=14> */
.L_x_645:


//--------------------- .text._ZN17fastertransformer35add_bias_input_layernorm_ROW_int8IOIfEEvPaPKaS3_PKT_S6_S6_iiPKfS8_S8_ --------------------------
	.section	.text._ZN17fastertransformer35add_bias_input_layernorm_ROW_int8IOIfEEvPaPKaS3_PKT_S6_S6_iiPKfS8_S8_,"ax",@progbits
	.align	128
        .global         _ZN17fastertransformer35add_bias_input_layernorm_ROW_int8IOIfEEvPaPKaS3_PKT_S6_S6_iiPKfS8_S8_
        .type           _ZN17fastertransformer35add_bias_input_layernorm_ROW_int8IOIfEEvPaPKaS3_PKT_S6_S6_iiPKfS8_S8_,@function
        .size           _ZN17fastertransformer35add_bias_input_layernorm_ROW_int8IOIfEEvPaPKaS3_PKT_S6_S6_iiPKfS8_S8_,(.L_x_646 - _ZN17fastertransformer35add_bias_input_layernorm_ROW_int8IOIfEEvPaPKaS3_PKT_S6_S6_iiPKfS8_S8_)
        .other          _ZN17fastertransformer35add_bias_input_layernorm_ROW_int8IOIfEEvPaPKaS3_PKT_S6_S6_iiPKfS8_S8_,@"STO_CUDA_ENTRY STV_DEFAULT"
_ZN17fastertransformer35add_bias_input_layernorm_ROW_int8IOIfEEvPaPKaS3_PKT_S6_S6_iiPKfS8_S8_:
.text._ZN17fastertransformer35add_bias_input_layernorm_ROW_int8IOIfEEvPaPKaS3_PKT_S6_S6_iiPKfS8_S8_:
        /* <DEDUP_REMOVED lines=17> */
[----:B------:R3:W4:Y:S04]  /*0110*/  LDG.E.CONSTANT R23, desc[UR8][R14.64] ;  /* 0x000000080e177981 */ /* 0x000728000c1e9900 */
[----:B0-----:R0:W5:Y:S01]  /*0120*/  LDG.E.CONSTANT R5, desc[UR8][R12.64] ;  /* 0x000000080c057981 */ /* 0x001162000c1e9900 */
[----:B-1----:R-:W-:-:S05]  /*0130*/  IMAD.WIDE R18, R3, 0x4, R18 ;  /* 0x0000000403127825 */ /* 0x002fca00078e0212 */
[----:B------:R-:W5:Y:S04]  /*0140*/  LDG.E.CONSTANT R22, desc[UR8][R18.64] ;  /* 0x0000000812167981 */ /* 0x000f68000c1e9900 */
[----:B--2---:R1:W2:Y:S04]  /*0150*/  LDG.E.CONSTANT R7, desc[UR8][R10.64] ;  /* 0x000000080a077981 */ /* 0x0042a8000c1e9900 */
[----:B------:R-:W2:Y:S04]  /*0160*/  LDG.E.CONSTANT R8, desc[UR8][R18.64+0x4] ;  /* 0x0000040812087981 */ /* 0x000ea8000c1e9900 */
[----:B------:R-:W2:Y:S04]  /*0170*/  LDG.E.CONSTANT R2, desc[UR8][R18.64+0x8] ;  /* 0x0000080812027981 */ /* 0x000ea8000c1e9900 */
[----:B------:R-:W2:Y:S01]  /*0180*/  LDG.E.CONSTANT R4, desc[UR8][R18.64+0xc] ;  /* 0x00000c0812047981 */ /* 0x000ea2000c1e9900 */
[----:B------:R-:W2:Y:S01]  /*0190*/  S2UR UR6, SR_CgaCtaId ;  /* 0x00000000000679c3 */ /* 0x000ea20000008800 */
[----:B------:R-:W-:Y:S01]  /*01a0*/  ULDC UR4, c[0x0][0x0] ;  /* 0x0000000000047ab9 */ /* 0x000fe20000000800 */
[----:B---3--:R-:W5:Y:S08]  /*01b0*/  I2F.S8 R14, R17 ;  /* 0x00000011000e7306 */ /* 0x008f700000001400 */
[----:B0-----:R-:W0:Y:S08]  /*01c0*/  I2F.S8 R12, R17.B1 ;  /* 0x10000011000c7306 */ /* 0x001e300000001400 */
[----:B----4-:R-:W-:Y:S08]  /*01d0*/  I2F.S8 R9, R23 ;  /* 0x0000001700097306 */ /* 0x010ff00000001400 */
[----:B------:R-:W-:Y:S08]  /*01e0*/  I2F.S8 R21, R23.B1 ;  /* 0x1000001700157306 */ /* 0x000ff00000001400 */
[----:B------:R-:W3:Y:S08]  /*01f0*/  I2F.S8 R16, R17.B2 ;  /* 0x2000001100107306 */ /* 0x000ef00000001400 */
[----:B-1----:R-:W1:Y:S01]  /*0200*/  I2F.S8 R10, R17.B3 ;  /* 0x30000011000a7306 */ /* 0x002e620000001400 */
[----:B-----5:R-:W-:-:S07]  /*0210*/  FMUL.FTZ R14, R5, R14 ;  /* 0x0000000e050e7220 */ /* 0x020fce0000410000 */
[----:B------:R-:W4:Y:S01]  /*0220*/  I2F.S8 R15, R23.B2 ;  /* 0x20000017000f7306 */ /* 0x000f220000001400 */
[----:B0-----:R-:W-:-:S07]  /*0230*/  FMUL.FTZ R12, R5, R12 ;  /* 0x0000000c050c7220 */ /* 0x001fce0000410000 */
[----:B------:R-:W0:Y:S01]  /*0240*/  I2F.S8 R11, R23.B3 ;  /* 0x30000017000b7306 */ /* 0x000e220000001400 */
[----:B---3--:R-:W-:Y:S01]  /*0250*/  FMUL.FTZ R16, R5, R16 ;  /* 0x0000001005107220 */ /* 0x008fe20000410000 */
[C---:B--2---:R-:W-:Y:S01]  /*0260*/  FFMA.FTZ R9, R7.reuse, R9, R14 ;  /* 0x0000000907097223 */ /* 0x044fe2000001000e */
[----:B------:R-:W-:Y:S01]  /*0270*/  FFMA.FTZ R21, R7, R21, R12 ;  /* 0x0000001507157223 */ /* 0x000fe2000001000c */
[----:B-1----:R-:W-:Y:S02]  /*0280*/  FMUL.FTZ R10, R5, R10 ;  /* 0x0000000a050a7220 */ /* 0x002fe40000410000 */
[----:B------:R-:W-:Y:S01]  /*0290*/  FADD.FTZ R5, R9, R22 ;  /* 0x0000001609057221 */ /* 0x000fe20000010000 */
[----:B----4-:R-:W-:Y:S01]  /*02a0*/  FFMA.FTZ R15, R7, R15, R16 ;  /* 0x0000000f070f7223 */ /* 0x010fe20000010010 */
[----:B------:R-:W-:-:S03]  /*02b0*/  FADD.FTZ R8, R21, R8 ;  /* 0x0000000815087221 */ /* 0x000fc60000010000 */
        /* <DEDUP_REMOVED lines=38> */
[----:B------:R-:W-:-:S13]  /*0520*/  ISETP.NE.AND P2, PT, R20, RZ, PT ;  /* 0x000000ff1400720c */ /* 0x000fda0003f45270 */
[----:B------:R-:W-:Y:S01]  /*0530*/  @!P2 I2FP.F32.S32 R14, R6 ;  /* 0x00000006000ea245 */ /* 0x000fe20000201400 */
[----:B0-----:R-:W-:-:S05]  /*0540*/  FADD.FTZ R16, R13, R16 ;  /* 0x000000100d107221 */ /* 0x001fca0000010000 */
[----:B------:R-:W0:Y:S01]  /*0550*/  SHFL.BFLY PT, R15, R16, 0x1, 0x1f ;  /* 0x0c201f00100f7f89 */ /* 0x000e2200000e0000 */
        /* <DEDUP_REMOVED lines=23> */
[----:B------:R-:W1:Y:S01]  /*06d0*/  LDC.64 R14, c[0x0][0x258] ;  /* 0x00009600ff0e7b82 */ /* 0x000e620000000a00 */
[----:B------:R-:W-:Y:S01]  /*06e0*/  SHF.R.S32.HI R16, RZ, 0x1f, R3 ;  /* 0x0000001fff107819 */ /* 0x000fe20000011403 */
[----:B0-----:R-:W-:Y:S01]  /*06f0*/  FADD.FTZ R23, R19, R20 ;  /* 0x0000001413177221 */ /* 0x001fe20000010000 */
[----:B-1----:R0:W2:Y:S04]  /*0700*/  LDG.E.CONSTANT R14, desc[UR8][R14.64] ;  /* 0x000000080e0e7981 */ /* 0x0020a8000c1e9900 */
[----:B------:R-:W1:Y:S01]  /*0710*/  SHFL.BFLY PT, R24, R23, 0x1, 0x1f ;  /* 0x0c201f0017187f89 */ /* 0x000e6200000e0000 */
[C---:B------:R-:W-:Y:S02]  /*0720*/  SHF.L.U64.HI R16, R3.reuse, 0x2, R16 ;  /* 0x0000000203107819 */ /* 0x040fe40000010210 */
[----:B------:R-:W-:-:S04]  /*0730*/  SHF.L.U32 R3, R3, 0x2, RZ ;  /* 0x0000000203037819 */ /* 0x000fc800000006ff */
[C---:B------:R-:W-:Y:S02]  /*0740*/  IADD3 R4, P3, R3.reuse, UR6, RZ ;  /* 0x0000000603047c10 */ /* 0x040fe4000ff7e0ff */
[----:B------:R-:W-:Y:S02]  /*0750*/  IADD3 R2, P4, R3, UR10, RZ ;  /* 0x0000000a03027c10 */ /* 0x000fe4000ff9e0ff */
[C---:B------:R-:W-:Y:S02]  /*0760*/  IADD3.X R5, R16.reuse, UR7, RZ, P3, !PT ;  /* 0x0000000710057c10 */ /* 0x040fe40009ffe4ff */
[----:B------:R-:W-:-:S03]  /*0770*/  IADD3.X R3, R16, UR11, RZ, P4, !PT ;  /* 0x0000000b10037c10 */ /* 0x000fc6000a7fe4ff */
[----:B------:R-:W3:Y:S04]  /*0780*/  LDG.E.CONSTANT R16, desc[UR8][R4.64] ;  /* 0x0000000804107981 */ /* 0x000ee8000c1e9900 */
[----:B------:R-:W3:Y:S01]  /*0790*/  LDG.E.CONSTANT R13, desc[UR8][R2.64] ;  /* 0x00000008020d7981 */ /* 0x000ee2000c1e9900 */
[----:B-1----:R-:W-:-:S03]  /*07a0*/  FADD.FTZ R24, R23, R24 ;  /* 0x0000001817187221 */ /* 0x002fc60000010000 */
[----:B------:R-:W4:Y:S04]  /*07b0*/  LDG.E.CONSTANT R18, desc[UR8][R4.64+0x4] ;  /* 0x0000040804127981 */ /* 0x000f28000c1e9900 */
[----:B------:R-:W-:Y:S04]  /*07c0*/  @!P0 STS [R7+UR5], R24 ;  /* 0x0000001807008988 */ /* 0x000fe80008000805 */
[----:B------:R-:W4:Y:S04]  /*07d0*/  LDG.E.CONSTANT R17, desc[UR8][R2.64+0x4] ;  /* 0x0000040802117981 */ /* 0x000f28000c1e9900 */
[----:B------:R-:W5:Y:S04]  /*07e0*/  LDG.E.CONSTANT R20, desc[UR8][R4.64+0x8] ;  /* 0x0000080804147981 */ /* 0x000f68000c1e9900 */
[----:B------:R-:W5:Y:S04]  /*07f0*/  LDG.E.CONSTANT R19, desc[UR8][R2.64+0x8] ;  /* 0x0000080802137981 */ /* 0x000f68000c1e9900 */
[----:B------:R1:W2:Y:S04]  /*0800*/  LDG.E.CONSTANT R21, desc[UR8][R4.64+0xc] ;  /* 0x00000c0804157981 */ /* 0x0002a8000c1e9900 */
[----:B------:R1:W2:Y:S01]  /*0810*/  LDG.E.CONSTANT R22, desc[UR8][R2.64+0xc] ;  /* 0x00000c0802167981 */ /* 0x0002a2000c1e9900 */
        /* <DEDUP_REMOVED lines=10> */
[----:B------:R-:W-:-:S04]  /*08c0*/  @!P2 I2FP.F32.S32 R6, R6 ;  /* 0x000000060006a245 */ /* 0x000fc80000201400 */
        /* <DEDUP_REMOVED lines=10> */
[-C--:B0-----:R-:W-:Y:S01]  /*0970*/  FMUL.FTZ R10, R10, R5.reuse ;  /* 0x000000050a0a7220 */ /* 0x081fe20000410000 */
[-C--:B------:R-:W-:Y:S01]  /*0980*/  FMUL.FTZ R8, R8, R5.reuse ;  /* 0x0000000508087220 */ /* 0x080fe20000410000 */
[----:B------:R-:W-:-:S02]  /*0990*/  FMUL.FTZ R4, R11, R5 ;  /* 0x000000050b047220 */ /* 0x000fc40000410000 */
[----:B---3--:R-:W-:Y:S01]  /*09a0*/  FFMA.FTZ R13, R10, R16, R13 ;  /* 0x000000100a0d7223 */ /* 0x008fe2000001000d */
[----:B----4-:R-:W-:Y:S01]  /*09b0*/  FFMA.FTZ R17, R8, R18, R17 ;  /* 0x0000001208117223 */ /* 0x010fe20000010011 */
[----:B-----5:R-:W-:Y:S01]  /*09c0*/  FFMA.FTZ R19, R4, R20, R19 ;  /* 0x0000001404137223 */ /* 0x020fe20000010013 */
[----:B------:R-:W-:Y:S01]  /*09d0*/  FMUL.FTZ R5, R12, R5 ;  /* 0x000000050c057220 */ /* 0x000fe20000410000 */
[C---:B--2---:R-:W-:Y:S01]  /*09e0*/  FMUL.FTZ R13, R14.reuse, R13 ;  /* 0x0000000d0e0d7220 */ /* 0x044fe20000410000 */
[C---:B------:R-:W-:Y:S01]  /*09f0*/  FMUL.FTZ R17, R14.reuse, R17 ;  /* 0x000000110e117220 */ /* 0x040fe20000410000 */
[C---:B------:R-:W-:Y:S01]  /*0a00*/  FMUL.FTZ R19, R14.reuse, R19 ;  /* 0x000000130e137220 */ /* 0x040fe20000410000 */
[----:B------:R-:W-:Y:S02]  /*0a10*/  FFMA.FTZ R5, R5, R21, R22 ;  /* 0x0000001505057223 */ /* 0x000fe40000010016 */
[----:B------:R-:W-:Y:S02]  /*0a20*/  F2I.S8.NTZ R2, R17 ;  /* 0x0000001100027305 */ /* 0x000fe40000202100 */
[----:B------:R-:W-:-:S06]  /*0a30*/  FMUL.FTZ R5, R14, R5 ;  /* 0x000000050e057220 */ /* 0x000fcc0000410000 */
        /* <DEDUP_REMOVED lines=10> */
.L_x_3:
        /* <DEDUP_REMOVED lines=10> */
.L_x_646:


//--------------------- .text._ZN17fastertransformer18merge_layernorm_v2I6__halfEEvPaPKT_S5_S5_iPKfiii --------------------------
	.section	.text._ZN17fastertransformer18merge_layernorm_v2I6__halfEEvPaPKT_S5_S5_iPKfiii,"ax",@progbits
	.align	128
        .global         _ZN17fastertransformer18merge_layernorm_v2I6__halfEEvPaPKT_S5_S5_iPKfiii
        .type           _ZN17fastertransformer18merge_layernorm_v2I6__halfEEvPaPKT_S5_S5_iPKfiii,@function
        .size           _ZN17fastertransformer18merge_layernorm_v2I6__halfEEvPaPKT_S5_S5_iPKfiii,(.L_x_647 - _ZN17fastertransformer18merge_layernorm_v2I6__halfEEvPaPKT_S5_S5_iPKfiii)
        .other          _ZN17fastertransformer18merge_layernorm_v2I6__halfEEvPaPKT_S5_S5_iPKfiii,@"STO_CUDA_ENTRY STV_DEFAULT"
_ZN17fastertransformer18merge_layernorm_v2I6__halfEEvPaPKT_S5_S5_iPKfiii:
.text._ZN17fastertransformer18merge_layernorm_v2I6__halfEEvPaPKT_S5_S5_iPKfiii:
[----:B------:R-:W-:Y:S01]  /*0000*/  LDC R1, c[0x0][0x28] ;  /* 0x00000a00ff017b82 */ /* 0x000fe20000000800 */
[----:B------:R-:W0:Y:S07]  /*0010*/  S2R R7, SR_TID.X ;  /* 0x0000000000077919 */ /* 0x000e2e0000002100 */
[----:B------:R-:W1:Y:S01]  /*0020*/  LDC R11, c[0x0][0x248] ;  /* 0x00009200ff0b7b82 */ /* 0x000e620000000800 */
[----:B------:R-:W-:Y:S01]  /*0030*/  ULDC UR5, c[0x0][0x0] ;  /* 0x0000000000057ab9 */ /* 0x000fe20000000800 */
[----:B------:R-:W-:Y:S01]  /*0040*/  ULDC UR4, c[0x0][0x230] ;  /* 0x00008c0000047ab9 */ /* 0x000fe20000000800 */
[----:B------:R-:W2:Y:S01]  /*0050*/  S2R R8, SR_CTAID.Z ;  /* 0x0000000000087919 */ /* 0x000ea20000002700 */
[----:B------:R-:W-:Y:S01]  /*0060*/  ULDC.64 UR10, c[0x0][0x240] ;  /* 0x00009000000a7ab9 */ /* 0x000fe20000000a00 */
[----:B------:R-:W-:Y:S01]  /*0070*/  ULDC.64 UR8, c[0x0][0x208] ;  /* 0x0000820000087ab9 */ /* 0x000fe20000000a00 */
[----:B------:R-:W-:Y:S01]  /*0080*/  UIMAD UR4, UR4, UR10, URZ ;  /* 0x0000000a040472a4 */ /* 0x000fe2000f8e023f */
[----:B------:R-:W3:Y:S01]  /*0090*/  S2R R9, SR_CTAID.Y ;  /* 0x0000000000097919 */ /* 0x000ee20000002600 */
[----:B------:R-:W-:Y:S01]  /*00a0*/  BSSY B0, `(.L_x_4) ;  /* 0x000003d000007945 */ /* 0x000fe20003800000 */
[----:B------:R-:W-:Y:S01]  /*00b0*/  IMAD.MOV.U32 R17, RZ, RZ, RZ ;  /* 0x000000ffff117224 */ /* 0x000fe200078e00ff */
[----:B------:R-:W-:Y:S01]  /*00c0*/  UIMAD UR4, UR4, UR11, URZ ;  /* 0x0000000b040472a4 */ /* 0x000fe2000f8e023f */
[----:B------:R-:W4:Y:S03]  /*00d0*/  S2R R10, SR_CTAID.X ;  /* 0x00000000000a7919 */ /* 0x000f260000002500 */
[----:B------:R-:W-:Y:S01]  /*00e0*/  USHF.L.U32 UR4, UR4, 0x2, URZ ;  /* 0x0000000204047899 */ /* 0x000fe2000800063f */
[----:B-1----:R-:W-:-:S02]  /*00f0*/  SHF.R.S32.HI R14, RZ, 0x2, R11 ;  /* 0x00000002ff0e7819 */ /* 0x002fc4000001140b */
[C---:B0-----:R-:W-:Y:S02]  /*0100*/  ISETP.GE.AND P4, PT, R7.reuse, R11, PT ;  /* 0x0000000b0700720c */ /* 0x041fe40003f86270 */
[----:B------:R-:W-:Y:S01]  /*0110*/  IADD3 R6, R7, UR5, RZ ;  /* 0x0000000507067c10 */ /* 0x000fe2000fffe0ff */
[----:B--2---:R-:W-:-:S03]  /*0120*/  IMAD R0, R8, UR10, RZ ;  /* 0x0000000a08007c24 */ /* 0x004fc6000f8e02ff */
[C---:B------:R-:W-:Y:S01]  /*0130*/  ISETP.GE.AND P1, PT, R6.reuse, R11, PT ;  /* 0x0000000b0600720c */ /* 0x040fe20003f26270 */
[----:B------:R-:W-:Y:S01]  /*0140*/  VIADD R5, R6, UR5 ;  /* 0x0000000506057c36 */ /* 0x000fe20008000000 */
[----:B------:R-:W-:-:S04]  /*0150*/  SHF.L.U32 R0, R0, 0x2, RZ ;  /* 0x0000000200007819 */ /* 0x000fc800000006ff */
[C---:B------:R-:W-:Y:S02]  /*0160*/  IADD3 R4, R5.reuse, UR5, RZ ;  /* 0x0000000505047c10 */ /* 0x040fe4000fffe0ff */
[-C--:B------:R-:W-:Y:S02]  /*0170*/  ISETP.GE.AND P2, PT, R5, R11.reuse, PT ;  /* 0x0000000b0500720c */ /* 0x080fe40003f46270 */
[----:B------:R-:W-:Y:S01]  /*0180*/  ISETP.GE.AND P3, PT, R4, R11, PT ;  /* 0x0000000b0400720c */ /* 0x000fe20003f66270 */
[----:B---34-:R-:W-:-:S12]  /*0190*/  @P4 BRA `(.L_x_5) ;  /* 0x0000000000b44947 */ /* 0x018fd80003800000 */
[-C--:B------:R-:W-:Y:S02]  /*01a0*/  IABS R13, R14.reuse ;  /* 0x0000000e000d7213 */ /* 0x080fe40000000000 */
[----:B------:R-:W-:Y:S02]  /*01b0*/  IABS R17, R7 ;  /* 0x0000000700117213 */ /* 0x000fe40000000000 */
[----:B------:R-:W0:Y:S01]  /*01c0*/  I2F.RP R12, R13 ;  /* 0x0000000d000c7306 */ /* 0x000e220000209400 */
[----:B------:R-:W-:-:S07]  /*01d0*/  IABS R18, R14 ;  /* 0x0000000e00127213 */ /* 0x000fce0000000000 */
[----:B0-----:R-:W0:Y:S02]  /*01e0*/  MUFU.RCP R12, R12 ;  /* 0x0000000c000c7308 */ /* 0x001e240000001000 */
[----:B0-----:R-:W-:Y:S02]  /*01f0*/  VIADD R2, R12, 0xffffffe ;  /* 0x0ffffffe0c027836 */ /* 0x001fe40000000000 */
[----:B------:R-:W-:-:S04]  /*0200*/  IMAD.MOV R12, RZ, RZ, -R18 ;  /* 0x000000ffff0c7224 */ /* 0x000fc800078e0a12 */
[----:B------:R0:W1:Y:S02]  /*0210*/  F2I.FTZ.U32.TRUNC.NTZ R3, R2 ;  /* 0x0000000200037305 */ /* 0x000064000021f000 */
[----:B0-----:R-:W-:Y:S01]  /*0220*/  HFMA2.MMA R2, -RZ, RZ, 0, 0 ;  /* 0x00000000ff027435 */ /* 0x001fe200000001ff */
[----:B-1----:R-:W-:-:S05]  /*0230*/  IADD3 R16, RZ, -R3, RZ ;  /* 0x80000003ff107210 */ /* 0x002fca0007ffe0ff */
[----:B------:R-:W-:Y:S02]  /*0240*/  IMAD R15, R16, R13, RZ ;  /* 0x0000000d100f7224 */ /* 0x000fe400078e02ff */
[----:B------:R-:W-:Y:S02]  /*0250*/  IMAD.MOV.U32 R16, RZ, RZ, R17 ;  /* 0x000000ffff107224 */ /* 0x000fe400078e0011 */
[----:B------:R-:W-:-:S06]  /*0260*/  IMAD.HI.U32 R3, R3, R15, R2 ;  /* 0x0000000f03037227 */ /* 0x000fcc00078e0002 */
[----:B------:R-:W-:-:S04]  /*0270*/  IMAD.HI.U32 R3, R3, R16, RZ ;  /* 0x0000001003037227 */ /* 0x000fc800078e00ff */
[----:B------:R-:W-:-:S05]  /*0280*/  IMAD R2, R3, R12, R16 ;  /* 0x0000000c03027224 */ /* 0x000fca00078e0210 */
[----:B------:R-:W-:-:S13]  /*0290*/  ISETP.GT.U32.AND P6, PT, R13, R2, PT ;  /* 0x000000020d00720c */ /* 0x000fda0003fc4070 */
[-C--:B------:R-:W-:Y:S01]  /*02a0*/  @!P6 IADD3 R2, R2, -R13.reuse, RZ ;  /* 0x8000000d0202e210 */ /* 0x080fe20007ffe0ff */
[----:B------:R-:W-:Y:S01]  /*02b0*/  @!P6 VIADD R3, R3, 0x1 ;  /* 0x000000010303e836 */ /* 0x000fe20000000000 */
[----:B------:R-:W-:Y:S02]  /*02c0*/  ISETP.NE.AND P6, PT, R14, RZ, PT ;  /* 0x000000ff0e00720c */ /* 0x000fe40003fc5270 */
[----:B------:R-:W-:Y:S02]  /*02d0*/  ISETP.GE.U32.AND P0, PT, R2, R13, PT ;  /* 0x0000000d0200720c */ /* 0x000fe40003f06070 */
[----:B------:R-:W-:-:S04]  /*02e0*/  LOP3.LUT R2, R7, R14, RZ, 0x3c, !PT ;  /* 0x0000000e07027212 */ /* 0x000fc800078e3cff */
[----:B------:R-:W-:-:S07]  /*02f0*/  ISETP.GE.AND P5, PT, R2, RZ, PT ;  /* 0x000000ff0200720c */ /* 0x000fce0003fa6270 */
[----:B------:R-:W-:-:S05]  /*0300*/  @P0 IADD3 R3, R3, 0x1, RZ ;  /* 0x0000000103030810 */ /* 0x000fca0007ffe0ff */
[----:B------:R-:W-:Y:S02]  /*0310*/  IMAD.MOV.U32 R12, RZ, RZ, R3 ;  /* 0x000000ffff0c7224 */ /* 0x000fe400078e0003 */
[----:B------:R-:W0:Y:S03]  /*0320*/  LDC.64 R2, c[0x0][0x218] ;  /* 0x00008600ff027b82 */ /* 0x000e260000000a00 */
[----:B------:R-:W-:Y:S02]  /*0330*/  @!P5 IADD3 R12, -R12, RZ, RZ ;  /* 0x000000ff0c0cd210 */ /* 0x000fe40007ffe1ff */
[----:B------:R-:W-:-:S04]  /*0340*/  @!P6 LOP3.LUT R12, RZ, R14, RZ, 0x33, !PT ;  /* 0x0000000eff0ce212 */ /* 0x000fc800078e33ff */
[----:B------:R-:W-:Y:S01]  /*0350*/  LEA.HI R13, R12, R12, RZ, 0x1 ;  /* 0x0000000c0c0d7211 */ /* 0x000fe200078f08ff */
[----:B------:R-:W-:-:S03]  /*0360*/  IMAD.MOV R16, RZ, RZ, -R12 ;  /* 0x000000ffff107224 */ /* 0x000fc600078e0a0c */
[----:B------:R-:W-:Y:S01]  /*0370*/  LOP3.LUT R15, R13, 0x7ffffffe, RZ, 0xc0, !PT ;  /* 0x7ffffffe0d0f7812 */ /* 0x000fe200078ec0ff */
[----:B------:R-:W-:Y:S01]  /*0380*/  IMAD R16, R14, R16, R7 ;  /* 0x000000100e107224 */ /* 0x000fe200078e0207 */
[----:B------:R-:W-:Y:S02]  /*0390*/  SHF.R.S32.HI R13, RZ, 0x1, R13 ;  /* 0x00000001ff0d7819 */ /* 0x000fe4000001140d */
[----:B------:R-:W-:Y:S02]  /*03a0*/  IADD3 R12, R12, -R15, RZ ;  /* 0x8000000f0c0c7210 */ /* 0x000fe40007ffe0ff */
[----:B------:R-:W-:Y:S02]  /*03b0*/  LOP3.LUT R17, R16, 0xffffffe0, RZ, 0xc0, !PT ;  /* 0xffffffe010117812 */ /* 0x000fe400078ec0ff */
[----:B------:R-:W-:Y:S01]  /*03c0*/  LEA R13, R10, R13, 0x1 ;  /* 0x0000000d0a0d7211 */ /* 0x000fe200078e08ff */
[----:B------:R-:W-:Y:S01]  /*03d0*/  IMAD R15, R9, 0x2, R12 ;  /* 0x00000002090f7824 */ /* 0x000fe200078e020c */
[----:B------:R-:W-:-:S03]  /*03e0*/  LOP3.LUT R16, R16, 0x1f, RZ, 0xc0, !PT ;  /* 0x0000001f10107812 */ /* 0x000fc600078ec0ff */
[----:B------:R-:W-:Y:S02]  /*03f0*/  IMAD R12, R15, 0x2, R0 ;  /* 0x000000020f0c7824 */ /* 0x000fe400078e0200 */
[----:B------:R-:W-:Y:S02]  /*0400*/  IMAD R17, R17, UR4, R16 ;  /* 0x0000000411117c24 */ /* 0x000fe4000f8e0210 */
[----:B------:R-:W-:-:S05]  /*0410*/  IMAD R12, R12, UR11, R13 ;  /* 0x0000000b0c0c7c24 */ /* 0x000fca000f8e020d */
[----:B------:R-:W-:-:S05]  /*0420*/  LEA R17, R12, R17, 0x5 ;  /* 0x000000110c117211 */ /* 0x000fca00078e28ff */
[----:B0-----:R-:W-:-:S06]  /*0430*/  IMAD.WIDE R2, R17, 0x2, R2 ;  /* 0x0000000211027825 */ /* 0x001fcc00078e0202 */
[----:B------:R-:W2:Y:S02]  /*0440*/  LDG.E.U16.CONSTANT R2, desc[UR8][R2.64] ;  /* 0x0000000802027981 */ /* 0x000ea4000c1e9500 */
[----:B--2---:R-:W-:-:S05]  /*0450*/  HADD2.F32 R13, -RZ, R2.H0_H0 ;  /* 0x20000002ff0d7230 */ /* 0x004fca0000004100 */
[----:B------:R-:W-:-:S07]  /*0460*/  FADD.FTZ R17, RZ, R13 ;  /* 0x0000000dff117221 */ /* 0x000fce0000010000 */
.L_x_5:
[----:B------:R-:W-:Y:S05]  /*0470*/  BSYNC B0 ;  /* 0x0000000000007941 */ /* 0x000fea0003800000 */
.L_x_4:
[----:B------:R-:W-:Y:S04]  /*0480*/  BSSY B0, `(.L_x_6) ;  /* 0x000002e000007945 */ /* 0x000fe80003800000 */
[----:B------:R-:W-:Y:S05]  /*0490*/  @P1 BRA `(.L_x_7) ;  /* 0x0000000000b01947 */ /* 0x000fea0003800000 */
[----:B------:R-:W-:Y:S02]  /*04a0*/  IABS R12, R14 ;  /* 0x0000000e000c7213 */ /* 0x000fe40000000000 */
[----:B------:R-:W-:Y:S02]  /*04b0*/  IABS R15, R6 ;  /* 0x00000006000f7213 */ /* 0x000fe40000000000 */
[----:B------:R-:W0:Y:S01]  /*04c0*/  I2F.RP R16, R12 ;  /* 0x0000000c00107306 */ /* 0x000e220000209400 */
[----:B------:R-:W-:-:S07]  /*04d0*/  IABS R20, R14 ;  /* 0x0000000e00147213 */ /* 0x000fce0000000000 */
[----:B0-----:R-:W0:Y:S02]  /*04e0*/  MUFU.RCP R16, R16 ;  /* 0x0000001000107308 */ /* 0x001e240000001000 */
[----:B0-----:R-:W-:-:S06]  /*04f0*/  VIADD R2, R16, 0xffffffe ;  /* 0x0ffffffe10027836 */ /* 0x001fcc0000000000 */
[----:B------:R0:W1:Y:S02]  /*0500*/  F2I.FTZ.U32.TRUNC.NTZ R3, R2 ;  /* 0x0000000200037305 */ /* 0x000064000021f000 */
[----:B0-----:R-:W-:Y:S01]  /*0510*/  IMAD.MOV.U32 R2, RZ, RZ, RZ ;  /* 0x000000ffff027224 */ /* 0x001fe200078e00ff */
[----:B-1----:R-:W-:-:S05]  /*0520*/  IADD3 R19, RZ, -R3, RZ ;  /* 0x80000003ff137210 */ /* 0x002fca0007ffe0ff */
[----:B------:R-:W-:-:S04]  /*0530*/  IMAD R19, R19, R12, RZ ;  /* 0x0000000c13137224 */ /* 0x000fc800078e02ff */
[----:B------:R-:W-:Y:S01]  /*0540*/  IMAD.HI.U32 R18, R3, R19, R2 ;  /* 0x0000001303127227 */ /* 0x000fe200078e0002 */
[----:B------:R-:W-:-:S05]  /*0550*/  IADD3 R3, RZ, -R20, RZ ;  /* 0x80000014ff037210 */ /* 0x000fca0007ffe0ff */
[----:B------:R-:W-:-:S04]  /*0560*/  IMAD.HI.U32 R2, R18, R15, RZ ;  /* 0x0000000f12027227 */ /* 0x000fc800078e00ff */
[----:B------:R-:W-:-:S05]  /*0570*/  IMAD R3, R2, R3, R15 ;  /* 0x0000000302037224 */ /* 0x000fca00078e020f */
[----:B------:R-:W-:-:S13]  /*0580*/  ISETP.GT.U32.AND P6, PT, R12, R3, PT ;  /* 0x000000030c00720c */ /* 0x000fda0003fc4070 */
[----:B------:R-:W-:Y:S01]  /*0590*/  @!P6 IMAD.IADD R3, R3, 0x1, -R12 ;  /* 0x000000010303e824 */ /* 0x000fe200078e0a0c */
[----:B------:R-:W-:Y:S02]  /*05a0*/  @!P6 IADD3 R2, R2, 0x1, RZ ;  /* 0x000000010202e810 */ /* 0x000fe40007ffe0ff */
[----:B------:R-:W-:Y:S02]  /*05b0*/  ISETP.NE.AND P6, PT, R14, RZ, PT ;  /* 0x000000ff0e00720c */ /* 0x000fe40003fc5270 */
[----:B------:R-:W-:Y:S02]  /*05c0*/  ISETP.GE.U32.AND P5, PT, R3, R12, PT ;  /* 0x0000000c0300720c */ /* 0x000fe40003fa6070 */
[----:B------:R-:W-:-:S04]  /*05d0*/  LOP3.LUT R3, R6, R14, RZ, 0x3c, !PT ;  /* 0x0000000e06037212 */ /* 0x000fc800078e3cff */
[----:B------:R-:W-:-:S07]  /*05e0*/  ISETP.GE.AND P0, PT, R3, RZ, PT ;  /* 0x000000ff0300720c */ /* 0x000fce0003f06270 */
[----:B------:R-:W-:-:S05]  /*05f0*/  @P5 VIADD R2, R2, 0x1 ;  /* 0x0000000102025836 */ /* 0x000fca0000000000 */
[----:B------:R-:W-:Y:S02]  /*0600*/  MOV R12, R2 ;  /* 0x00000002000c7202 */ /* 0x000fe40000000f00 */
[----:B------:R-:W0:Y:S03]  /*0610*/  LDC.64 R2, c[0x0][0x218] ;  /* 0x00008600ff027b82 */ /* 0x000e260000000a00 */
[----:B------:R-:W-:Y:S01]  /*0620*/  @!P0 IMAD.MOV R12, RZ, RZ, -R12 ;  /* 0x000000ffff0c8224 */ /* 0x000fe200078e0a0c */
[----:B------:R-:W-:-:S04]  /*0630*/  @!P6 LOP3.LUT R12, RZ, R14, RZ, 0x33, !PT ;  /* 0x0000000eff0ce212 */ /* 0x000fc800078e33ff */
[C---:B------:R-:W-:Y:S02]  /*0640*/  LEA.HI R15, R12.reuse, R12, RZ, 0x1 ;  /* 0x0000000c0c0f7211 */ /* 0x040fe400078f08ff */
[----:B------:R-:W-:Y:S02]  /*0650*/  IADD3 R21, -R12, RZ, RZ ;  /* 0x000000ff0c157210 */ /* 0x000fe40007ffe1ff */
[----:B------:R-:W-:Y:S02]  /*0660*/  LOP3.LUT R19, R15, 0x7ffffffe, RZ, 0xc0, !PT ;  /* 0x7ffffffe0f137812 */ /* 0x000fe400078ec0ff */
[----:B------:R-:W-:Y:S01]  /*0670*/  SHF.R.S32.HI R15, RZ, 0x1, R15 ;  /* 0x00000001ff0f7819 */ /* 0x000fe2000001140f */
[----:B------:R-:W-:Y:S02]  /*0680*/  IMAD R16, R14, R21, R6 ;  /* 0x000000150e107224 */ /* 0x000fe400078e0206 */
[----:B------:R-:W-:Y:S02]  /*0690*/  IMAD.IADD R12, R12, 0x1, -R19 ;  /* 0x000000010c0c7824 */ /* 0x000fe400078e0a13 */
[----:B------:R-:W-:Y:S01]  /*06a0*/  IMAD R15, R10, 0x2, R15 ;  /* 0x000000020a0f7824 */ /* 0x000fe200078e020f */
[----:B------:R-:W-:-:S02]  /*06b0*/  LOP3.LUT R18, R16, 0xffffffe0, RZ, 0xc0, !PT ;  /* 0xffffffe010127812 */ /* 0x000fc400078ec0ff */
[----:B------:R-:W-:Y:S02]  /*06c0*/  LEA R19, R9, R12, 0x1 ;  /* 0x0000000c09137211 */ /* 0x000fe400078e08ff */
[----:B------:R-:W-:Y:S02]  /*06d0*/  LOP3.LUT R21, R16, 0x1f, RZ, 0xc0, !PT ;  /* 0x0000001f10157812 */ /* 0x000fe400078ec0ff */
[----:B------:R-:W-:-:S03]  /*06e0*/  LEA R12, R19, R0, 0x1 ;  /* 0x00000000130c7211 */ /* 0x000fc600078e08ff */
[----:B------:R-:W-:Y:S02]  /*06f0*/  IMAD R21, R18, UR4, R21 ;  /* 0x0000000412157c24 */ /* 0x000fe4000f8e0215 */
[----:B------:R-:W-:-:S04]  /*0700*/  IMAD R12, R12, UR11, R15 ;  /* 0x0000000b0c0c7c24 */ /* 0x000fc8000f8e020f */
[----:B------:R-:W-:-:S04]  /*0710*/  IMAD R21, R12, 0x20, R21 ;  /* 0x000000200c157824 */ /* 0x000fc800078e0215 */
[----:B0-----:R-:W-:-:S06]  /*0720*/  IMAD.WIDE R2, R21, 0x2, R2 ;  /* 0x0000000215027825 */ /* 0x001fcc00078e0202 */
[----:B------:R-:W2:Y:S02]  /*0730*/  LDG.E.U16.CONSTANT R2, desc[UR8][R2.64] ;  /* 0x0000000802027981 */ /* 0x000ea4000c1e9500 */
[----:B--2---:R-:W-:-:S05]  /*0740*/  HADD2.F32 R15, -RZ, R2.H0_H0 ;  /* 0x20000002ff0f7230 */ /* 0x004fca0000004100 */
[----:B------:R-:W-:-:S07]  /*0750*/  FADD.FTZ R17, R17, R15 ;  /* 0x0000000f11117221 */ /* 0x000fce0000010000 */
.L_x_7:
[----:B------:R-:W-:Y:S05]  /*0760*/  BSYNC B0 ;  /* 0x0000000000007941 */ /* 0x000fea0003800000 */
.L_x_6:
[----:B------:R-:W-:Y:S04]  /*0770*/  BSSY B0, `(.L_x_8) ;  /* 0x000002e000007945 */ /* 0x000fe80003800000 */
[----:B------:R-:W-:Y:S05]  /*0780*/  @P2 BRA `(.L_x_9) ;  /* 0x0000000000b02947 */ /* 0x000fea0003800000 */
[-C--:B------:R-:W-:Y:S02]  /*0790*/  IABS R12, R14.reuse ;  /* 0x0000000e000c7213 */ /* 0x080fe40000000000 */
[----:B------:R-:W-:Y:S02]  /*07a0*/  IABS R19, R5 ;  /* 0x0000000500137213 */ /* 0x000fe40000000000 */
[----:B------:R-:W0:Y:S01]  /*07b0*/  I2F.RP R16, R12 ;  /* 0x0000000c00107306 */ /* 0x000e220000209400 */
[----:B------:R-:W-:-:S07]  /*07c0*/  IABS R20, R14 ;  /* 0x0000000e00147213 */ /* 0x000fce0000000000 */
[----:B0-----:R-:W0:Y:S02]  /*07d0*/  MUFU.RCP R16, R16 ;  /* 0x0000001000107308 */ /* 0x001e240000001000 */
[----:B0-----:R-:W-:-:S06]  /*07e0*/  IADD3 R2, R16, 0xffffffe, RZ ;  /* 0x0ffffffe10027810 */ /* 0x001fcc0007ffe0ff */
[----:B------:R0:W1:Y:S02]  /*07f0*/  F2I.FTZ.U32.TRUNC.NTZ R3, R2 ;  /* 0x0000000200037305 */ /* 0x000064000021f000 */
[----:B0-----:R-:W-:Y:S01]  /*0800*/  HFMA2.MMA R2, -RZ, RZ, 0, 0 ;  /* 0x00000000ff027435 */ /* 0x001fe200000001ff */
[----:B-1----:R-:W-:-:S04]  /*0810*/  IMAD.MOV R21, RZ, RZ, -R3 ;  /* 0x000000ffff157224 */ /* 0x002fc800078e0a03 */
[----:B------:R-:W-:-:S05]  /*0820*/  IMAD R21, R21, R12, RZ ;  /* 0x0000000c15157224 */ /* 0x000fca00078e02ff */
[----:B------:R-:W-:-:S04]  /*0830*/  IMAD.HI.U32 R18, R3, R21, R2 ;  /* 0x0000001503127227 */ /* 0x000fc800078e0002 */
[----:B------:R-:W-:Y:S02]  /*0840*/  IMAD.MOV R3, RZ, RZ, -R20 ;  /* 0x000000ffff037224 */ /* 0x000fe400078e0a14 */
        /* <DEDUP_REMOVED lines=16> */
[----:B------:R-:W-:-:S04]  /*0950*/  LOP3.LUT R19, R16, 0x7ffffffe, RZ, 0xc0, !PT ;  /* 0x7ffffffe10137812 */ /* 0x000fc800078ec0ff */
[----:B------:R-:W-:Y:S02]  /*0960*/  IADD3 R12, R12, -R19, RZ ;  /* 0x800000130c0c7210 */ /* 0x000fe40007ffe0ff */
[----:B------:R-:W-:Y:S01]  /*0970*/  SHF.R.S32.HI R19, RZ, 0x1, R16 ;  /* 0x00000001ff137819 */ /* 0x000fe20000011410 */
[----:B------:R-:W-:Y:S02]  /*0980*/  IMAD R16, R14, R18, R5 ;  /* 0x000000120e107224 */ /* 0x000fe400078e0205 */
[----:B------:R-:W-:Y:S01]  /*0990*/  IMAD R21, R9, 0x2, R12 ;  /* 0x0000000209157824 */ /* 0x000fe200078e020c */
[----:B------:R-:W-:Y:S02]  /*09a0*/  LEA R19, R10, R19, 0x1 ;  /* 0x000000130a137211 */ /* 0x000fe400078e08ff */
[C---:B------:R-:W-:Y:S01]  /*09b0*/  LOP3.LUT R18, R16.reuse, 0xffffffe0, RZ, 0xc0, !PT ;  /* 0xffffffe010127812 */ /* 0x040fe200078ec0ff */
[----:B------:R-:W-:Y:S01]  /*09c0*/  IMAD R12, R21, 0x2, R0 ;  /* 0x00000002150c7824 */ /* 0x000fe200078e0200 */
[----:B------:R-:W-:-:S03]  /*09d0*/  LOP3.LUT R23, R16, 0x1f, RZ, 0xc0, !PT ;  /* 0x0000001f10177812 */ /* 0x000fc600078ec0ff */
[----:B------:R-:W-:Y:S02]  /*09e0*/  IMAD R12, R12, UR11, R19 ;  /* 0x0000000b0c0c7c24 */ /* 0x000fe4000f8e0213 */
[----:B------:R-:W-:-:S05]  /*09f0*/  IMAD R23, R18, UR4, R23 ;  /* 0x0000000412177c24 */ /* 0x000fca000f8e0217 */
[----:B------:R-:W-:-:S05]  /*0a00*/  LEA R23, R12, R23, 0x5 ;  /* 0x000000170c177211 */ /* 0x000fca00078e28ff */
[----:B0-----:R-:W-:-:S06]  /*0a10*/  IMAD.WIDE R2, R23, 0x2, R2 ;  /* 0x0000000217027825 */ /* 0x001fcc00078e0202 */
[----:B------:R-:W2:Y:S02]  /*0a20*/  LDG.E.U16.CONSTANT R2, desc[UR8][R2.64] ;  /* 0x0000000802027981 */ /* 0x000ea4000c1e9500 */
[----:B--2---:R-:W-:-:S05]  /*0a30*/  HADD2.F32 R12, -RZ, R2.H0_H0 ;  /* 0x20000002ff0c7230 */ /* 0x004fca0000004100 */
[----:B------:R-:W-:-:S07]  /*0a40*/  FADD.FTZ R17, R17, R12 ;  /* 0x0000000c11117221 */ /* 0x000fce0000010000 */
.L_x_9:
[----:B------:R-:W-:Y:S05]  /*0a50*/  BSYNC B0 ;  /* 0x0000000000007941 */ /* 0x000fea0003800000 */
.L_x_8:
        /* <DEDUP_REMOVED lines=23> */
[----:B------:R-:W-:-:S06]  /*0bd0*/  @P5 VIADD R2, R2, 0x1 ;  /* 0x0000000102025836 */ /* 0x000fcc0000000000 */
        /* <DEDUP_REMOVED lines=8> */
[----:B------:R-:W0:Y:S01]  /*0c60*/  LDC.64 R2, c[0x0][0x218] ;  /* 0x00008600ff027b82 */ /* 0x000e220000000a00 */
[----:B------:R-:W-:Y:S01]  /*0c70*/  LOP3.LUT R16, R14, 0xffffffe0, RZ, 0xc0, !PT ;  /* 0xffffffe00e107812 */ /* 0x000fe200078ec0ff */
[----:B------:R-:W-:Y:S02]  /*0c80*/  IMAD R19, R10, 0x2, R19 ;  /* 0x000000020a137824 */ /* 0x000fe400078e0213 */
[----:B------:R-:W-:-:S05]  /*0c90*/  IMAD R21, R9, 0x2, R18 ;  /* 0x0000000209157824 */ /* 0x000fca00078e0212 */
[----:B------:R-:W-:Y:S02]  /*0ca0*/  LEA R0, R21, R0, 0x1 ;  /* 0x0000000015007211 */ /* 0x000fe400078e08ff */
        /* <DEDUP_REMOVED lines=8> */
.L_x_11:
[----:B------:R-:W-:Y:S05]  /*0d30*/  BSYNC B0 ;  /* 0x0000000000007941 */ /* 0x000fea0003800000 */
.L_x_10:
[----:B------:R-:W0:Y:S01]  /*0d40*/  SHFL.BFLY PT, R0, R17, 0x10, 0x1f ;  /* 0x0e001f0011007f89 */ /* 0x000e2200000e0000 */
[----:B------:R-:W1:Y:S01]  /*0d50*/  S2UR UR7, SR_CgaCtaId ;  /* 0x00000000000779c3 */ /* 0x000e620000008800 */
[----:B------:R-:W-:Y:S01]  /*0d60*/  I2FP.F32.U32 R16, UR5 ;  /* 0x0000000500107c45 */ /* 0x000fe20008201000 */
[----:B------:R-:W-:Y:S01]  /*0d70*/  UMOV UR5, 0x400 ;  /* 0x0000040000057882 */ /* 0x000fe20000000000 */
[----:B------:R-:W-:Y:S01]  /*0d80*/  P2R R22, PR, RZ, 0x8 ;  /* 0x00000008ff167803 */ /* 0x000fe20000000000 */
[----:B------:R-:W-:Y:S01]  /*0d90*/  UIADD3 UR6, UR5, 0x8, URZ ;  /* 0x0000000805067890 */ /* 0x000fe2000fffe03f */
[----:B------:R-:W-:Y:S01]  /*0da0*/  I2FP.F32.U32 R24, R7 ;  /* 0x0000000700187245 */ /* 0x000fe20000201000 */
[----:B------:R-:W-:Y:S01]  /*0db0*/  IMAD R9, R8, UR10, R9 ;  /* 0x0000000a08097c24 */ /* 0x000fe2000f8e0209 */
[----:B------:R-:W-:Y:S02]  /*0dc0*/  P2R R21, PR, RZ, 0x4 ;  /* 0x00000004ff157803 */ /* 0x000fe40000000000 */
[----:B------:R-:W-:-:S02]  /*0dd0*/  ISETP.NE.AND P0, PT, R7, RZ, PT ;  /* 0x000000ff0700720c */ /* 0x000fc40003f05270 */
[-C--:B------:R-:W-:Y:S02]  /*0de0*/  ISETP.GE.AND P5, PT, R6, R11.reuse, PT ;  /* 0x0000000b0600720c */ /* 0x080fe40003fa6270 */
[----:B------:R-:W-:Y:S02]  /*0df0*/  P2R R20, PR, RZ, 0x2 ;  /* 0x00000002ff147803 */ /* 0x000fe40000000000 */
[-C--:B------:R-:W-:Y:S01]  /*0e00*/  ISETP.GE.AND P6, PT, R5, R11.reuse, PT ;  /* 0x0000000b0500720c */ /* 0x080fe20003fc6270 */
[----:B------:R-:W-:Y:S01]  /*0e10*/  USHF.R.S32.HI UR4, URZ, 0x2, UR4 ;  /* 0x000000023f047899 */ /* 0x000fe20008011404 */
[----:B------:R-:W-:Y:S01]  /*0e20*/  ISETP.GE.AND P1, PT, R7, R11, PT ;  /* 0x0000000b0700720c */ /* 0x000fe20003f26270 */
[----:B------:R-:W-:Y:S01]  /*0e30*/  BSSY B0, `(.L_x_12) ;  /* 0x0000073000007945 */ /* 0x000fe20003800000 */
[----:B------:R-:W-:Y:S02]  /*0e40*/  IMAD R9, R9, UR11, R10 ;  /* 0x0000000b09097c24 */ /* 0x000fe4000f8e020a */
[----:B0-----:R-:W-:Y:S01]  /*0e50*/  FADD.FTZ R0, R0, R17 ;  /* 0x0000001100007221 */ /* 0x001fe20000010000 */
[----:B------:R-:W-:Y:S01]  /*0e60*/  FMUL.FTZ R17, R16, 0.03125 ;  /* 0x3d00000010117820 */ /* 0x000fe20000410000 */
[----:B------:R-:W-:Y:S01]  /*0e70*/  LOP3.LUT P3, R16, R7, 0x1f, RZ, 0xc0, !PT ;  /* 0x0000001f07107812 */ /* 0x000fe2000786c0ff */
[----:B-1----:R-:W-:-:S02]  /*0e80*/  ULEA UR6, UR7, UR6, 0x18 ;  /* 0x0000000607067291 */ /* 0x002fc4000f8ec03f */
[----:B------:R-:W0:Y:S01]  /*0e90*/  SHFL.BFLY PT, R3, R0, 0x8, 0x1f ;  /* 0x0d001f0000037f89 */ /* 0x000e2200000e0000 */
[----:B------:R-:W-:Y:S01]  /*0ea0*/  FSETP.GT.FTZ.AND P2, PT, R17, R24, PT ;  /* 0x000000181100720b */ /* 0x000fe20003f54000 */
[----:B------:R-:W-:Y:S01]  /*0eb0*/  ULEA UR5, UR7, UR5, 0x18 ;  /* 0x0000000507057291 */ /* 0x000fe2000f8ec03f */
[----:B0-----:R-:W-:Y:S01]  /*0ec0*/  FADD.FTZ R3, R0, R3 ;  /* 0x0000000300037221 */ /* 0x001fe20000010000 */
[----:B------:R-:W-:-:S04]  /*0ed0*/  LEA R0, R16, UR6, 0x2 ;  /* 0x0000000610007c11 */ /* 0x000fc8000f8e10ff */
[----:B------:R-:W0:Y:S02]  /*0ee0*/  SHFL.BFLY PT, R2, R3, 0x4, 0x1f ;  /* 0x0c801f0003027f89 */ /* 0x000e2400000e0000 */
[----:B0-----:R-:W-:Y:S01]  /*0ef0*/  FADD.FTZ R2, R3, R2 ;  /* 0x0000000203027221 */ /* 0x001fe20000010000 */
[----:B------:R-:W-:-:S04]  /*0f00*/  IMAD.MOV.U32 R3, RZ, RZ, RZ ;  /* 0x000000ffff037224 */ /* 0x000fc800078e00ff */
[----:B------:R-:W0:Y:S02]  /*0f10*/  SHFL.BFLY PT, R19, R2, 0x2, 0x1f ;  /* 0x0c401f0002137f89 */ /* 0x000e2400000e0000 */
[----:B0-----:R-:W-:Y:S01]  /*0f20*/  FADD.FTZ R19, R2, R19 ;  /* 0x0000001302137221 */ /* 0x001fe20000010000 */
[----:B------:R-:W-:-:S04]  /*0f30*/  SHF.R.U32.HI R2, RZ, 0x3, R7 ;  /* 0x00000003ff027819 */ /* 0x000fc80000011607 */
[----:B------:R-:W0:Y:S01]  /*0f40*/  SHFL.BFLY PT, R18, R19, 0x1, 0x1f ;  /* 0x0c201f0013127f89 */ /* 0x000e2200000e0000 */
[----:B------:R-:W-:Y:S01]  /*0f50*/  LOP3.LUT R2, R2, 0x1ffffffc, RZ, 0xc0, !PT ;  /* 0x1ffffffc02027812 */ /* 0x000fe200078ec0ff */
[----:B0-----:R-:W-:-:S05]  /*0f60*/  FADD.FTZ R23, R19, R18 ;  /* 0x0000001213177221 */ /* 0x001fca0000010000 */
[----:B------:R0:W-:Y:S01]  /*0f70*/  @!P3 STS [R2+UR6], R23 ;  /* 0x000000170200b988 */ /* 0x0001e20008000806 */
[----:B------:R-:W-:Y:S01]  /*0f80*/  BAR.SYNC.DEFER_BLOCKING 0x0 ;  /* 0x0000000000007b1d */ /* 0x000fe20000010000 */
[----:B0-----:R-:W-:-:S05]  /*0f90*/  @!P0 I2FP.F32.S32 R23, R11 ;  /* 0x0000000b00178245 */ /* 0x001fca0000201400 */
[----:B------:R-:W0:Y:S04]  /*0fa0*/  @P2 LDS R3, [R0] ;  /* 0x0000000000032984 */ /* 0x000e280000000800 */
[----:B0-----:R-:W0:Y:S02]  /*0fb0*/  SHFL.BFLY PT, R18, R3, 0x10, 0x1f ;  /* 0x0e001f0003127f89 */ /* 0x001e2400000e0000 */
[----:B0-----:R-:W-:Y:S02]  /*0fc0*/  FADD.FTZ R18, R18, R3 ;  /* 0x0000000312127221 */ /* 0x001fe40000010000 */
[----:B------:R-:W0:Y:S03]  /*0fd0*/  @!P0 MUFU.RCP R3, R23 ;  /* 0x0000001700038308 */ /* 0x000e260000001000 */
[----:B------:R-:W1:Y:S02]  /*0fe0*/  SHFL.BFLY PT, R17, R18, 0x8, 0x1f ;  /* 0x0d001f0012117f89 */ /* 0x000e6400000e0000 */
[----:B-1----:R-:W-:-:S05]  /*0ff0*/  FADD.FTZ R17, R18, R17 ;  /* 0x0000001112117221 */ /* 0x002fca0000010000 */
[----:B------:R-:W1:Y:S02]  /*1000*/  SHFL.BFLY PT, R24, R17, 0x4, 0x1f ;  /* 0x0c801f0011187f89 */ /* 0x000e6400000e0000 */
[----:B-1----:R-:W-:-:S05]  /*1010*/  FADD.FTZ R24, R17, R24 ;  /* 0x0000001811187221 */ /* 0x002fca0000010000 */
[----:B------:R-:W1:Y:S02]  /*1020*/  SHFL.BFLY PT, R19, R24, 0x2, 0x1f ;  /* 0x0c401f0018137f89 */ /* 0x000e6400000e0000 */
[----:B-1----:R-:W-:-:S05]  /*1030*/  FADD.FTZ R19, R24, R19 ;  /* 0x0000001318137221 */ /* 0x002fca0000010000 */
[----:B------:R-:W1:Y:S02]  /*1040*/  SHFL.BFLY PT, R26, R19, 0x1, 0x1f ;  /* 0x0c201f00131a7f89 */ /* 0x000e6400000e0000 */
[----:B-1----:R-:W-:-:S04]  /*1050*/  FADD.FTZ R26, R19, R26 ;  /* 0x0000001a131a7221 */ /* 0x002fc80000010000 */
[----:B0-----:R-:W-:-:S05]  /*1060*/  @!P0 FMUL.FTZ R3, R26, R3 ;  /* 0x000000031a038220 */ /* 0x001fca0000410000 */
[----:B------:R-:W-:Y:S01]  /*1070*/  @!P0 STS [UR5], R3 ;  /* 0x00000003ff008988 */ /* 0x000fe20008000805 */
[----:B------:R-:W-:Y:S01]  /*1080*/  BAR.SYNC.DEFER_BLOCKING 0x0 ;  /* 0x0000000000007b1d */ /* 0x000fe20000010000 */
[----:B------:R-:W-:-:S05]  /*1090*/  ISETP.GE.AND P0, PT, R4, R11, PT ;  /* 0x0000000b0400720c */ /* 0x000fca0003f06270 */
[----:B------:R-:W0:Y:S01]  /*10a0*/  LDS R17, [UR5] ;  /* 0x00000005ff117984 */ /* 0x000e220008000800 */
[----:B------:R-:W-:Y:S02]  /*10b0*/  UMOV UR5, 0x400 ;  /* 0x0000040000057882 */ /* 0x000fe40000000000 */
[----:B------:R-:W-:Y:S01]  /*10c0*/  UIADD3 UR7, UR5, 0x8, URZ ;  /* 0x0000000805077890 */ /* 0x000fe2000fffe03f */
[--C-:B0-----:R-:W-:Y:S01]  /*10d0*/  FADD.FTZ R0, R13, -R17.reuse ;  /* 0x800000110d007221 */ /* 0x101fe20000010000 */
[--C-:B------:R-:W-:Y:S01]  /*10e0*/  FADD.FTZ R18, R15, -R17.reuse ;  /* 0x800000110f127221 */ /* 0x100fe20000010000 */
[--C-:B------:R-:W-:Y:S01]  /*10f0*/  FADD.FTZ R19, R12, -R17.reuse ;  /* 0x800000110c137221 */ /* 0x100fe20000010000 */
[----:B------:R-:W-:Y:S01]  /*1100*/  FADD.FTZ R17, R14, -R17 ;  /* 0x800000110e117221 */ /* 0x000fe20000010000 */
[C---:B------:R-:W-:Y:S01]  /*1110*/  FFMA.FTZ R23, R0.reuse, R0, RZ ;  /* 0x0000000000177223 */ /* 0x040fe200000100ff */
[----:B------:R-:W-:Y:S02]  /*1120*/  FSEL R13, R0, R13, !P1 ;  /* 0x0000000d000d7208 */ /* 0x000fe40004800000 */
[----:B------:R-:W-:-:S02]  /*1130*/  FSEL R15, R18, R15, !P5 ;  /* 0x0000000f120f7208 */ /* 0x000fc40006800000 */
[----:B------:R-:W-:Y:S02]  /*1140*/  FSEL R24, R23, RZ, !P1 ;  /* 0x000000ff17187208 */ /* 0x000fe40004800000 */
[----:B------:R-:W-:-:S03]  /*1150*/  ISETP.NE.AND P1, PT, R20, RZ, PT ;  /* 0x000000ff1400720c */ /* 0x000fc60003f25270 */
[----:B------:R-:W-:Y:S01]  /*1160*/  @!P5 FFMA.FTZ R24, R18, R18, R24 ;  /* 0x000000121218d223 */ /* 0x000fe20000010018 */
[----:B------:R-:W-:-:S03]  /*1170*/  ISETP.NE.AND P5, PT, R7, RZ, PT ;  /* 0x000000ff0700720c */ /* 0x000fc60003fa5270 */
[----:B------:R-:W-:-:S04]  /*1180*/  @!P6 FFMA.FTZ R24, R19, R19, R24 ;  /* 0x000000131318e223 */ /* 0x000fc80000010018 */
[----:B------:R-:W-:-:S05]  /*1190*/  @!P0 FFMA.FTZ R24, R17, R17, R24 ;  /* 0x0000001111188223 */ /* 0x000fca0000010018 */
[----:B------:R-:W0:Y:S02]  /*11a0*/  SHFL.BFLY PT, R3, R24, 0x10, 0x1f ;  /* 0x0e001f0018037f89 */ /* 0x000e2400000e0000 */
[----:B0-----:R-:W-:-:S05]  /*11b0*/  FADD.FTZ R3, R24, R3 ;  /* 0x0000000318037221 */ /* 0x001fca0000010000 */
[----:B------:R-:W0:Y:S02]  /*11c0*/  SHFL.BFLY PT, R26, R3, 0x8, 0x1f ;  /* 0x0d001f00031a7f89 */ /* 0x000e2400000e0000 */
[----:B0-----:R-:W-:Y:S01]  /*11d0*/  FADD.FTZ R26, R3, R26 ;  /* 0x0000001a031a7221 */ /* 0x001fe20000010000 */
[----:B------:R-:W-:-:S04]  /*11e0*/  MOV R3, RZ ;  /* 0x000000ff00037202 */ /* 0x000fc80000000f00 */
[----:B------:R-:W0:Y:S02]  /*11f0*/  SHFL.BFLY PT, R23, R26, 0x4, 0x1f ;  /* 0x0c801f001a177f89 */ /* 0x000e2400000e0000 */
[----:B0-----:R-:W-:-:S05]  /*1200*/  FADD.FTZ R23, R26, R23 ;  /* 0x000000171a177221 */ /* 0x001fca0000010000 */
[----:B------:R-:W0:Y:S02]  /*1210*/  SHFL.BFLY PT, R28, R23, 0x2, 0x1f ;  /* 0x0c401f00171c7f89 */ /* 0x000e2400000e0000 */
[----:B0-----:R-:W-:-:S05]  /*1220*/  FADD.FTZ R28, R23, R28 ;  /* 0x0000001c171c7221 */ /* 0x001fca0000010000 */
[----:B------:R-:W0:Y:S02]  /*1230*/  SHFL.BFLY PT, R25, R28, 0x1, 0x1f ;  /* 0x0c201f001c197f89 */ /* 0x000e2400000e0000 */
[----:B0-----:R-:W-:-:S05]  /*1240*/  FADD.FTZ R25, R28, R25 ;  /* 0x000000191c197221 */ /* 0x001fca0000010000 */
[----:B------:R-:W-:Y:S01]  /*1250*/  @!P3 STS [R2+UR6], R25 ;  /* 0x000000190200b988 */ /* 0x000fe20008000806 */
[----:B------:R-:W0:Y:S08]  /*1260*/  S2UR UR6, SR_CgaCtaId ;  /* 0x00000000000679c3 */ /* 0x000e300000008800 */
[----:B------:R-:W-:Y:S01]  /*1270*/  BAR.SYNC.DEFER_BLOCKING 0x0 ;  /* 0x0000000000007b1d */ /* 0x000fe20000010000 */
[----:B------:R-:W-:Y:S01]  /*1280*/  ISETP.NE.AND P3, PT, R22, RZ, PT ;  /* 0x000000ff1600720c */ /* 0x000fe20003f65270 */
[----:B0-----:R-:W-:-:S02]  /*1290*/  ULEA UR7, UR6, UR7, 0x18 ;  /* 0x0000000706077291 */ /* 0x001fc4000f8ec03f */
[----:B------:R-:W-:-:S04]  /*12a0*/  ULEA UR5, UR6, UR5, 0x18 ;  /* 0x0000000506057291 */ /* 0x000fc8000f8ec03f */
[----:B------:R-:W-:-:S05]  /*12b0*/  LEA R22, R16, UR7, 0x2 ;  /* 0x0000000710167c11 */ /* 0x000fca000f8e10ff */
[----:B------:R0:W1:Y:S01]  /*12c0*/  @P2 LDS R3, [R22] ;  /* 0x0000000016032984 */ /* 0x0000620000000800 */
[----:B------:R-:W-:Y:S02]  /*12d0*/  ISETP.NE.AND P2, PT, R21, RZ, PT ;  /* 0x000000ff1500720c */ /* 0x000fe40003f45270 */
[----:B0-----:R-:W-:-:S06]  /*12e0*/  @!P5 I2FP.F32.S32 R22, R11 ;  /* 0x0000000b0016d245 */ /* 0x001fcc0000201400 */
[----:B------:R-:W0:Y:S01]  /*12f0*/  @!P5 MUFU.RCP R22, R22 ;  /* 0x000000160016d308 */ /* 0x000e220000001000 */
[----:B-1----:R-:W1:Y:S02]  /*1300*/  SHFL.BFLY PT, R0, R3, 0x10, 0x1f ;  /* 0x0e001f0003007f89 */ /* 0x002e6400000e0000 */
[----:B-1----:R-:W-:-:S05]  /*1310*/  FADD.FTZ R0, R0, R3 ;  /* 0x0000000300007221 */ /* 0x002fca0000010000 */
[----:B------:R-:W1:Y:S02]  /*1320*/  SHFL.BFLY PT, R21, R0, 0x8, 0x1f ;  /* 0x0d001f0000157f89 */ /* 0x000e6400000e0000 */
[----:B-1----:R-:W-:-:S05]  /*1330*/  FADD.FTZ R21, R0, R21 ;  /* 0x0000001500157221 */ /* 0x002fca0000010000 */
[----:B------:R-:W1:Y:S02]  /*1340*/  SHFL.BFLY PT, R2, R21, 0x4, 0x1f ;  /* 0x0c801f0015027f89 */ /* 0x000e6400000e0000 */
[----:B-1----:R-:W-:Y:S02]  /*1350*/  FADD.FTZ R18, R21, R2 ;  /* 0x0000000215127221 */ /* 0x002fe40000010000 */
[----:B------:R-:W1:Y:S03]  /*1360*/  LDC.64 R2, c[0x0][0x238] ;  /* 0x00008e00ff027b82 */ /* 0x000e660000000a00 */
[----:B------:R-:W2:Y:S04]  /*1370*/  SHFL.BFLY PT, R23, R18, 0x2, 0x1f ;  /* 0x0c401f0012177f89 */ /* 0x000ea800000e0000 */
[----:B-1----:R1:W5:Y:S01]  /*1380*/  LDG.E.CONSTANT R0, desc[UR8][R2.64] ;  /* 0x0000000802007981 */ /* 0x002362000c1e9900 */
[----:B--2---:R-:W-:-:S05]  /*1390*/  FADD.FTZ R23, R18, R23 ;  /* 0x0000001712177221 */ /* 0x004fca0000010000 */
[----:B------:R-:W2:Y:S02]  /*13a0*/  SHFL.BFLY PT, R20, R23, 0x1, 0x1f ;  /* 0x0c201f0017147f89 */ /* 0x000ea400000e0000 */
[----:B--2---:R-:W-:-:S04]  /*13b0*/  FADD.FTZ R11, R23, R20 ;  /* 0x00000014170b7221 */ /* 0x004fc80000010000 */
[----:B0-----:R-:W-:-:S06]  /*13c0*/  @!P5 FFMA.FTZ R11, R11, R22, 9.9999999747524270788e-07 ;  /* 0x358637bd0b0bd423 */ /* 0x001fcc0000010016 */
[----:B------:R-:W0:Y:S01]  /*13d0*/  @!P5 MUFU.RSQ R11, R11 ;  /* 0x0000000b000bd308 */ /* 0x000e220000001400 */
[----:B------:R-:W-:Y:S01]  /*13e0*/  FSEL R12, R19, R12, !P6 ;  /* 0x0000000c130c7208 */ /* 0x000fe20007000000 */
[----:B0-----:R1:W-:Y:S01]  /*13f0*/  @!P5 STS [UR5+0x4], R11 ;  /* 0x0000040bff00d988 */ /* 0x0013e20008000805 */
[----:B------:R-:W-:Y:S06]  /*1400*/  BAR.SYNC.DEFER_BLOCKING 0x0 ;  /* 0x0000000000007b1d */ /* 0x000fec0000010000 */
[----:B------:R-:W-:Y:S05]  /*1410*/  @P4 BRA `(.L_x_13) ;  /* 0x0000000000504947 */ /* 0x000fea0003800000 */
[----:B-1----:R-:W0:Y:S01]  /*1420*/  LDC.64 R2, c[0x0][0x220] ;  /* 0x00008800ff027b82 */ /* 0x002e220000000a00 */
[----:B------:R-:W1:Y:S07]  /*1430*/  LDS R8, [UR5+0x4] ;  /* 0x00000405ff087984 */ /* 0x000e6e0008000800 */
[----:B------:R-:W2:Y:S01]  /*1440*/  LDC.64 R10, c[0x0][0x228] ;  /* 0x00008a00ff0a7b82 */ /* 0x000ea20000000a00 */
[----:B------:R-:W-:Y:S01]  /*1450*/  LEA R16, R9, R16, 0x5 ;  /* 0x0000001009107211 */ /* 0x000fe200078e28ff */
[----:B------:R-:W-:Y:S01]  /*1460*/  ULDC.64 UR6, c[0x0][0x210] ;  /* 0x0000840000067ab9 */ /* 0x000fe20000000a00 */
[----:B0-----:R-:W-:-:S06]  /*1470*/  IMAD.WIDE R2, R7, 0x2, R2 ;  /* 0x0000000207027825 */ /* 0x001fcc00078e0202 */
[----:B------:R-:W3:Y:S01]  /*1480*/  LDG.E.U16.CONSTANT R2, desc[UR8][R2.64] ;  /* 0x0000000802027981 */ /* 0x000ee2000c1e9500 */
[----:B--2---:R-:W-:-:S06]  /*1490*/  IMAD.WIDE R10, R7, 0x2, R10 ;  /* 0x00000002070a7825 */ /* 0x004fcc00078e020a */
[----:B------:R-:W2:Y:S01]  /*14a0*/  LDG.E.U16.CONSTANT R10, desc[UR8][R10.64] ;  /* 0x000000080a0a7981 */ /* 0x000ea2000c1e9500 */
[----:B-1----:R-:W-:Y:S01]  /*14b0*/  FMUL.FTZ R8, R13, R8 ;  /* 0x000000080d087220 */ /* 0x002fe20000410000 */
[----:B------:R-:W-:-:S05]  /*14c0*/  LOP3.LUT R7, R7, 0xffffffe0, RZ, 0xc0, !PT ;  /* 0xffffffe007077812 */ /* 0x000fca00078ec0ff */
[----:B------:R-:W-:Y:S02]  /*14d0*/  IMAD R7, R7, UR4, R16 ;  /* 0x0000000407077c24 */ /* 0x000fe4000f8e0210 */
[----:B---3--:R-:W-:Y:S02]  /*14e0*/  HADD2.F32 R19, -RZ, R2.H0_H0 ;  /* 0x20000002ff137230 */ /* 0x008fe40000004100 */
[----:B--2---:R-:W-:-:S05]  /*14f0*/  HADD2.F32 R21, -RZ, R10.H0_H0 ;  /* 0x2000000aff157230 */ /* 0x004fca0000004100 */
[----:B------:R-:W-:-:S04]  /*1500*/  FFMA.FTZ R19, R8, R19, R21 ;  /* 0x0000001308137223 */ /* 0x000fc80000010015 */
[----:B-----5:R-:W-:-:S06]  /*1510*/  FMUL.FTZ R19, R0, R19 ;  /* 0x0000001300137220 */ /* 0x020fcc0000410000 */
[----:B------:R-:W0:Y:S01]  /*1520*/  F2I.S8.NTZ R19, R19 ;  /* 0x0000001300137305 */ /* 0x000e220000202100 */
[----:B------:R-:W-:-:S04]  /*1530*/  IADD3 R2, P4, R7, UR6, RZ ;  /* 0x0000000607027c10 */ /* 0x000fc8000ff9e0ff */
[----:B------:R-:W-:-:S05]  /*1540*/  LEA.HI.X.SX32 R3, R7, UR7, 0x1, P4 ;  /* 0x0000000707037c11 */ /* 0x000fca000a0f0eff */
[----:B0-----:R0:W-:Y:S04]  /*1550*/  STG.E.U8 desc[UR8][R2.64], R19 ;  /* 0x0000001302007986 */ /* 0x0011e8000c101108 */
.L_x_13:
[----:B------:R-:W-:Y:S05]  /*1560*/  BSYNC B0 ;  /* 0x0000000000007941 */ /* 0x000fea0003800000 */
.L_x_12:
[----:B------:R-:W-:Y:S04]  /*1570*/  BSSY B0, `(.L_x_14) ;  /* 0x0000017000007945 */ /* 0x000fe80003800000 */
[----:B------:R-:W-:Y:S05]  /*1580*/  @P1 BRA `(.L_x_15) ;  /* 0x0000000000541947 */ /* 0x000fea0003800000 */
[----:B01----:R-:W0:Y:S01]  /*1590*/  LDC.64 R2, c[0x0][0x220] ;  /* 0x00008800ff027b82 */ /* 0x003e220000000a00 */
[----:B------:R-:W1:Y:S01]  /*15a0*/  LDS R8, [UR5+0x4] ;  /* 0x00000405ff087984 */ /* 0x000e620008000800 */
[----:B------:R-:W-:-:S06]  /*15b0*/  ULDC.64 UR6, c[0x0][0x210] ;  /* 0x0000840000067ab9 */ /* 0x000fcc0000000a00 */
[----:B------:R-:W2:Y:S01]  /*15c0*/  LDC.64 R10, c[0x0][0x228] ;  /* 0x00008a00ff0a7b82 */ /* 0x000ea20000000a00 */
[----:B0-----:R-:W-:-:S06]  /*15d0*/  IMAD.WIDE R2, R6, 0x2, R2 ;  /* 0x0000000206027825 */ /* 0x001fcc00078e0202 */
[----:B------:R-:W3:Y:S01]  /*15e0*/  LDG.E.U16.CONSTANT R2, desc[UR8][R2.64] ;  /* 0x0000000802027981 */ /* 0x000ee2000c1e9500 */
[----:B--2---:R-:W-:-:S06]  /*15f0*/  IMAD.WIDE R10, R6, 0x2, R10 ;  /* 0x00000002060a7825 */ /* 0x004fcc00078e020a */
[----:B------:R-:W2:Y:S01]  /*1600*/  LDG.E.U16.CONSTANT R10, desc[UR8][R10.64] ;  /* 0x000000080a0a7981 */ /* 0x000ea2000c1e9500 */
[----:B-1----:R-:W-:Y:S01]  /*1610*/  FMUL.FTZ R15, R15, R8 ;  /* 0x000000080f0f7220 */ /* 0x002fe20000410000 */
[C---:B------:R-:W-:Y:S02]  /*1620*/  LOP3.LUT R8, R6.reuse, 0x1f, RZ, 0xc0, !PT ;  /* 0x0000001f06087812 */ /* 0x040fe400078ec0ff */
[----:B------:R-:W-:-:S03]  /*1630*/  LOP3.LUT R6, R6, 0xffffffe0, RZ, 0xc0, !PT ;  /* 0xffffffe006067812 */ /* 0x000fc600078ec0ff */
[----:B------:R-:W-:-:S04]  /*1640*/  IMAD R7, R9, 0x20, R8 ;  /* 0x0000002009077824 */ /* 0x000fc800078e0208 */
        /* <DEDUP_REMOVED lines=9> */
.L_x_15:
[----:B------:R-:W-:Y:S05]  /*16e0*/  BSYNC B0 ;  /* 0x0000000000007941 */ /* 0x000fea0003800000 */
.L_x_14:
[----:B------:R-:W-:Y:S04]  /*16f0*/  BSSY B0, `(.L_x_16) ;  /* 0x0000017000007945 */ /* 0x000fe80003800000 */
[----:B------:R-:W-:Y:S05]  /*1700*/  @P2 BRA `(.L_x_17) ;  /* 0x0000000000542947 */ /* 0x000fea0003800000 */
[----:B012---:R-:W0:Y:S01]  /*1710*/  LDC.64 R2, c[0x0][0x220] ;  /* 0x00008800ff027b82 */ /* 0x007e220000000a00 */
[----:B------:R-:W1:Y:S07]  /*1720*/  LDS R15, [UR5+0x4] ;  /* 0x00000405ff0f7984 */ /* 0x000e6e0008000800 */
[----:B------:R-:W2:Y:S01]  /*1730*/  LDC.64 R6, c[0x0][0x228] ;  /* 0x00008a00ff067b82 */ /* 0x000ea20000000a00 */
[C---:B------:R-:W-:Y:S01]  /*1740*/  LOP3.LUT R8, R5.reuse, 0x1f, RZ, 0xc0, !PT ;  /* 0x0000001f05087812 */ /* 0x040fe200078ec0ff */
[----:B------:R-:W-:Y:S01]  /*1750*/  ULDC.64 UR6, c[0x0][0x210] ;  /* 0x0000840000067ab9 */ /* 0x000fe20000000a00 */
[----:B0-----:R-:W-:-:S06]  /*1760*/  IMAD.WIDE R2, R5, 0x2, R2 ;  /* 0x0000000205027825 */ /* 0x001fcc00078e0202 */
[----:B------:R-:W3:Y:S01]  /*1770*/  LDG.E.U16.CONSTANT R2, desc[UR8][R2.64] ;  /* 0x0000000802027981 */ /* 0x000ee2000c1e9500 */
[----:B--2---:R-:W-:-:S06]  /*1780*/  IMAD.WIDE R6, R5, 0x2, R6 ;  /* 0x0000000205067825 */ /* 0x004fcc00078e0206 */
[----:B------:R-:W2:Y:S01]  /*1790*/  LDG.E.U16.CONSTANT R6, desc[UR8][R6.64] ;  /* 0x0000000806067981 */ /* 0x000ea2000c1e9500 */
[----:B-1----:R-:W-:Y:S01]  /*17a0*/  FMUL.FTZ R12, R12, R15 ;  /* 0x0000000f0c0c7220 */ /* 0x002fe20000410000 */
[----:B------:R-:W-:Y:S02]  /*17b0*/  LOP3.LUT R5, R5, 0xffffffe0, RZ, 0xc0, !PT ;  /* 0xffffffe005057812 */ /* 0x000fe400078ec0ff */
[----:B------:R-:W-:-:S05]  /*17c0*/  LEA R8, R9, R8, 0x5 ;  /* 0x0000000809087211 */ /* 0x000fca00078e28ff */
        /* <DEDUP_REMOVED lines=9> */
.L_x_17:
[----:B------:R-:W-:Y:S05]  /*1860*/  BSYNC B0 ;  /* 0x0000000000007941 */ /* 0x000fea0003800000 */
.L_x_16:
[----:B------:R-:W-:Y:S05]  /*1870*/  @P3 EXIT ;  /* 0x000000000000394d */ /* 0x000fea0003800000 */
[----:B0123--:R-:W0:Y:S01]  /*1880*/  LDC.64 R2, c[0x0][0x220] ;  /* 0x00008800ff027b82 */ /* 0x00fe220000000a00 */
[----:B------:R-:W1:Y:S07]  /*1890*/  LDS R8, [UR5+0x4] ;  /* 0x00000405ff087984 */ /* 0x000e6e0008000800 */
[----:B------:R-:W2:Y:S01]  /*18a0*/  LDC.64 R6, c[0x0][0x228] ;  /* 0x00008a00ff067b82 */ /* 0x000ea20000000a00 */
[----:B------:R-:W-:Y:S01]  /*18b0*/  FSEL R5, R17, R14, !P0 ;  /* 0x0000000e11057208 */ /* 0x000fe20004000000 */
[----:B------:R-:W-:Y:S01]  /*18c0*/  ULDC.64 UR6, c[0x0][0x210] ;  /* 0x0000840000067ab9 */ /* 0x000fe20000000a00 */
[----:B0-----:R-:W-:-:S06]  /*18d0*/  IMAD.WIDE R2, R4, 0x2, R2 ;  /* 0x0000000204027825 */ /* 0x001fcc00078e0202 */
[----:B------:R-:W3:Y:S01]  /*18e0*/  LDG.E.U16.CONSTANT R2, desc[UR8][R2.64] ;  /* 0x0000000802027981 */ /* 0x000ee2000c1e9500 */
[----:B--2---:R-:W-:-:S06]  /*18f0*/  IMAD.WIDE R6, R4, 0x2, R6 ;  /* 0x0000000204067825 */ /* 0x004fcc00078e0206 */
[----:B------:R-:W2:Y:S01]  /*1900*/  LDG.E.U16.CONSTANT R6, desc[UR8][R6.64] ;  /* 0x0000000806067981 */ /* 0x000ea2000c1e9500 */
[----:B-1----:R-:W-:Y:S01]  /*1910*/  FMUL.FTZ R5, R5, R8 ;  /* 0x0000000805057220 */ /* 0x002fe20000410000 */
[C---:B------:R-:W-:Y:S02]  /*1920*/  LOP3.LUT R8, R4.reuse, 0x1f, RZ, 0xc0, !PT ;  /* 0x0000001f04087812 */ /* 0x040fe400078ec0ff */
        /* <DEDUP_REMOVED lines=10> */
[----:B0-----:R-:W-:Y:S01]  /*19d0*/  STG.E.U8 desc[UR8][R2.64], R5 ;  /* 0x0000000502007986 */ /* 0x001fe2000c101108 */
[----:B------:R-:W-:Y:S05]  /*19e0*/  EXIT ;  /* 0x000000000000794d */ /* 0x000fea0003800000 */
.L_x_18:
        /* <DEDUP_REMOVED lines=9> */
.L_x_647:


//--------------------- .text._ZN17fastertransformer18merge_layernorm_v2IfEEvPaPKT_S4_S4_iPKfiii --------------------------
	.section	.text._ZN17fastertransformer18merge_layernorm_v2IfEEvPaPKT_S4_S4_iPKfiii,"ax",@progbits
	.align	128
        .global         _ZN17fastertransformer18merge_layernorm_v2IfEEvPaPKT_S4_S4_iPKfiii
        .type           _ZN17fastertransformer18merge_layernorm_v2IfEEvPaPKT_S4_S4_iPKfiii,@function
        .size           _ZN17fastertransformer18merge_layernorm_v2IfEEvPaPKT_S4_S4_iPKfiii,(.L_x_648 - _ZN17fastertransformer18merge_layernorm_v2IfEEvPaPKT_S4_S4_iPKfiii)
        .other          _ZN17fastertransformer18merge_layernorm_v2IfEEvPaPKT_S4_S4_iPKfiii,@"STO_CUDA_ENTRY STV_DEFAULT"
_ZN17fastertransformer18merge_layernorm_v2IfEEvPaPKT_S4_S4_iPKfiii:
.text._ZN17fastertransformer18merge_layernorm_v2IfEEvPaPKT_S4_S4_iPKfiii:
        /* <DEDUP_REMOVED lines=16> */
[CC--:B0-----:R-:W-:Y:S01]  /*0100*/  ISETP.GE.AND P4, PT, R18.reuse, R11.reuse, PT ;  /* 0x0000000b1200720c */ /* 0x0c1fe20003f86270 */
[----:B------:R-:W-:Y:S02]  /*0110*/  VIADD R10, R18, UR10 ;  /* 0x0000000a120a7c36 */ /* 0x000fe40008000000 */
[----:B--2---:R-:W-:Y:S02]  /*0120*/  IMAD R0, R20, UR12, RZ ;  /* 0x0000000c14007c24 */ /* 0x004fe4000f8e02ff */
[C---:B------:R-:W-:Y:S01]  /*0130*/  VIADD R7, R10.reuse, UR10 ;  /* 0x0000000a0a077c36 */ /* 0x040fe20008000000 */
[----:B------:R-:W-:Y:S01]  /*0140*/  ISETP.GE.AND P3, PT, R10, R11, PT ;  /* 0x0000000b0a00720c */ /* 0x000fe20003f66270 */
[----:B------:R-:W-:-:S03]  /*0150*/  IMAD.SHL.U32 R0, R0, 0x4, RZ ;  /* 0x0000000400007824 */ /* 0x000fc600078e00ff */
        /* <DEDUP_REMOVED lines=9> */
[----:B0-----:R-:W-:Y:S01]  /*01f0*/  IADD3 R4, R6, 0xffffffe, RZ ;  /* 0x0ffffffe06047810 */ /* 0x001fe20007ffe0ff */
[----:B------:R-:W-:-:S05]  /*0200*/  IMAD.MOV R6, RZ, RZ, -R14 ;  /* 0x000000ffff067224 */ /* 0x000fca00078e0a0e */
[----:B------:R0:W1:Y:S02]  /*0210*/  F2I.FTZ.U32.TRUNC.NTZ R5, R4 ;  /* 0x0000000400057305 */ /* 0x000064000021f000 */
[----:B0-----:R-:W-:Y:S01]  /*0220*/  HFMA2.MMA R4, -RZ, RZ, 0, 0 ;  /* 0x00000000ff047435 */ /* 0x001fe200000001ff */
[----:B-1----:R-:W-:-:S04]  /*0230*/  IMAD.MOV R8, RZ, RZ, -R5 ;  /* 0x000000ffff087224 */ /* 0x002fc800078e0a05 */
[----:B------:R-:W-:Y:S02]  /*0240*/  IMAD R13, R8, R9, RZ ;  /* 0x00000009080d7224 */ /* 0x000fe400078e02ff */
[----:B------:R-:W-:-:S03]  /*0250*/  IMAD.MOV.U32 R8, RZ, RZ, R12 ;  /* 0x000000ffff087224 */ /* 0x000fc600078e000c */
[----:B------:R-:W-:-:S06]  /*0260*/  IMAD.HI.U32 R5, R5, R13, R4 ;  /* 0x0000000d05057227 */ /* 0x000fcc00078e0004 */
        /* <DEDUP_REMOVED lines=9> */
[----:B------:R-:W-:-:S04]  /*0300*/  @P0 VIADD R5, R5, 0x1 ;  /* 0x0000000105050836 */ /* 0x000fc80000000000 */
[----:B------:R-:W-:Y:S02]  /*0310*/  IMAD.MOV.U32 R6, RZ, RZ, R5 ;  /* 0x000000ffff067224 */ /* 0x000fe400078e0005 */
[----:B------:R-:W0:Y:S03]  /*0320*/  LDC.64 R4, c[0x0][0x218] ;  /* 0x00008600ff047b82 */ /* 0x000e260000000a00 */
[----:B------:R-:W-:Y:S02]  /*0330*/  @!P5 IADD3 R6, -R6, RZ, RZ ;  /* 0x000000ff0606d210 */ /* 0x000fe40007ffe1ff */
[----:B------:R-:W-:-:S04]  /*0340*/  @!P6 LOP3.LUT R6, RZ, R3, RZ, 0x33, !PT ;  /* 0x00000003ff06e212 */ /* 0x000fc800078e33ff */
[----:B------:R-:W-:Y:S01]  /*0350*/  LEA.HI R8, R6, R6, RZ, 0x1 ;  /* 0x0000000606087211 */ /* 0x000fe200078f08ff */
[----:B------:R-:W-:-:S03]  /*0360*/  IMAD.MOV R12, RZ, RZ, -R6 ;  /* 0x000000ffff0c7224 */ /* 0x000fc600078e0a06 */
[----:B------:R-:W-:-:S05]  /*0370*/  LOP3.LUT R9, R8, 0x7ffffffe, RZ, 0xc0, !PT ;  /* 0x7ffffffe08097812 */ /* 0x000fca00078ec0ff */
[----:B------:R-:W-:Y:S01]  /*0380*/  IMAD.IADD R6, R6, 0x1, -R9 ;  /* 0x0000000106067824 */ /* 0x000fe200078e0a09 */
[----:B------:R-:W-:Y:S01]  /*0390*/  SHF.R.S32.HI R9, RZ, 0x1, R8 ;  /* 0x00000001ff097819 */ /* 0x000fe20000011408 */
[----:B------:R-:W-:-:S03]  /*03a0*/  IMAD R8, R3, R12, R18 ;  /* 0x0000000c03087224 */ /* 0x000fc600078e0212 */
[----:B------:R-:W-:Y:S01]  /*03b0*/  LEA R13, R25, R6, 0x1 ;  /* 0x00000006190d7211 */ /* 0x000fe200078e08ff */
[----:B------:R-:W-:Y:S01]  /*03c0*/  IMAD R9, R22, 0x2, R9 ;  /* 0x0000000216097824 */ /* 0x000fe200078e0209 */
[C---:B------:R-:W-:Y:S02]  /*03d0*/  LOP3.LUT R12, R8.reuse, 0xffffffe0, RZ, 0xc0, !PT ;  /* 0xffffffe0080c7812 */ /* 0x040fe400078ec0ff */
[----:B------:R-:W-:Y:S01]  /*03e0*/  LOP3.LUT R15, R8, 0x1f, RZ, 0xc0, !PT ;  /* 0x0000001f080f7812 */ /* 0x000fe200078ec0ff */
[----:B------:R-:W-:-:S04]  /*03f0*/  IMAD R6, R13, 0x2, R0 ;  /* 0x000000020d067824 */ /* 0x000fc800078e0200 */
[----:B------:R-:W-:Y:S02]  /*0400*/  IMAD R15, R12, UR4, R15 ;  /* 0x000000040c0f7c24 */ /* 0x000fe4000f8e020f */
[----:B------:R-:W-:-:S05]  /*0410*/  IMAD R6, R6, UR13, R9 ;  /* 0x0000000d06067c24 */ /* 0x000fca000f8e0209 */
[----:B------:R-:W-:-:S05]  /*0420*/  LEA R15, R6, R15, 0x5 ;  /* 0x0000000f060f7211 */ /* 0x000fca00078e28ff */
[----:B0-----:R-:W-:-:S05]  /*0430*/  IMAD.WIDE R4, R15, 0x4, R4 ;  /* 0x000000040f047825 */ /* 0x001fca00078e0204 */
[----:B------:R-:W2:Y:S02]  /*0440*/  LDG.E.CONSTANT R9, desc[UR8][R4.64] ;  /* 0x0000000804097981 */ /* 0x000ea4000c1e9900 */
[----:B--2---:R-:W-:-:S07]  /*0450*/  FADD.FTZ R8, RZ, R9 ;  /* 0x00000009ff087221 */ /* 0x004fce0000010000 */
.L_x_20:
[----:B------:R-:W-:Y:S05]  /*0460*/  BSYNC B0 ;  /* 0x0000000000007941 */ /* 0x000fea0003800000 */
.L_x_19:
[----:B------:R-:W-:Y:S04]  /*0470*/  BSSY B0, `(.L_x_21) ;  /* 0x000002d000007945 */ /* 0x000fe80003800000 */
[----:B------:R-:W-:Y:S05]  /*0480*/  @P3 BRA `(.L_x_22) ;  /* 0x0000000000ac3947 */ /* 0x000fea0003800000 */
[-C--:B------:R-:W-:Y:S02]  /*0490*/  IABS R6, R3.reuse ;  /* 0x0000000300067213 */ /* 0x080fe40000000000 */
        /* <DEDUP_REMOVED lines=27> */
[----:B------:R-:W-:-:S05]  /*0650*/  LOP3.LUT R13, R12, 0x7ffffffe, RZ, 0xc0, !PT ;  /* 0x7ffffffe0c0d7812 */ /* 0x000fca00078ec0ff */
[----:B------:R-:W-:Y:S01]  /*0660*/  IMAD.IADD R6, R6, 0x1, -R13 ;  /* 0x0000000106067824 */ /* 0x000fe200078e0a0d */
[----:B------:R-:W-:Y:S01]  /*0670*/  SHF.R.S32.HI R13, RZ, 0x1, R12 ;  /* 0x00000001ff0d7819 */ /* 0x000fe2000001140c */
[----:B------:R-:W-:-:S03]  /*0680*/  IMAD R12, R3, R14, R10 ;  /* 0x0000000e030c7224 */ /* 0x000fc600078e020a */
[----:B------:R-:W-:Y:S01]  /*0690*/  LEA R15, R25, R6, 0x1 ;  /* 0x00000006190f7211 */ /* 0x000fe200078e08ff */
[----:B------:R-:W-:Y:S01]  /*06a0*/  IMAD R13, R22, 0x2, R13 ;  /* 0x00000002160d7824 */ /* 0x000fe200078e020d */
[C---:B------:R-:W-:Y:S02]  /*06b0*/  LOP3.LUT R14, R12.reuse, 0xffffffe0, RZ, 0xc0, !PT ;  /* 0xffffffe00c0e7812 */ /* 0x040fe400078ec0ff */
[----:B------:R-:W-:Y:S02]  /*06c0*/  LOP3.LUT R17, R12, 0x1f, RZ, 0xc0, !PT ;  /* 0x0000001f0c117812 */ /* 0x000fe400078ec0ff */
[----:B------:R-:W-:-:S03]  /*06d0*/  LEA R6, R15, R0, 0x1 ;  /* 0x000000000f067211 */ /* 0x000fc600078e08ff */
[----:B------:R-:W-:Y:S02]  /*06e0*/  IMAD R17, R14, UR4, R17 ;  /* 0x000000040e117c24 */ /* 0x000fe4000f8e0211 */
[----:B------:R-:W-:-:S04]  /*06f0*/  IMAD R6, R6, UR13, R13 ;  /* 0x0000000d06067c24 */ /* 0x000fc8000f8e020d */
[----:B------:R-:W-:-:S04]  /*0700*/  IMAD R17, R6, 0x20, R17 ;  /* 0x0000002006117824 */ /* 0x000fc800078e0211 */
[----:B0-----:R-:W-:-:S05]  /*0710*/  IMAD.WIDE R4, R17, 0x4, R4 ;  /* 0x0000000411047825 */ /* 0x001fca00078e0204 */
[----:B------:R-:W2:Y:S02]  /*0720*/  LDG.E.CONSTANT R21, desc[UR8][R4.64] ;  /* 0x0000000804157981 */ /* 0x000ea4000c1e9900 */
[----:B--2---:R-:W-:-:S07]  /*0730*/  FADD.FTZ R8, R8, R21 ;  /* 0x0000001508087221 */ /* 0x004fce0000010000 */
.L_x_22:
[----:B------:R-:W-:Y:S05]  /*0740*/  BSYNC B0 ;  /* 0x0000000000007941 */ /* 0x000fea0003800000 */
.L_x_21:
[----:B------:R-:W-:Y:S04]  /*0750*/  BSSY B0, `(.L_x_23) ;  /* 0x000002d000007945 */ /* 0x000fe80003800000 */
[----:B------:R-:W-:Y:S05]  /*0760*/  @P2 BRA `(.L_x_24) ;  /* 0x0000000000ac2947 */ /* 0x000fea0003800000 */
[----:B------:R-:W-:Y:S02]  /*0770*/  IABS R6, R3 ;  /* 0x0000000300067213 */ /* 0x000fe40000000000 */
        /* <DEDUP_REMOVED lines=39> */
[----:B0-----:R-:W-:-:S05]  /*09f0*/  IMAD.WIDE R4, R17, 0x4, R4 ;  /* 0x0000000411047825 */ /* 0x001fca00078e0204 */
[----:B------:R-:W2:Y:S02]  /*0a00*/  LDG.E.CONSTANT R6, desc[UR8][R4.64] ;  /* 0x0000000804067981 */ /* 0x000ea4000c1e9900 */
[----:B--2---:R-:W-:-:S07]  /*0a10*/  FADD.FTZ R8, R8, R6 ;  /* 0x0000000608087221 */ /* 0x004fce0000010000 */
.L_x_24:
[----:B------:R-:W-:Y:S05]  /*0a20*/  BSYNC B0 ;  /* 0x0000000000007941 */ /* 0x000fea0003800000 */
.L_x_23:
        /* <DEDUP_REMOVED lines=33> */
[C---:B------:R-:W-:Y:S01]  /*0c40*/  LOP3.LUT R12, R15.reuse, 0xffffffe0, RZ, 0xc0, !PT ;  /* 0xffffffe00f0c7812 */ /* 0x040fe200078ec0ff */
[----:B------:R-:W-:Y:S01]  /*0c50*/  IMAD R3, R22, 0x2, R3 ;  /* 0x0000000216037824 */ /* 0x000fe200078e0203 */
[----:B------:R-:W-:Y:S01]  /*0c60*/  LOP3.LUT R15, R15, 0x1f, RZ, 0xc0, !PT ;  /* 0x0000001f0f0f7812 */ /* 0x000fe200078ec0ff */
[----:B------:R-:W-:-:S04]  /*0c70*/  IMAD R13, R25, 0x2, R14 ;  /* 0x00000002190d7824 */ /* 0x000fc800078e020e */
[----:B------:R-:W-:Y:S01]  /*0c80*/  IMAD R15, R12, UR4, R15 ;  /* 0x000000040c0f7c24 */ /* 0x000fe2000f8e020f */
[----:B------:R-:W-:-:S05]  /*0c90*/  LEA R0, R13, R0, 0x1 ;  /* 0x000000000d007211 */ /* 0x000fca00078e08ff */
[----:B------:R-:W-:-:S05]  /*0ca0*/  IMAD R0, R0, UR13, R3 ;  /* 0x0000000d00007c24 */ /* 0x000fca000f8e0203 */
[----:B------:R-:W-:-:S05]  /*0cb0*/  LEA R15, R0, R15, 0x5 ;  /* 0x0000000f000f7211 */ /* 0x000fca00078e28ff */
[----:B0-----:R-:W-:-:S05]  /*0cc0*/  IMAD.WIDE R4, R15, 0x4, R4 ;  /* 0x000000040f047825 */ /* 0x001fca00078e0204 */
[----:B------:R-:W2:Y:S02]  /*0cd0*/  LDG.E.CONSTANT R3, desc[UR8][R4.64] ;  /* 0x0000000804037981 */ /* 0x000ea4000c1e9900 */
[----:B--2---:R-:W-:-:S07]  /*0ce0*/  FADD.FTZ R8, R8, R3 ;  /* 0x0000000308087221 */ /* 0x004fce0000010000 */
.L_x_26:
[----:B------:R-:W-:Y:S05]  /*0cf0*/  BSYNC B0 ;  /* 0x0000000000007941 */ /* 0x000fea0003800000 */
.L_x_25:
[----:B------:R-:W0:Y:S01]  /*0d00*/  SHFL.BFLY PT, R5, R8, 0x10, 0x1f ;  /* 0x0e001f0008057f89 */ /* 0x000e2200000e0000 */
[----:B------:R-:W1:Y:S01]  /*0d10*/  S2UR UR7, SR_CgaCtaId ;  /* 0x00000000000779c3 */ /* 0x000e620000008800 */
[----:B------:R-:W-:Y:S01]  /*0d20*/  UMOV UR5, 0x400 ;  /* 0x0000040000057882 */ /* 0x000fe20000000000 */
[----:B------:R-:W-:Y:S01]  /*0d30*/  P2R R14, PR, RZ, 0x8 ;  /* 0x00000008ff0e7803 */ /* 0x000fe20000000000 */
[----:B------:R-:W-:Y:S01]  /*0d40*/  UIADD3 UR6, UR5, 0x8, URZ ;  /* 0x0000000805067890 */ /* 0x000fe2000fffe03f */
[----:B------:R-:W-:Y:S02]  /*0d50*/  I2FP.F32.U32 R12, UR10 ;  /* 0x0000000a000c7c45 */ /* 0x000fe40008201000 */
[----:B------:R-:W-:Y:S02]  /*0d60*/  I2FP.F32.U32 R19, R18 ;  /* 0x0000001200137245 */ /* 0x000fe40000201000 */
[----:B------:R-:W-:Y:S01]  /*0d70*/  P2R R15, PR, RZ, 0x4 ;  /* 0x00000004ff0f7803 */ /* 0x000fe20000000000 */
[----:B------:R-:W-:Y:S01]  /*0d80*/  FMUL.FTZ R12, R12, 0.03125 ;  /* 0x3d0000000c0c7820 */ /* 0x000fe20000410000 */
[----:B------:R-:W-:-:S02]  /*0d90*/  ISETP.NE.AND P0, PT, R18, RZ, PT ;  /* 0x000000ff1200720c */ /* 0x000fc40003f05270 */
[----:B------:R-:W-:Y:S02]  /*0da0*/  ISETP.GE.AND P5, PT, R10, R11, PT ;  /* 0x0000000b0a00720c */ /* 0x000fe40003fa6270 */
[----:B------:R-:W-:Y:S02]  /*0db0*/  FSETP.GT.FTZ.AND P2, PT, R12, R19, PT ;  /* 0x000000130c00720b */ /* 0x000fe40003f54000 */
[----:B------:R-:W-:Y:S02]  /*0dc0*/  P2R R26, PR, RZ, 0x2 ;  /* 0x00000002ff1a7803 */ /* 0x000fe40000000000 */
[CC--:B------:R-:W-:Y:S02]  /*0dd0*/  ISETP.GE.AND P1, PT, R18.reuse, R11.reuse, PT ;  /* 0x0000000b1200720c */ /* 0x0c0fe40003f26270 */
[----:B------:R-:W-:Y:S01]  /*0de0*/  ISETP.GE.AND P6, PT, R7, R11, PT ;  /* 0x0000000b0700720c */ /* 0x000fe20003fc6270 */
[----:B0-----:R-:W-:Y:S01]  /*0df0*/  FADD.FTZ R5, R5, R8 ;  /* 0x0000000805057221 */ /* 0x001fe20000010000 */
[----:B------:R-:W-:Y:S01]  /*0e00*/  LOP3.LUT P3, R8, R18, 0x1f, RZ, 0xc0, !PT ;  /* 0x0000001f12087812 */ /* 0x000fe2000786c0ff */
[----:B-1----:R-:W-:-:S02]  /*0e10*/  ULEA UR6, UR7, UR6, 0x18 ;  /* 0x0000000607067291 */ /* 0x002fc4000f8ec03f */
[----:B------:R-:W-:Y:S01]  /*0e20*/  ULEA UR5, UR7, UR5, 0x18 ;  /* 0x0000000507057291 */ /* 0x000fe2000f8ec03f */
        /* <DEDUP_REMOVED lines=8> */
[----:B0-----:R-:W-:-:S05]  /*0eb0*/  FADD.FTZ R4, R13, R4 ;  /* 0x000000040d047221 */ /* 0x001fca0000010000 */
[----:B------:R-:W0:Y:S02]  /*0ec0*/  SHFL.BFLY PT, R17, R4, 0x1, 0x1f ;  /* 0x0c201f0004117f89 */ /* 0x000e2400000e0000 */
[----:B0-----:R-:W-:Y:S01]  /*0ed0*/  FADD.FTZ R24, R4, R17 ;  /* 0x0000001104187221 */ /* 0x001fe20000010000 */
[----:B------:R-:W-:-:S04]  /*0ee0*/  IMAD.MOV.U32 R4, RZ, RZ, RZ ;  /* 0x000000ffff047224 */ /* 0x000fc800078e00ff */
[----:B------:R0:W-:Y:S01]  /*0ef0*/  @!P3 STS [R5+UR6], R24 ;  /* 0x000000180500b988 */ /* 0x0001e20008000806 */
[----:B------:R-:W-:Y:S01]  /*0f00*/  BAR.SYNC.DEFER_BLOCKING 0x0 ;  /* 0x0000000000007b1d */ /* 0x000fe20000010000 */
[----:B0-----:R-:W-:-:S06]  /*0f10*/  @!P0 I2FP.F32.S32 R24, R11 ;  /* 0x0000000b00188245 */ /* 0x001fcc0000201400 */
[----:B------:R-:W0:Y:S01]  /*0f20*/  @!P0 MUFU.RCP R24, R24 ;  /* 0x0000001800188308 */ /* 0x000e220000001000 */
[----:B------:R-:W1:Y:S04]  /*0f30*/  @P2 LDS R4, [R0] ;  /* 0x0000000000042984 */ /* 0x000e680000000800 */
[----:B-1----:R-:W1:Y:S02]  /*0f40*/  SHFL.BFLY PT, R13, R4, 0x10, 0x1f ;  /* 0x0e001f00040d7f89 */ /* 0x002e6400000e0000 */
[----:B-1----:R-:W-:-:S05]  /*0f50*/  FADD.FTZ R13, R13, R4 ;  /* 0x000000040d0d7221 */ /* 0x002fca0000010000 */
        /* <DEDUP_REMOVED lines=19> */
[----:B------:R-:W-:Y:S02]  /*1090*/  FFMA.FTZ R16, R0, R0, RZ ;  /* 0x0000000000107223 */ /* 0x000fe400000100ff */
[----:B------:R-:W-:-:S03]  /*10a0*/  FSEL R21, R12, R21, !P5 ;  /* 0x000000150c157208 */ /* 0x000fc60006800000 */
[----:B------:R-:W-:-:S05]  /*10b0*/  FSEL R17, R16, RZ, !P1 ;  /* 0x000000ff10117208 */ /* 0x000fca0004800000 */
[----:B------:R-:W-:Y:S01]  /*10c0*/  @!P5 FFMA.FTZ R17, R12, R12, R17 ;  /* 0x0000000c0c11d223 */ /* 0x000fe20000010011 */
[----:B------:R-:W-:-:S03]  /*10d0*/  ISETP.NE.AND P5, PT, R18, RZ, PT ;  /* 0x000000ff1200720c */ /* 0x000fc60003fa5270 */
[----:B------:R-:W-:-:S04]  /*10e0*/  @!P6 FFMA.FTZ R17, R23, R23, R17 ;  /* 0x000000171711e223 */ /* 0x000fc80000010011 */
[----:B------:R-:W-:-:S05]  /*10f0*/  @!P0 FFMA.FTZ R17, R4, R4, R17 ;  /* 0x0000000404118223 */ /* 0x000fca0000010011 */
[----:B------:R-:W0:Y:S01]  /*1100*/  SHFL.BFLY PT, R16, R17, 0x10, 0x1f ;  /* 0x0e001f0011107f89 */ /* 0x000e2200000e0000 */
[----:B------:R-:W-:-:S06]  /*1110*/  @!P5 I2FP.F32.S32 R11, R11 ;  /* 0x0000000b000bd245 */ /* 0x000fcc0000201400 */
[----:B------:R-:W1:Y:S01]  /*1120*/  @!P5 MUFU.RCP R11, R11 ;  /* 0x0000000b000bd308 */ /* 0x000e620000001000 */
[----:B0-----:R-:W-:-:S05]  /*1130*/  FADD.FTZ R16, R17, R16 ;  /* 0x0000001011107221 */ /* 0x001fca0000010000 */
        /* <DEDUP_REMOVED lines=9> */
[----:B------:R0:W-:Y:S01]  /*11d0*/  @!P3 STS [R5+UR6], R28 ;  /* 0x0000001c0500b988 */ /* 0x0001e20008000806 */
[----:B------:R-:W2:Y:S08]  /*11e0*/  S2UR UR6, SR_CgaCtaId ;  /* 0x00000000000679c3 */ /* 0x000eb00000008800 */
[----:B------:R-:W-:Y:S01]  /*11f0*/  BAR.SYNC.DEFER_BLOCKING 0x0 ;  /* 0x0000000000007b1d */ /* 0x000fe20000010000 */
[----:B------:R-:W-:-:S07]  /*1200*/  ISETP.NE.AND P3, PT, R14, RZ, PT ;  /* 0x000000ff0e00720c */ /* 0x000fce0003f65270 */
[----:B0-----:R-:W0:Y:S01]  /*1210*/  @!P4 LDC.64 R28, c[0x0][0x228] ;  /* 0x00008a00ff1ccb82 */ /* 0x001e220000000a00 */
[----:B--2---:R-:W-:Y:S02]  /*1220*/  ULEA UR7, UR6, UR7, 0x18 ;  /* 0x0000000706077291 */ /* 0x004fe4000f8ec03f */
[----:B------:R-:W-:-:S04]  /*1230*/  ULEA UR5, UR6, UR5, 0x18 ;  /* 0x0000000506057291 */ /* 0x000fc8000f8ec03f */
[----:B------:R-:W-:Y:S01]  /*1240*/  LEA R27, R8, UR7, 0x2 ;  /* 0x00000007081b7c11 */ /* 0x000fe2000f8e10ff */
[----:B0-----:R-:W-:-:S04]  /*1250*/  @!P4 IMAD.WIDE R28, R18, 0x4, R28 ;  /* 0x00000004121cc825 */ /* 0x001fc800078e021c */
[----:B------:R-:W0:Y:S01]  /*1260*/  @P2 LDS R13, [R27] ;  /* 0x000000001b0d2984 */ /* 0x000e220000000800 */
[----:B------:R-:W-:-:S03]  /*1270*/  ISETP.NE.AND P2, PT, R15, RZ, PT ;  /* 0x000000ff0f00720c */ /* 0x000fc60003f45270 */
[----:B0-----:R-:W0:Y:S02]  /*1280*/  SHFL.BFLY PT, R12, R13, 0x10, 0x1f ;  /* 0x0e001f000d0c7f89 */ /* 0x001e2400000e0000 */
[----:B0-----:R-:W-:-:S05]  /*1290*/  FADD.FTZ R12, R12, R13 ;  /* 0x0000000d0c0c7221 */ /* 0x001fca0000010000 */
[----:B------:R-:W0:Y:S02]  /*12a0*/  SHFL.BFLY PT, R5, R12, 0x8, 0x1f ;  /* 0x0d001f000c057f89 */ /* 0x000e2400000e0000 */
[----:B0-----:R-:W-:Y:S02]  /*12b0*/  FADD.FTZ R5, R12, R5 ;  /* 0x000000050c057221 */ /* 0x001fe40000010000 */
[----:B------:R-:W0:Y:S03]  /*12c0*/  @!P3 LDC.64 R12, c[0x0][0x220] ;  /* 0x00008800ff0cbb82 */ /* 0x000e260000000a00 */
[----:B------:R-:W2:Y:S01]  /*12d0*/  SHFL.BFLY PT, R14, R5, 0x4, 0x1f ;  /* 0x0c801f00050e7f89 */ /* 0x000ea200000e0000 */
[----:B0-----:R-:W-:-:S04]  /*12e0*/  @!P3 IMAD.WIDE R12, R10, 0x4, R12 ;  /* 0x000000040a0cb825 */ /* 0x001fc800078e020c */
[----:B--2---:R-:W-:-:S05]  /*12f0*/  FADD.FTZ R16, R5, R14 ;  /* 0x0000000e05107221 */ /* 0x004fca0000010000 */
[----:B------:R-:W0:Y:S02]  /*1300*/  SHFL.BFLY PT, R15, R16, 0x2, 0x1f ;  /* 0x0c401f00100f7f89 */ /* 0x000e2400000e0000 */
[----:B0-----:R-:W-:-:S05]  /*1310*/  FADD.FTZ R17, R16, R15 ;  /* 0x0000000f10117221 */ /* 0x001fca0000010000 */
[----:B------:R-:W0:Y:S02]  /*1320*/  SHFL.BFLY PT, R14, R17, 0x1, 0x1f ;  /* 0x0c201f00110e7f89 */ /* 0x000e2400000e0000 */
[----:B0-----:R-:W-:Y:S02]  /*1330*/  FADD.FTZ R14, R17, R14 ;  /* 0x0000000e110e7221 */ /* 0x001fe40000010000 */
[----:B------:R-:W0:Y:S02]  /*1340*/  @!P3 LDC.64 R16, c[0x0][0x228] ;  /* 0x00008a00ff10bb82 */ /* 0x000e240000000a00 */
[----:B-1----:R-:W-:Y:S02]  /*1350*/  @!P5 FFMA.FTZ R19, R14, R11, 9.9999999747524270788e-07 ;  /* 0x358637bd0e13d423 */ /* 0x002fe4000001000b */
[----:B------:R1:W2:Y:S04]  /*1360*/  @!P4 LDG.E.CONSTANT R11, desc[UR8][R28.64] ;  /* 0x000000081c0bc981 */ /* 0x0002a8000c1e9900 */
[----:B------:R-:W3:Y:S01]  /*1370*/  @!P4 LDC.64 R14, c[0x0][0x220] ;  /* 0x00008800ff0ecb82 */ /* 0x000ee20000000a00 */
[----:B------:R-:W4:Y:S07]  /*1380*/  @!P5 MUFU.RSQ R19, R19 ;  /* 0x000000130013d308 */ /* 0x000f2e0000001400 */
[----:B-1----:R-:W1:Y:S01]  /*1390*/  LDC.64 R28, c[0x0][0x238] ;  /* 0x00008e00ff1c7b82 */ /* 0x002e620000000a00 */
[----:B----4-:R4:W-:Y:S01]  /*13a0*/  @!P5 STS [UR5+0x4], R19 ;  /* 0x00000413ff00d988 */ /* 0x0109e20008000805 */
[----:B0-----:R-:W-:-:S06]  /*13b0*/  @!P3 IMAD.WIDE R16, R10, 0x4, R16 ;  /* 0x000000040a10b825 */ /* 0x001fcc00078e0210 */
[----:B------:R-:W-:Y:S01]  /*13c0*/  BAR.SYNC.DEFER_BLOCKING 0x0 ;  /* 0x0000000000007b1d */ /* 0x000fe20000010000 */
[----:B---3--:R-:W-:-:S05]  /*13d0*/  @!P4 IMAD.WIDE R14, R18, 0x4, R14 ;  /* 0x00000004120ec825 */ /* 0x008fca00078e020e */
[----:B------:R0:W2:Y:S04]  /*13e0*/  @!P4 LDG.E.CONSTANT R24, desc[UR8][R14.64] ;  /* 0x000000080e18c981 */ /* 0x0000a8000c1e9900 */
[----:B----4-:R3:W4:Y:S04]  /*13f0*/  @!P3 LDG.E.CONSTANT R19, desc[UR8][R12.64] ;  /* 0x000000080c13b981 */ /* 0x010728000c1e9900 */
[----:B------:R-:W4:Y:S01]  /*1400*/  @!P3 LDG.E.CONSTANT R16, desc[UR8][R16.64] ;  /* 0x000000081010b981 */ /* 0x000f22000c1e9900 */
[----:B0-----:R-:W0:Y:S03]  /*1410*/  @!P2 LDC.64 R14, c[0x0][0x220] ;  /* 0x00008800ff0eab82 */ /* 0x001e260000000a00 */
[----:B-1----:R-:W5:Y:S04]  /*1420*/  LDG.E.CONSTANT R5, desc[UR8][R28.64] ;  /* 0x000000081c057981 */ /* 0x002f68000c1e9900 */
[----:B------:R-:W1:Y:S01]  /*1430*/  @!P2 LDS R27, [UR5+0x4] ;  /* 0x00000405ff1ba984 */ /* 0x000e620008000800 */
[----:B---3--:R-:W3:Y:S01]  /*1440*/  @!P2 LDC.64 R12, c[0x0][0x228] ;  /* 0x00008a00ff0cab82 */ /* 0x008ee20000000a00 */
[----:B0-----:R-:W-:-:S06]  /*1450*/  @!P2 IMAD.WIDE R14, R7, 0x4, R14 ;  /* 0x00000004070ea825 */ /* 0x001fcc00078e020e */
[----:B------:R-:W5:Y:S01]  /*1460*/  @!P2 LDG.E.CONSTANT R14, desc[UR8][R14.64] ;  /* 0x000000080e0ea981 */ /* 0x000f62000c1e9900 */
[----:B---3--:R-:W-:-:S05]  /*1470*/  @!P2 IMAD.WIDE R12, R7, 0x4, R12 ;  /* 0x00000004070ca825 */ /* 0x008fca00078e020c */
[----:B------:R0:W3:Y:S04]  /*1480*/  @!P2 LDG.E.CONSTANT R15, desc[UR8][R12.64] ;  /* 0x000000080c0fa981 */ /* 0x0000e8000c1e9900 */
[----:B0-----:R-:W0:Y:S04]  /*1490*/  @!P4 LDS R13, [UR5+0x4] ;  /* 0x00000405ff0dc984 */ /* 0x001e280008000800 */
[----:B------:R-:W0:Y:S01]  /*14a0*/  @!P3 LDS R12, [UR5+0x4] ;  /* 0x00000405ff0cb984 */ /* 0x000e220008000800 */
[----:B------:R-:W-:Y:S01]  /*14b0*/  FSEL R0, R0, R9, !P1 ;  /* 0x0000000900007208 */ /* 0x000fe20004800000 */
[----:B------:R-:W-:-:S04]  /*14c0*/  IMAD R25, R20, UR12, R25 ;  /* 0x0000000c14197c24 */ /* 0x000fc8000f8e0219 */
[----:B------:R-:W-:Y:S01]  /*14d0*/  IMAD R25, R25, UR13, R22 ;  /* 0x0000000d19197c24 */ /* 0x000fe2000f8e0216 */
[----:B------:R-:W-:Y:S01]  /*14e0*/  FSEL R6, R23, R6, !P6 ;  /* 0x0000000617067208 */ /* 0x000fe20007000000 */
[----:B------:R-:W-:Y:S01]  /*14f0*/  USHF.R.S32.HI UR6, URZ, 0x2, UR4 ;  /* 0x000000023f067899 */ /* 0x000fe20008011404 */
[----:B------:R-:W-:-:S03]  /*1500*/  @!P4 LOP3.LUT R18, R18, 0xffffffe0, RZ, 0xc0, !PT ;  /* 0xffffffe01212c812 */ /* 0x000fc600078ec0ff */
[----:B-1----:R-:W-:Y:S01]  /*1510*/  @!P2 FMUL.FTZ R22, R6, R27 ;  /* 0x0000001b0616a220 */ /* 0x002fe20000410000 */
[----:B0-----:R-:W-:Y:S01]  /*1520*/  @!P4 FMUL.FTZ R0, R0, R13 ;  /* 0x0000000d0000c220 */ /* 0x001fe20000410000 */
[----:B------:R-:W-:Y:S02]  /*1530*/  @!P3 FMUL.FTZ R17, R21, R12 ;  /* 0x0000000c1511b220 */ /* 0x000fe40000410000 */
[----:B------:R-:W0:Y:S08]  /*1540*/  @!P4 LDC.64 R12, c[0x0][0x210] ;  /* 0x00008400ff0ccb82 */ /* 0x000e300000000a00 */
[----:B------:R-:W1:Y:S01]  /*1550*/  @!P2 LDC.64 R20, c[0x0][0x210] ;  /* 0x00008400ff14ab82 */ /* 0x000e620000000a00 */
[----:B------:R-:W-:Y:S01]  /*1560*/  ISETP.NE.AND P1, PT, R26, RZ, PT ;  /* 0x000000ff1a00720c */ /* 0x000fe20003f25270 */
[----:B--2---:R-:W-:Y:S01]  /*1570*/  @!P4 FFMA.FTZ R0, R0, R24, R11 ;  /* 0x000000180000c223 */ /* 0x004fe2000001000b */
[----:B------:R-:W-:-:S05]  /*1580*/  @!P4 IMAD R11, R25, 0x20, R8 ;  /* 0x00000020190bc824 */ /* 0x000fca00078e0208 */
[----:B------:R-:W2:Y:S01]  /*1590*/  @!P3 LDC.64 R8, c[0x0][0x210] ;  /* 0x00008400ff08bb82 */ /* 0x000ea20000000a00 */
[----:B------:R-:W-:Y:S01]  /*15a0*/  @!P4 IMAD R6, R18, UR6, R11 ;  /* 0x000000061206cc24 */ /* 0x000fe2000f8e020b */
[----:B------:R-:W-:Y:S01]  /*15b0*/  @!P2 LOP3.LUT R18, R7, 0x1f, RZ, 0xc0, !PT ;  /* 0x0000001f0712a812 */ /* 0x000fe200078ec0ff */
[----:B----4-:R-:W-:Y:S01]  /*15c0*/  @!P3 FFMA.FTZ R16, R17, R19, R16 ;  /* 0x000000131110b223 */ /* 0x010fe20000010010 */
[----:B------:R-:W-:Y:S01]  /*15d0*/  @!P3 LOP3.LUT R11, R10, 0xffffffe0, RZ, 0xc0, !PT ;  /* 0xffffffe00a0bb812 */ /* 0x000fe200078ec0ff */
[C---:B-----5:R-:W-:Y:S02]  /*15e0*/  @!P4 FMUL.FTZ R0, R5.reuse, R0 ;  /* 0x000000000500c220 */ /* 0x060fe40000410000 */
[----:B------:R-:W-:Y:S01]  /*15f0*/  @!P3 FMUL.FTZ R16, R5, R16 ;  /* 0x000000100510b220 */ /* 0x000fe20000410000 */
[----:B------:R-:W-:Y:S01]  /*1600*/  @!P2 LOP3.LUT R7, R7, 0xffffffe0, RZ, 0xc0, !PT ;  /* 0xffffffe00707a812 */ /* 0x000fe200078ec0ff */
[----:B------:R-:W-:Y:S01]  /*1610*/  @!P2 IMAD R18, R25, 0x20, R18 ;  /* 0x000000201912a824 */ /* 0x000fe200078e0212 */
[C---:B0-----:R-:W-:Y:S01]  /*1620*/  @!P4 IADD3 R12, P5, R6.reuse, R12, RZ ;  /* 0x0000000c060cc210 */ /* 0x041fe20007fbe0ff */
[----:B------:R-:W0:Y:S02]  /*1630*/  @!P4 F2I.S8.NTZ R0, R0 ;  /* 0x000000000000c305 */ /* 0x000e240000202100 */
[----:B------:R-:W-:Y:S01]  /*1640*/  @!P2 IMAD R7, R7, UR6, R18 ;  /* 0x000000060707ac24 */ /* 0x000fe2000f8e0212 */
[----:B------:R-:W-:-:S04]  /*1650*/  @!P4 LEA.HI.X.SX32 R13, R6, R13, 0x1, P5 ;  /* 0x0000000d060dc211 */ /* 0x000fc800028f0eff */
[----:B-1----:R-:W-:-:S04]  /*1660*/  @!P2 IADD3 R20, P6, R7, R20, RZ ;  /* 0x000000140714a210 */ /* 0x002fc80007fde0ff */
[----:B------:R-:W-:Y:S01]  /*1670*/  @!P2 LEA.HI.X.SX32 R21, R7, R21, 0x1, P6 ;  /* 0x000000150715a211 */ /* 0x000fe200030f0eff */
[----:B---3--:R-:W-:Y:S01]  /*1680*/  @!P2 FFMA.FTZ R22, R22, R14, R15 ;  /* 0x0000000e1616a223 */ /* 0x008fe2000001000f */
[----:B------:R-:W-:-:S03]  /*1690*/  @!P3 LOP3.LUT R14, R10, 0x1f, RZ, 0xc0, !PT ;  /* 0x0000001f0a0eb812 */ /* 0x000fc600078ec0ff */
[----:B------:R-:W-:Y:S01]  /*16a0*/  @!P2 FMUL.FTZ R22, R5, R22 ;  /* 0x000000160516a220 */ /* 0x000fe20000410000 */
[----:B------:R-:W-:Y:S01]  /*16b0*/  @!P3 LEA R14, R25, R14, 0x5 ;  /* 0x0000000e190eb211 */ /* 0x000fe200078e28ff */
[----:B------:R-:W1:Y:S04]  /*16c0*/  @!P3 F2I.S8.NTZ R10, R16 ;  /* 0x00000010000ab305 */ /* 0x000e680000202100 */
[----:B------:R-:W-:-:S04]  /*16d0*/  @!P3 IMAD R11, R11, UR6, R14 ;  /* 0x000000060b0bbc24 */ /* 0x000fc8000f8e020e */
[----:B------:R-:W3:Y:S01]  /*16e0*/  @!P2 F2I.S8.NTZ R15, R22 ;  /* 0x00000016000fa305 */ /* 0x000ee20000202100 */
[----:B--2---:R-:W-:-:S04]  /*16f0*/  @!P3 IADD3 R8, P5, R11, R8, RZ ;  /* 0x000000080b08b210 */ /* 0x004fc80007fbe0ff */
[----:B------:R-:W-:Y:S01]  /*1700*/  @!P3 LEA.HI.X.SX32 R9, R11, R9, 0x1, P5 ;  /* 0x000000090b09b211 */ /* 0x000fe200028f0eff */
[----:B0-----:R0:W-:Y:S04]  /*1710*/  @!P4 STG.E.U8 desc[UR8][R12.64], R0 ;  /* 0x000000000c00c986 */ /* 0x0011e8000c101108 */
[----:B-1----:R0:W-:Y:S04]  /*1720*/  @!P3 STG.E.U8 desc[UR8][R8.64], R10 ;  /* 0x0000000a0800b986 */ /* 0x0021e8000c101108 */
[----:B---3--:R0:W-:Y:S01]  /*1730*/  @!P2 STG.E.U8 desc[UR8][R20.64], R15 ;  /* 0x0000000f1400a986 */ /* 0x0081e2000c101108 */
[----:B------:R-:W-:Y:S05]  /*1740*/  @P1 EXIT ;  /* 0x000000000000194d */ /* 0x000fea0003800000 */
[----:B------:R-:W1:Y:S01]  /*1750*/  LDC.64 R6, c[0x0][0x220] ;  /* 0x00008800ff067b82 */ /* 0x000e620000000a00 */
[----:B0-----:R-:W0:Y:S07]  /*1760*/  LDS R0, [UR5+0x4] ;  /* 0x00000405ff007984 */ /* 0x001e2e0008000800 */
[----:B------:R-:W2:Y:S01]  /*1770*/  LDC.64 R8, c[0x0][0x228] ;  /* 0x00008a00ff087b82 */ /* 0x000ea20000000a00 */
[----:B------:R-:W-:Y:S01]  /*1780*/  FSEL R3, R4, R3, !P0 ;  /* 0x0000000304037208 */ /* 0x000fe20004000000 */
[----:B------:R-:W-:Y:S01]  /*1790*/  ULDC.64 UR10, c[0x0][0x210] ;  /* 0x00008400000a7ab9 */ /* 0x000fe20000000a00 */
[----:B-1----:R-:W-:-:S06]  /*17a0*/  IMAD.WIDE R6, R2, 0x4, R6 ;  /* 0x0000000402067825 */ /* 0x002fcc00078e0206 */
[----:B------:R-:W3:Y:S01]  /*17b0*/  LDG.E.CONSTANT R6, desc[UR8][R6.64] ;  /* 0x0000000806067981 */ /* 0x000ee2000c1e9900 */
[----:B--2---:R-:W-:-:S06]  /*17c0*/  IMAD.WIDE R8, R2, 0x4, R8 ;  /* 0x0000000402087825 */ /* 0x004fcc00078e0208 */
[----:B------:R-:W3:Y:S01]  /*17d0*/  LDG.E.CONSTANT R8, desc[UR8][R8.64] ;  /* 0x0000000808087981 */ /* 0x000ee2000c1e9900 */
[----:B0-----:R-:W-:Y:S01]  /*17e0*/  FMUL.FTZ R3, R3, R0 ;  /* 0x0000000003037220 */ /* 0x001fe20000410000 */
[C---:B------:R-:W-:Y:S02]  /*17f0*/  LOP3.LUT R0, R2.reuse, 0x1f, RZ, 0xc0, !PT ;  /* 0x0000001f02007812 */ /* 0x040fe400078ec0ff */
[----:B------:R-:W-:Y:S02]  /*1800*/  LOP3.LUT R2, R2, 0xffffffe0, RZ, 0xc0, !PT ;  /* 0xffffffe002027812 */ /* 0x000fe400078ec0ff */
[----:B------:R-:W-:-:S05]  /*1810*/  LEA R25, R25, R0, 0x5 ;  /* 0x0000000019197211 */ /* 0x000fca00078e28ff */
[----:B------:R-:W-:-:S05]  /*1820*/  IMAD R25, R2, UR6, R25 ;  /* 0x0000000602197c24 */ /* 0x000fca000f8e0219 */
[----:B------:R-:W-:Y:S01]  /*1830*/  IADD3 R2, P0, R25, UR10, RZ ;  /* 0x0000000a19027c10 */ /* 0x000fe2000ff1e0ff */
[----:B---3--:R-:W-:-:S04]  /*1840*/  FFMA.FTZ R4, R3, R6, R8 ;  /* 0x0000000603047223 */ /* 0x008fc80000010008 */
[----:B------:R-:W-:-:S04]  /*1850*/  FMUL.FTZ R4, R5, R4 ;  /* 0x0000000405047220 */ /* 0x000fc80000410000 */
[----:B------:R-:W0:Y:S01]  /*1860*/  F2I.S8.NTZ R5, R4 ;  /* 0x0000000400057305 */ /* 0x000e220000202100 */
[----:B------:R-:W-:-:S05]  /*1870*/  LEA.HI.X.SX32 R3, R25, UR11, 0x1, P0 ;  /* 0x0000000b19037c11 */ /* 0x000fca00080f0eff */
[----:B0-----:R-:W-:Y:S01]  /*1880*/  STG.E.U8 desc[UR8][R2.64], R5 ;  /* 0x0000000502007986 */ /* 0x001fe2000c101108 */
[----:B------:R-:W-:Y:S05]  /*1890*/  EXIT ;  /* 0x000000000000794d */ /* 0x000fea0003800000 */
.L_x_27:
        /* <DEDUP_REMOVED lines=14> */
.L_x_648:


//--------------------- .text._ZN17fastertransformer31layernorm_COL32_INT8I_DataTypeOI6__halfEEvPT_PKaPKS2_S7_iiPKf --------------------------
	.section	.text._ZN17fastertransformer31layernorm_COL32_INT8I_DataTypeOI6__halfEEvPT_PKaPKS2_S7_iiPKf,"ax",@progbits
	.align	128
        .global         _ZN17fastertransformer31layernorm_COL32_INT8I_DataTypeOI6__halfEEvPT_PKaPKS2_S7_iiPKf
        .type           _ZN17fastertransformer31layernorm_COL32_INT8I_DataTypeOI6__halfEEvPT_PKaPKS2_S7_iiPKf,@function
        .size           _ZN17fastertransformer31layernorm_COL32_INT8I_DataTypeOI6__halfEEvPT_PKaPKS2_S7_iiPKf,(.L_x_649 - _ZN17fastertransformer31layernorm_COL32_INT8I_DataTypeOI6__halfEEvPT_PKaPKS2_S7_iiPKf)
        .other          _ZN17fastertransformer31layernorm_COL32_INT8I_DataTypeOI6__halfEEvPT_PKaPKS2_S7_iiPKf,@"STO_CUDA_ENTRY STV_DEFAULT"
_ZN17fastertransformer31layernorm_COL32_INT8I_DataTypeOI6__halfEEvPT_PKaPKS2_S7_iiPKf:
.text._ZN17fastertransformer31layernorm_COL32_INT8I_DataTypeOI6__halfEEvPT_PKaPKS2_S7_iiPKf:
[----:B------:R-:W-:Y:S01]  /*0000*/  LDC R1, c[0x0][0x28] ;  /* 0x00000a00ff017b82 */ /* 0x000fe20000000800 */
[----:B------:R-:W0:Y:S01]  /*0010*/  S2R R14, SR_TID.X ;  /* 0x00000000000e7919 */ /* 0x000e220000002100 */
[----:B------:R-:W-:Y:S01]  /*0020*/  ULDC.64 UR6, c[0x0][0x230] ;  /* 0x00008c0000067ab9 */ /* 0x000fe20000000a00 */
[----:B------:R-:W-:Y:S01]  /*0030*/  ULDC.64 UR4, c[0x0][0x208] ;  /* 0x0000820000047ab9 */ /* 0x000fe20000000a00 */
[----:B------:R-:W1:Y:S01]  /*0040*/  S2R R8, SR_CTAID.X ;  /* 0x0000000000087919 */ /* 0x000e620000002500 */
[----:B0-----:R-:W-:-:S04]  /*0050*/  SHF.L.U32 R6, R14, 0x2, RZ ;  /* 0x000000020e067819 */ /* 0x001fc800000006ff */
[C---:B------:R-:W-:Y:S02]  /*0060*/  ISETP.GE.AND P0, PT, R6.reuse, UR7, PT ;  /* 0x0000000706007c0c */ /* 0x040fe4000bf06270 */
[C---:B------:R-:W-:Y:S02]  /*0070*/  LOP3.LUT R7, R6.reuse, 0x1c, RZ, 0xc0, !PT ;  /* 0x0000001c06077812 */ /* 0x040fe400078ec0ff */
[----:B------:R-:W-:Y:S02]  /*0080*/  LOP3.LUT R0, R6, 0xffffffe0, RZ, 0xc0, !PT ;  /* 0xffffffe006007812 */ /* 0x000fe400078ec0ff */
[----:B-1----:R-:W-:Y:S02]  /*0090*/  LEA R7, R8, R7, 0x5 ;  /* 0x0000000708077211 */ /* 0x002fe400078e28ff */
[----:B------:R-:W0:Y:S03]  /*00a0*/  LDC.64 R8, c[0x0][0x238] ;  /* 0x00008e00ff087b82 */ /* 0x000e260000000a00 */
[----:B------:R-:W-:-:S05]  /*00b0*/  IMAD R0, R0, UR6, R7 ;  /* 0x0000000600007c24 */ /* 0x000fca000f8e0207 */
[----:B------:R-:W1:Y:S01]  /*00c0*/  @!P0 LDC.64 R10, c[0x0][0x218] ;  /* 0x00008600ff0a8b82 */ /* 0x000e620000000a00 */
[----:B------:R-:W-:Y:S01]  /*00d0*/  SHF.R.U32.HI R0, RZ, 0x2, R0 ;  /* 0x00000002ff007819 */ /* 0x000fe20000011600 */
[----:B0-----:R-:W2:Y:S04]  /*00e0*/  LDG.E.CONSTANT R8, desc[UR4][R8.64] ;  /* 0x0000000408087981 */ /* 0x001ea8000c1e9900 */
[----:B-1----:R-:W-:-:S06]  /*00f0*/  @!P0 IMAD.WIDE.U32 R10, R0, 0x4, R10 ;  /* 0x00000004000a8825 */ /* 0x002fcc00078e000a */
[----:B------:R-:W3:Y:S01]  /*0100*/  @!P0 LDG.E R10, desc[UR4][R10.64] ;  /* 0x000000040a0a8981 */ /* 0x000ee2000c1e1900 */
[----:B------:R-:W-:Y:S01]  /*0110*/  ISETP.GE.AND P1, PT, R6, UR7, PT ;  /* 0x0000000706007c0c */ /* 0x000fe2000bf26270 */
[----:B------:R-:W-:Y:S01]  /*0120*/  ULDC UR6, c[0x0][0x0] ;  /* 0x0000000000067ab9 */ /* 0x000fe20000000800 */
[----:B------:R-:W-:Y:S01]  /*0130*/  I2FP.F32.U32 R18, R14 ;  /* 0x0000000e00127245 */ /* 0x000fe20000201000 */
[----:B---3--:R-:W2:Y:S08]  /*0140*/  @!P0 I2F.S8 R7, R10 ;  /* 0x0000000a00078306 */ /* 0x008eb00000001400 */
[----:B------:R-:W0:Y:S08]  /*0150*/  @!P0 I2F.S8 R13, R10.B1 ;  /* 0x1000000a000d8306 */ /* 0x000e300000001400 */
[----:B------:R-:W1:Y:S01]  /*0160*/  @!P0 I2F.S8 R15, R10.B2 ;  /* 0x2000000a000f8306 */ /* 0x000e620000001400 */
[----:B--2---:R-:W-:-:S07]  /*0170*/  @!P0 FMUL.FTZ R4, R8, R7 ;  /* 0x0000000708048220 */ /* 0x004fce0000410000 */
[----:B------:R-:W2:Y:S01]  /*0180*/  @!P0 I2F.S8 R17, R10.B3 ;  /* 0x3000000a00118306 */ /* 0x000ea20000001400 */
[----:B0-----:R-:W-:-:S04]  /*0190*/  @!P0 FMUL.FTZ R5, R8, R13 ;  /* 0x0000000d08058220 */ /* 0x001fc80000410000 */
[----:B------:R-:W-:Y:S01]  /*01a0*/  FADD.FTZ R12, R4, R5 ;  /* 0x00000005040c7221 */ /* 0x000fe20000010000 */
[----:B-1----:R-:W-:-:S04]  /*01b0*/  @!P0 FMUL.FTZ R3, R8, R15 ;  /* 0x0000000f08038220 */ /* 0x002fc80000410000 */
[----:B------:R-:W-:Y:S01]  /*01c0*/  FADD.FTZ R7, R3, R12 ;  /* 0x0000000c03077221 */ /* 0x000fe20000010000 */
[----:B--2---:R-:W-:-:S04]  /*01d0*/  @!P0 FMUL.FTZ R2, R8, R17 ;  /* 0x0000001108028220 */ /* 0x004fc80000410000 */
[----:B------:R-:W-:-:S05]  /*01e0*/  FADD.FTZ R7, R2, R7 ;  /* 0x0000000702077221 */ /* 0x000fca0000010000 */
[----:B------:R-:W-:-:S05]  /*01f0*/  FSEL R8, R7, RZ, !P1 ;  /* 0x000000ff07087208 */ /* 0x000fca0004800000 */
[----:B------:R-:W0:Y:S02]  /*0200*/  SHFL.BFLY PT, R7, R8, 0x10, 0x1f ;  /* 0x0e001f0008077f89 */ /* 0x000e2400000e0000 */
[----:B0-----:R-:W-:-:S05]  /*0210*/  FADD.FTZ R9, R8, R7 ;  /* 0x0000000708097221 */ /* 0x001fca0000010000 */
[----:B------:R-:W0:Y:S02]  /*0220*/  SHFL.BFLY PT, R10, R9, 0x8, 0x1f ;  /* 0x0d001f00090a7f89 */ /* 0x000e2400000e0000 */
[----:B0-----:R-:W-:-:S05]  /*0230*/  FADD.FTZ R10, R9, R10 ;  /* 0x0000000a090a7221 */ /* 0x001fca0000010000 */
[----:B------:R-:W0:Y:S02]  /*0240*/  SHFL.BFLY PT, R7, R10, 0x4, 0x1f ;  /* 0x0c801f000a077f89 */ /* 0x000e2400000e0000 */
[----:B0-----:R-:W-:-:S05]  /*0250*/  FADD.FTZ R11, R10, R7 ;  /* 0x000000070a0b7221 */ /* 0x001fca0000010000 */
[----:B------:R-:W0:Y:S01]  /*0260*/  SHFL.BFLY PT, R12, R11, 0x2, 0x1f ;  /* 0x0c401f000b0c7f89 */ /* 0x000e2200000e0000 */
[----:B------:R-:W1:Y:S01]  /*0270*/  S2R R7, SR_CgaCtaId ;  /* 0x0000000000077919 */ /* 0x000e620000008800 */
[----:B------:R-:W-:Y:S01]  /*0280*/  MOV R8, 0x400 ;  /* 0x0000040000087802 */ /* 0x000fe20000000f00 */
[----:B0-----:R-:W-:-:S05]  /*0290*/  FADD.FTZ R12, R11, R12 ;  /* 0x0000000c0b0c7221 */ /* 0x001fca0000010000 */
[----:B------:R-:W0:Y:S01]  /*02a0*/  SHFL.BFLY PT, R13, R12, 0x1, 0x1f ;  /* 0x0c201f000c0d7f89 */ /* 0x000e2200000e0000 */
[----:B------:R-:W-:Y:S02]  /*02b0*/  I2FP.F32.U32 R15, UR6 ;  /* 0x00000006000f7c45 */ /* 0x000fe40008201000 */
[----:B------:R-:W-:Y:S02]  /*02c0*/  SHF.R.U32.HI R9, RZ, 0x3, R14 ;  /* 0x00000003ff097819 */ /* 0x000fe4000001160e */
[----:B------:R-:W-:Y:S02]  /*02d0*/  IADD3 R16, R8, 0x8, RZ ;  /* 0x0000000808107810 */ /* 0x000fe40007ffe0ff */
[----:B------:R-:W-:Y:S01]  /*02e0*/  LOP3.LUT P1, R10, R14, 0x1f, RZ, 0xc0, !PT ;  /* 0x0000001f0e0a7812 */ /* 0x000fe2000782c0ff */
[----:B------:R-:W-:Y:S01]  /*02f0*/  FMUL.FTZ R15, R15, 0.03125 ;  /* 0x3d0000000f0f7820 */ /* 0x000fe20000410000 */
[----:B------:R-:W-:Y:S02]  /*0300*/  LOP3.LUT R9, R9, 0x1ffffffc, RZ, 0xc0, !PT ;  /* 0x1ffffffc09097812 */ /* 0x000fe400078ec0ff */
[----:B-1----:R-:W-:-:S02]  /*0310*/  LEA R16, R7, R16, 0x18 ;  /* 0x0000001007107211 */ /* 0x002fc400078ec0ff */
[----:B------:R-:W-:Y:S02]  /*0320*/  FSETP.GT.FTZ.AND P2, PT, R15, R18, PT ;  /* 0x000000120f00720b */ /* 0x000fe40003f54000 */
[----:B------:R-:W-:Y:S01]  /*0330*/  IADD3 R9, R9, R16, RZ ;  /* 0x0000001009097210 */ /* 0x000fe20007ffe0ff */
[----:B0-----:R-:W-:-:S05]  /*0340*/  FADD.FTZ R18, R12, R13 ;  /* 0x0000000d0c127221 */ /* 0x001fca0000010000 */
[----:B------:R-:W-:Y:S01]  /*0350*/  @!P1 STS [R9], R18 ;  /* 0x0000001209009388 */ /* 0x000fe20000000800 */
[----:B------:R-:W-:Y:S01]  /*0360*/  HFMA2.MMA R11, -RZ, RZ, 0, 0 ;  /* 0x00000000ff0b7435 */ /* 0x000fe200000001ff */
[----:B------:R-:W-:Y:S01]  /*0370*/  LEA R10, R10, R16, 0x2 ;  /* 0x000000100a0a7211 */ /* 0x000fe200078e10ff */
        /* <DEDUP_REMOVED lines=12> */
[----:B------:R-:W-:-:S04]  /*0440*/  @!P3 I2FP.F32.S32 R17, UR7 ;  /* 0x000000070011bc45 */ /* 0x000fc80008201400 */
[----:B------:R-:W1:Y:S01]  /*0450*/  @!P3 MUFU.RCP R11, R17 ;  /* 0x00000011000bb308 */ /* 0x000e620000001000 */
[----:B------:R-:W-:Y:S01]  /*0460*/  @!P3 LEA R12, R7, R8, 0x18 ;  /* 0x00000008070cb211 */ /* 0x000fe200078ec0ff */
[----:B------:R-:W-:Y:S01]  /*0470*/  BSSY B0, `(.L_x_28) ;  /* 0x0000011000007945 */ /* 0x000fe20003800000 */
[----:B------:R-:W-:Y:S01]  /*0480*/  MOV R13, RZ ;  /* 0x000000ff000d7202 */ /* 0x000fe20000000f00 */
[----:B0-----:R-:W-:-:S04]  /*0490*/  FADD.FTZ R14, R15, R14 ;  /* 0x0000000e0f0e7221 */ /* 0x001fc80000010000 */
[----:B-1----:R-:W-:-:S05]  /*04a0*/  @!P3 FMUL.FTZ R11, R14, R11 ;  /* 0x0000000b0e0bb220 */ /* 0x002fca0000410000 */
[----:B------:R0:W-:Y:S01]  /*04b0*/  @!P3 STS [R12], R11 ;  /* 0x0000000b0c00b388 */ /* 0x0001e20000000800 */
[----:B------:R-:W-:Y:S06]  /*04c0*/  BAR.SYNC.DEFER_BLOCKING 0x0 ;  /* 0x0000000000007b1d */ /* 0x000fec0000010000 */
[----:B------:R-:W-:Y:S05]  /*04d0*/  @P0 BRA `(.L_x_29) ;  /* 0x0000000000280947 */ /* 0x000fea0003800000 */
[----:B0-----:R-:W-:-:S06]  /*04e0*/  LEA R11, R7, R8, 0x18 ;  /* 0x00000008070b7211 */ /* 0x001fcc00078ec0ff */
[----:B------:R-:W0:Y:S02]  /*04f0*/  LDS R11, [R11] ;  /* 0x000000000b0b7984 */ /* 0x000e240000000800 */
[--C-:B0-----:R-:W-:Y:S01]  /*0500*/  FADD.FTZ R5, R5, -R11.reuse ;  /* 0x8000000b05057221 */ /* 0x101fe20000010000 */
[--C-:B------:R-:W-:Y:S01]  /*0510*/  FADD.FTZ R4, R4, -R11.reuse ;  /* 0x8000000b04047221 */ /* 0x100fe20000010000 */
[--C-:B------:R-:W-:Y:S01]  /*0520*/  FADD.FTZ R3, R3, -R11.reuse ;  /* 0x8000000b03037221 */ /* 0x100fe20000010000 */
[----:B------:R-:W-:Y:S01]  /*0530*/  FADD.FTZ R2, R2, -R11 ;  /* 0x8000000b02027221 */ /* 0x000fe20000010000 */
[----:B------:R-:W-:-:S04]  /*0540*/  FMUL.FTZ R13, R5, R5 ;  /* 0x00000005050d7220 */ /* 0x000fc80000410000 */
[----:B------:R-:W-:-:S04]  /*0550*/  FFMA.FTZ R12, R4, R4, R13 ;  /* 0x00000004040c7223 */ /* 0x000fc8000001000d */
[----:B------:R-:W-:-:S04]  /*0560*/  FFMA.FTZ R13, R3, R3, R12 ;  /* 0x00000003030d7223 */ /* 0x000fc8000001000c */
[----:B------:R-:W-:-:S07]  /*0570*/  FFMA.FTZ R13, R2, R2, R13 ;  /* 0x00000002020d7223 */ /* 0x000fce000001000d */
.L_x_29:
[----:B------:R-:W-:Y:S05]  /*0580*/  BSYNC B0 ;  /* 0x0000000000007941 */ /* 0x000fea0003800000 */
.L_x_28:
[----:B0-----:R-:W0:Y:S02]  /*0590*/  SHFL.BFLY PT, R12, R13, 0x10, 0x1f ;  /* 0x0e001f000d0c7f89 */ /* 0x001e2400000e0000 */
[----:B0-----:R-:W-:-:S05]  /*05a0*/  FADD.FTZ R12, R12, R13 ;  /* 0x0000000d0c0c7221 */ /* 0x001fca0000010000 */
[----:B------:R-:W0:Y:S02]  /*05b0*/  SHFL.BFLY PT, R11, R12, 0x8, 0x1f ;  /* 0x0d001f000c0b7f89 */ /* 0x000e2400000e0000 */
[----:B0-----:R-:W-:-:S05]  /*05c0*/  FADD.FTZ R11, R12, R11 ;  /* 0x0000000b0c0b7221 */ /* 0x001fca0000010000 */
[----:B------:R-:W0:Y:S02]  /*05d0*/  SHFL.BFLY PT, R14, R11, 0x4, 0x1f ;  /* 0x0c801f000b0e7f89 */ /* 0x000e2400000e0000 */
[----:B0-----:R-:W-:-:S05]  /*05e0*/  FADD.FTZ R14, R11, R14 ;  /* 0x0000000e0b0e7221 */ /* 0x001fca0000010000 */
[----:B------:R-:W0:Y:S02]  /*05f0*/  SHFL.BFLY PT, R15, R14, 0x2, 0x1f ;  /* 0x0c401f000e0f7f89 */ /* 0x000e2400000e0000 */
[----:B0-----:R-:W-:-:S05]  /*0600*/  FADD.FTZ R15, R14, R15 ;  /* 0x0000000f0e0f7221 */ /* 0x001fca0000010000 */
[----:B------:R-:W0:Y:S02]  /*0610*/  SHFL.BFLY PT, R16, R15, 0x1, 0x1f ;  /* 0x0c201f000f107f89 */ /* 0x000e2400000e0000 */
[----:B0-----:R-:W-:Y:S01]  /*0620*/  FADD.FTZ R18, R15, R16 ;  /* 0x000000100f127221 */ /* 0x001fe20000010000 */
[----:B------:R-:W-:Y:S01]  /*0630*/  HFMA2.MMA R16, -RZ, RZ, 0, 0 ;  /* 0x00000000ff107435 */ /* 0x000fe200000001ff */
[----:B------:R-:W-:-:S03]  /*0640*/  @!P3 I2FP.F32.S32 R15, UR7 ;  /* 0x00000007000fbc45 */ /* 0x000fc60008201400 */
[----:B------:R-:W-:Y:S01]  /*0650*/  @!P1 STS [R9], R18 ;  /* 0x0000001209009388 */ /* 0x000fe20000000800 */
[----:B------:R-:W-:Y:S06]  /*0660*/  BAR.SYNC.DEFER_BLOCKING 0x0 ;  /* 0x0000000000007b1d */ /* 0x000fec0000010000 */
[----:B------:R0:W1:Y:S02]  /*0670*/  @P2 LDS R16, [R10] ;  /* 0x000000000a102984 */ /* 0x0000640000000800 */
[----:B0-----:R-:W0:Y:S02]  /*0680*/  @!P3 MUFU.RCP R10, R15 ;  /* 0x0000000f000ab308 */ /* 0x001e240000001000 */
        /* <DEDUP_REMOVED lines=10> */
[----:B0-----:R-:W-:Y:S01]  /*0730*/  @!P3 FFMA.FTZ R9, R9, R10, 9.9999999747524270788e-07 ;  /* 0x358637bd0909b423 */ /* 0x001fe2000001000a */
[----:B------:R-:W-:-:S05]  /*0740*/  @!P3 LEA R10, R7, R8, 0x18 ;  /* 0x00000008070ab211 */ /* 0x000fca00078ec0ff */
[----:B------:R-:W0:Y:S02]  /*0750*/  @!P3 MUFU.RSQ R9, R9 ;  /* 0x000000090009b308 */ /* 0x000e240000001400 */
[----:B0-----:R0:W-:Y:S01]  /*0760*/  @!P3 STS [R10+0x4], R9 ;  /* 0x000004090a00b388 */ /* 0x0011e20000000800 */
[----:B------:R-:W-:Y:S06]  /*0770*/  BAR.SYNC.DEFER_BLOCKING 0x0 ;  /* 0x0000000000007b1d */ /* 0x000fec0000010000 */
[----:B------:R-:W-:Y:S05]  /*0780*/  @P0 EXIT ;  /* 0x000000000000094d */ /* 0x000fea0003800000 */
[----:B0-----:R-:W0:Y:S08]  /*0790*/  LDC.64 R10, c[0x0][0x220] ;  /* 0x00008800ff0a7b82 */ /* 0x001e300000000a00 */
[----:B------:R-:W1:Y:S01]  /*07a0*/  LDC.64 R12, c[0x0][0x228] ;  /* 0x00008a00ff0c7b82 */ /* 0x000e620000000a00 */
[----:B0-----:R-:W-:-:S05]  /*07b0*/  IMAD.WIDE R10, R6, 0x2, R10 ;  /* 0x00000002060a7825 */ /* 0x001fca00078e020a */
[----:B------:R-:W2:Y:S01]  /*07c0*/  LDG.E.U16.CONSTANT R18, desc[UR4][R10.64] ;  /* 0x000000040a127981 */ /* 0x000ea2000c1e9500 */
[----:B-1----:R-:W-:-:S03]  /*07d0*/  IMAD.WIDE R12, R6, 0x2, R12 ;  /* 0x00000002060c7825 */ /* 0x002fc600078e020c */
[----:B------:R-:W3:Y:S04]  /*07e0*/  LDG.E.U16.CONSTANT R22, desc[UR4][R10.64+0x4] ;  /* 0x000004040a167981 */ /* 0x000ee8000c1e9500 */
[----:B------:R-:W4:Y:S04]  /*07f0*/  LDG.E.U16.CONSTANT R20, desc[UR4][R12.64] ;  /* 0x000000040c147981 */ /* 0x000f28000c1e9500 */
[----:B------:R-:W5:Y:S04]  /*0800*/  LDG.E.U16.CONSTANT R17, desc[UR4][R12.64+0x4] ;  /* 0x000004040c117981 */ /* 0x000f68000c1e9500 */
[----:B------:R-:W5:Y:S04]  /*0810*/  LDG.E.U16.CONSTANT R9, desc[UR4][R10.64+0x2] ;  /* 0x000002040a097981 */ /* 0x000f68000c1e9500 */
[----:B------:R4:W5:Y:S04]  /*0820*/  LDG.E.U16.CONSTANT R16, desc[UR4][R10.64+0x6] ;  /* 0x000006040a107981 */ /* 0x000968000c1e9500 */
[----:B------:R-:W5:Y:S04]  /*0830*/  LDG.E.U16.CONSTANT R14, desc[UR4][R12.64+0x2] ;  /* 0x000002040c0e7981 */ /* 0x000f68000c1e9500 */
[----:B------:R-:W5:Y:S01]  /*0840*/  LDG.E.U16.CONSTANT R15, desc[UR4][R12.64+0x6] ;  /* 0x000006040c0f7981 */ /* 0x000f62000c1e9500 */
[----:B------:R-:W-:-:S02]  /*0850*/  LEA R24, R7, R8, 0x18 ;  /* 0x0000000807187211 */ /* 0x000fc400078ec0ff */
[----:B------:R-:W0:Y:S03]  /*0860*/  LDC.64 R6, c[0x0][0x210] ;  /* 0x00008400ff067b82 */ /* 0x000e260000000a00 */
[----:B------:R-:W1:Y:S02]  /*0870*/  LDS R8, [R24+0x4] ;  /* 0x0000040018087984 */ /* 0x000e640000000800 */
[C---:B-1----:R-:W-:Y:S01]  /*0880*/  FMUL.FTZ R4, R8.reuse, R4 ;  /* 0x0000000408047220 */ /* 0x042fe20000410000 */
[C---:B------:R-:W-:Y:S01]  /*0890*/  FMUL.FTZ R5, R8.reuse, R5 ;  /* 0x0000000508057220 */ /* 0x040fe20000410000 */
[C---:B------:R-:W-:Y:S01]  /*08a0*/  FMUL.FTZ R21, R8.reuse, R3 ;  /* 0x0000000308157220 */ /* 0x040fe20000410000 */
[----:B------:R-:W-:Y:S01]  /*08b0*/  FMUL.FTZ R23, R8, R2 ;  /* 0x0000000208177220 */ /* 0x000fe20000410000 */
[----:B0-----:R-:W-:-:S04]  /*08c0*/  IMAD.WIDE.U32 R2, R0, 0x10, R6 ;  /* 0x0000001000027825 */ /* 0x001fc800078e0006 */
[----:B--2---:R-:W-:Y:S02]  /*08d0*/  HADD2.F32 R19, -RZ, R18.H0_H0 ;  /* 0x20000012ff137230 */ /* 0x004fe40000004100 */
[----:B---3--:R-:W-:Y:S02]  /*08e0*/  HADD2.F32 R22, -RZ, R22.H0_H0 ;  /* 0x20000016ff167230 */ /* 0x008fe40000004100 */
[----:B----4-:R-:W-:Y:S02]  /*08f0*/  HADD2.F32 R11, -RZ, R20.H0_H0 ;  /* 0x20000014ff0b7230 */ /* 0x010fe40000004100 */
[----:B-----5:R-:W-:Y:S02]  /*0900*/  HADD2.F32 R10, -RZ, R17.H0_H0 ;  /* 0x20000011ff0a7230 */ /* 0x020fe40000004100 */
[----:B------:R-:W-:Y:S02]  /*0910*/  HADD2.F32 R8, -RZ, R9.H0_H0 ;  /* 0x20000009ff087230 */ /* 0x000fe40000004100 */
[----:B------:R-:W-:-:S02]  /*0920*/  HADD2.F32 R16, -RZ, R16.H0_H0 ;  /* 0x20000010ff107230 */ /* 0x000fc40000004100 */
[----:B------:R-:W-:Y:S02]  /*0930*/  HADD2.F32 R14, -RZ, R14.H0_H0 ;  /* 0x2000000eff0e7230 */ /* 0x000fe40000004100 */
[----:B------:R-:W-:Y:S02]  /*0940*/  HADD2.F32 R12, -RZ, R15.H0_H0 ;  /* 0x2000000fff0c7230 */ /* 0x000fe40000004100 */
[----:B------:R-:W-:Y:S01]  /*0950*/  FFMA.FTZ R4, R4, R19, R11 ;  /* 0x0000001304047223 */ /* 0x000fe2000001000b */
[----:B------:R-:W-:Y:S01]  /*0960*/  FFMA.FTZ R6, R21, R22, R10 ;  /* 0x0000001615067223 */ /* 0x000fe2000001000a */
[----:B------:R-:W-:Y:S01]  /*0970*/  FFMA.FTZ R5, R5, R8, R14 ;  /* 0x0000000805057223 */ /* 0x000fe2000001000e */
[----:B------:R-:W-:-:S05]  /*0980*/  FFMA.FTZ R7, R23, R16, R12 ;  /* 0x0000001017077223 */ /* 0x000fca000001000c */
[----:B------:R-:W-:Y:S01]  /*0990*/  STG.E.128 desc[UR4][R2.64], R4 ;  /* 0x0000000402007986 */ /* 0x000fe2000c101d04 */
[----:B------:R-:W-:Y:S05]  /*09a0*/  EXIT ;  /* 0x000000000000794d */ /* 0x000fea0003800000 */
.L_x_30:
        /* <DEDUP_REMOVED lines=13> */
.L_x_649:


//--------------------- .text._ZN17fastertransformer31layernorm_COL32_INT8I_DataTypeOIfEEvPT_PKaPKS1_S6_iiPKf --------------------------
	.section	.text._ZN17fastertransformer31layernorm_COL32_INT8I_DataTypeOIfEEvPT_PKaPKS1_S6_iiPKf,"ax",@progbits
	.align	128
        .global         _ZN17fastertransformer31layernorm_COL32_INT8I_DataTypeOIfEEvPT_PKaPKS1_S6_iiPKf
        .type           _ZN17fastertransformer31layernorm_COL32_INT8I_DataTypeOIfEEvPT_PKaPKS1_S6_iiPKf,@function
        .size           _ZN17fastertransformer31layernorm_COL32_INT8I_DataTypeOIfEEvPT_PKaPKS1_S6_iiPKf,(.L_x_650 - _ZN17fastertransformer31layernorm_COL32_INT8I_DataTypeOIfEEvPT_PKaPKS1_S6_iiPKf)
        .other          _ZN17fastertransformer31layernorm_COL32_INT8I_DataTypeOIfEEvPT_PKaPKS1_S6_iiPKf,@"STO_CUDA_ENTRY STV_DEFAULT"
_ZN17fastertransformer31layernorm_COL32_INT8I_DataTypeOIfEEvPT_PKaPKS1_S6_iiPKf:
.text._ZN17fastertransformer31layernorm_COL32_INT8I_DataTypeOIfEEvPT_PKaPKS1_S6_iiPKf:
        /* <DEDUP_REMOVED lines=40> */
[----:B------:R-:W-:Y:S01]  /*0280*/  I2FP.F32.U32 R10, UR6 ;  /* 0x00000006000a7c45 */ /* 0x000fe20008201000 */
[----:B0-----:R-:W-:-:S05]  /*0290*/  FADD.FTZ R14, R13, R8 ;  /* 0x000000080d0e7221 */ /* 0x001fca0000010000 */
[----:B------:R-:W0:Y:S01]  /*02a0*/  SHFL.BFLY PT, R15, R14, 0x1, 0x1f ;  /* 0x0c201f000e0f7f89 */ /* 0x000e2200000e0000 */
[----:B------:R-:W-:Y:S01]  /*02b0*/  MOV R8, 0x400 ;  /* 0x0000040000087802 */ /* 0x000fe20000000f00 */
[----:B------:R-:W-:Y:S01]  /*02c0*/  FMUL.FTZ R17, R10, 0.03125 ;  /* 0x3d0000000a117820 */ /* 0x000fe20000410000 */
[----:B------:R-:W-:Y:S02]  /*02d0*/  SHF.R.U32.HI R9, RZ, 0x3, R12 ;  /* 0x00000003ff097819 */ /* 0x000fe4000001160c */
[----:B------:R-:W-:Y:S02]  /*02e0*/  IADD3 R16, R8, 0x8, RZ ;  /* 0x0000000808107810 */ /* 0x000fe40007ffe0ff */
[----:B------:R-:W-:Y:S02]  /*02f0*/  LOP3.LUT P1, R10, R12, 0x1f, RZ, 0xc0, !PT ;  /* 0x0000001f0c0a7812 */ /* 0x000fe4000782c0ff */
        /* <DEDUP_REMOVED lines=22> */
[----:B------:R-:W-:Y:S01]  /*0460*/  BSSY B0, `(.L_x_31) ;  /* 0x0000012000007945 */ /* 0x000fe20003800000 */
[----:B------:R-:W-:Y:S01]  /*0470*/  MOV R13, RZ ;  /* 0x000000ff000d7202 */ /* 0x000fe20000000f00 */
[----:B0-----:R-:W-:Y:S01]  /*0480*/  FADD.FTZ R18, R15, R12 ;  /* 0x0000000c0f127221 */ /* 0x001fe20000010000 */
[----:B------:R-:W-:-:S03]  /*0490*/  @!P3 LEA R12, R7, R8, 0x18 ;  /* 0x00000008070cb211 */ /* 0x000fc600078ec0ff */
        /* <DEDUP_REMOVED lines=14> */
.L_x_32:
[----:B------:R-:W-:Y:S05]  /*0580*/  BSYNC B0 ;  /* 0x0000000000007941 */ /* 0x000fea0003800000 */
.L_x_31:
        /* <DEDUP_REMOVED lines=32> */
[----:B------:R-:W1:Y:S08]  /*0790*/  LDC.64 R14, c[0x0][0x220] ;  /* 0x00008800ff0e7b82 */ /* 0x000e700000000a00 */
[----:B0-----:R-:W0:Y:S01]  /*07a0*/  LDC.64 R10, c[0x0][0x228] ;  /* 0x00008a00ff0a7b82 */ /* 0x001e220000000a00 */
[----:B-1----:R-:W-:-:S05]  /*07b0*/  IMAD.WIDE R14, R6, 0x4, R14 ;  /* 0x00000004060e7825 */ /* 0x002fca00078e020e */
[----:B------:R-:W2:Y:S01]  /*07c0*/  LDG.E.CONSTANT R17, desc[UR4][R14.64] ;  /* 0x000000040e117981 */ /* 0x000ea2000c1e9900 */
[----:B0-----:R-:W-:-:S03]  /*07d0*/  IMAD.WIDE R10, R6, 0x4, R10 ;  /* 0x00000004060a7825 */ /* 0x001fc600078e020a */
[----:B------:R-:W3:Y:S04]  /*07e0*/  LDG.E.CONSTANT R13, desc[UR4][R14.64+0x4] ;  /* 0x000004040e0d7981 */ /* 0x000ee8000c1e9900 */
[----:B------:R-:W4:Y:S04]  /*07f0*/  LDG.E.CONSTANT R9, desc[UR4][R14.64+0x8] ;  /* 0x000008040e097981 */ /* 0x000f28000c1e9900 */
[----:B------:R0:W5:Y:S04]  /*0800*/  LDG.E.CONSTANT R12, desc[UR4][R14.64+0xc] ;  /* 0x00000c040e0c7981 */ /* 0x000168000c1e9900 */
[----:B------:R-:W2:Y:S04]  /*0810*/  LDG.E.CONSTANT R19, desc[UR4][R10.64] ;  /* 0x000000040a137981 */ /* 0x000ea8000c1e9900 */
[----:B------:R-:W3:Y:S04]  /*0820*/  LDG.E.CONSTANT R21, desc[UR4][R10.64+0x4] ;  /* 0x000004040a157981 */ /* 0x000ee8000c1e9900 */
[----:B------:R-:W4:Y:S04]  /*0830*/  LDG.E.CONSTANT R23, desc[UR4][R10.64+0x8] ;  /* 0x000008040a177981 */ /* 0x000f28000c1e9900 */
[----:B------:R-:W5:Y:S01]  /*0840*/  LDG.E.CONSTANT R20, desc[UR4][R10.64+0xc] ;  /* 0x00000c040a147981 */ /* 0x000f62000c1e9900 */
[----:B------:R-:W-:-:S02]  /*0850*/  LEA R8, R7, R8, 0x18 ;  /* 0x0000000807087211 */ /* 0x000fc400078ec0ff */
[----:B------:R-:W1:Y:S04]  /*0860*/  LDC.64 R6, c[0x0][0x210] ;  /* 0x00008400ff067b82 */ /* 0x000e680000000a00 */
[----:B------:R-:W0:Y:S02]  /*0870*/  LDS R8, [R8+0x4] ;  /* 0x0000040008087984 */ /* 0x000e240000000800 */
[C---:B0-----:R-:W-:Y:S01]  /*0880*/  FMUL.FTZ R16, R8.reuse, R3 ;  /* 0x0000000308107220 */ /* 0x041fe20000410000 */
[C---:B------:R-:W-:Y:S01]  /*0890*/  FMUL.FTZ R18, R8.reuse, R2 ;  /* 0x0000000208127220 */ /* 0x040fe20000410000 */
[C---:B------:R-:W-:Y:S01]  /*08a0*/  FMUL.FTZ R0, R8.reuse, R0 ;  /* 0x0000000008007220 */ /* 0x040fe20000410000 */
[----:B------:R-:W-:Y:S01]  /*08b0*/  FMUL.FTZ R15, R8, R5 ;  /* 0x00000005080f7220 */ /* 0x000fe20000410000 */
[----:B-1----:R-:W-:-:S04]  /*08c0*/  IMAD.WIDE.U32 R2, R4, 0x10, R6 ;  /* 0x0000001004027825 */ /* 0x002fc800078e0006 */
[----:B--2---:R-:W-:Y:S01]  /*08d0*/  FFMA.FTZ R4, R16, R17, R19 ;  /* 0x0000001110047223 */ /* 0x004fe20000010013 */
[----:B---3--:R-:W-:Y:S01]  /*08e0*/  FFMA.FTZ R5, R18, R13, R21 ;  /* 0x0000000d12057223 */ /* 0x008fe20000010015 */
[----:B----4-:R-:W-:Y:S01]  /*08f0*/  FFMA.FTZ R6, R0, R9, R23 ;  /* 0x0000000900067223 */ /* 0x010fe20000010017 */
[----:B-----5:R-:W-:-:S05]  /*0900*/  FFMA.FTZ R7, R15, R12, R20 ;  /* 0x0000000c0f077223 */ /* 0x020fca0000010014 */
[----:B------:R-:W-:Y:S01]  /*0910*/  STG.E.128 desc[UR4][R2.64], R4 ;  /* 0x0000000402007986 */ /* 0x000fe2000c101d04 */
[----:B------:R-:W-:Y:S05]  /*0920*/  EXIT ;  /* 0x000000000000794d */ /* 0x000fea0003800000 */
.L_x_33:
        /* <DEDUP_REMOVED lines=13> */
.L_x_650:


//--------------------- .text._ZN17fastertransformer31layernorm_COL32_DataTypeI_int8OI6__halfEEvPaPKT_S5_S5_iiPKf --------------------------
	.section	.text._ZN17fastertransformer31layernorm_COL32_DataTypeI_int8OI6__halfEEvPaPKT_S5_S5_iiPKf,"ax",@progbits
	.align	128
        .global         _ZN17fastertransformer31layernorm_COL32_DataTypeI_int8OI6__halfEEvPaPKT_S5_S5_iiPKf
        .type           _ZN17fastertransformer31layernorm_COL32_DataTypeI_int8OI6__halfEEvPaPKT_S5_S5_iiPKf,@function
        .size           _ZN17fastertransformer31layernorm_COL32_DataTypeI_int8OI6__halfEEvPaPKT_S5_S5_iiPKf,(.L_x_651 - _ZN17fastertransformer31layernorm_COL32_DataTypeI_int8OI6__halfEEvPaPKT_S5_S5_iiPKf)
        .other          _ZN17fastertransformer31layernorm_COL32_DataTypeI_int8OI6__halfEEvPaPKT_S5_S5_iiPKf,@"STO_CUDA_ENTRY STV_DEFAULT"
_ZN17fastertransformer31layernorm_COL32_DataTypeI_int8OI6__halfEEvPaPKT_S5_S5_iiPKf:
.text._ZN17fastertransformer31layernorm_COL32_DataTypeI_int8OI6__halfEEvPaPKT_S5_S5_iiPKf:
        /* <DEDUP_REMOVED lines=9> */
[----:B-1----:R-:W-:-:S05]  /*0090*/  LEA R7, R10, R7, 0x5 ;  /* 0x000000070a077211 */ /* 0x002fca00078e28ff */
[----:B------:R-:W-:Y:S02]  /*00a0*/  IMAD R0, R0, UR6, R7 ;  /* 0x0000000600007c24 */ /* 0x000fe4000f8e0207 */
[----:B------:R-:W0:Y:S02]  /*00b0*/  @!P0 LDC.64 R8, c[0x0][0x218] ;  /* 0x00008600ff088b82 */ /* 0x000e240000000a00 */
[----:B0-----:R-:W-:-:S05]  /*00c0*/  @!P0 IMAD.WIDE R8, R0, 0x2, R8 ;  /* 0x0000000200088825 */ /* 0x001fca00078e0208 */
[----:B------:R-:W2:Y:S04]  /*00d0*/  @!P0 LDG.E.U16 R13, desc[UR4][R8.64] ;  /* 0x00000004080d8981 */ /* 0x000ea8000c1e1500 */
[----:B------:R-:W3:Y:S04]  /*00e0*/  @!P0 LDG.E.U16 R7, desc[UR4][R8.64+0x2] ;  /* 0x0000020408078981 */ /* 0x000ee8000c1e1500 */
[----:B------:R-:W4:Y:S04]  /*00f0*/  @!P0 LDG.E.U16 R10, desc[UR4][R8.64+0x4] ;  /* 0x00000404080a8981 */ /* 0x000f28000c1e1500 */
[----:B------:R-:W5:Y:S01]  /*0100*/  @!P0 LDG.E.U16 R11, desc[UR4][R8.64+0x6] ;  /* 0x00000604080b8981 */ /* 0x000f62000c1e1500 */
[----:B------:R-:W-:Y:S01]  /*0110*/  ISETP.GE.AND P1, PT, R5, UR7, PT ;  /* 0x0000000705007c0c */ /* 0x000fe2000bf26270 */
[----:B------:R-:W-:Y:S01]  /*0120*/  ULDC UR6, c[0x0][0x0] ;  /* 0x0000000000067ab9 */ /* 0x000fe20000000800 */
[----:B------:R-:W-:-:S02]  /*0130*/  I2FP.F32.U32 R20, R12 ;  /* 0x0000000c00147245 */ /* 0x000fc40000201000 */
[----:B------:R-:W-:Y:S01]  /*0140*/  ISETP.NE.AND P3, PT, R12, RZ, PT ;  /* 0x000000ff0c00720c */ /* 0x000fe20003f65270 */
[----:B--2---:R-:W-:Y:S01]  /*0150*/  @!P0 HADD2.F32 R6, -RZ, R13.H0_H0 ;  /* 0x2000000dff068230 */ /* 0x004fe20000004100 */
[----:B------:R-:W-:Y:S01]  /*0160*/  I2FP.F32.U32 R13, UR6 ;  /* 0x00000006000d7c45 */ /* 0x000fe20008201000 */
[----:B---3--:R-:W-:-:S04]  /*0170*/  @!P0 HADD2.F32 R3, -RZ, R7.H0_H0 ;  /* 0x20000007ff038230 */ /* 0x008fc80000004100 */
[----:B------:R-:W-:Y:S01]  /*0180*/  FMUL.FTZ R13, R13, 0.03125 ;  /* 0x3d0000000d0d7820 */ /* 0x000fe20000410000 */
[----:B----4-:R-:W-:Y:S02]  /*0190*/  @!P0 HADD2.F32 R2, -RZ, R10.H0_H0 ;  /* 0x2000000aff028230 */ /* 0x010fe40000004100 */
[----:B------:R-:W-:Y:S02]  /*01a0*/  FADD.FTZ R7, R6, R3 ;  /* 0x0000000306077221 */ /* 0x000fe40000010000 */
[----:B------:R-:W-:Y:S01]  /*01b0*/  FSETP.GT.FTZ.AND P2, PT, R13, R20, PT ;  /* 0x000000140d00720b */ /* 0x000fe20003f54000 */
[----:B-----5:R-:W-:Y:S02]  /*01c0*/  @!P0 HADD2.F32 R4, -RZ, R11.H0_H0 ;  /* 0x2000000bff048230 */ /* 0x020fe40000004100 */
[----:B------:R-:W-:-:S04]  /*01d0*/  FADD.FTZ R7, R2, R7 ;  /* 0x0000000702077221 */ /* 0x000fc80000010000 */
[----:B------:R-:W-:-:S05]  /*01e0*/  FADD.FTZ R7, R4, R7 ;  /* 0x0000000704077221 */ /* 0x000fca0000010000 */
[----:B------:R-:W-:-:S05]  /*01f0*/  FSEL R10, R7, RZ, !P1 ;  /* 0x000000ff070a7208 */ /* 0x000fca0004800000 */
[----:B------:R-:W0:Y:S02]  /*0200*/  SHFL.BFLY PT, R7, R10, 0x10, 0x1f ;  /* 0x0e001f000a077f89 */ /* 0x000e2400000e0000 */
[----:B0-----:R-:W-:Y:S01]  /*0210*/  FADD.FTZ R8, R10, R7 ;  /* 0x000000070a087221 */ /* 0x001fe20000010000 */
[----:B------:R-:W-:-:S04]  /*0220*/  MOV R10, 0x400 ;  /* 0x00000400000a7802 */ /* 0x000fc80000000f00 */
[----:B------:R-:W0:Y:S01]  /*0230*/  SHFL.BFLY PT, R7, R8, 0x8, 0x1f ;  /* 0x0d001f0008077f89 */ /* 0x000e2200000e0000 */
[----:B------:R-:W-:Y:S01]  /*0240*/  IADD3 R18, R10, 0x8, RZ ;  /* 0x000000080a127810 */ /* 0x000fe20007ffe0ff */
[----:B0-----:R-:W-:Y:S01]  /*0250*/  FADD.FTZ R9, R8, R7 ;  /* 0x0000000708097221 */ /* 0x001fe20000010000 */
[----:B------:R-:W-:Y:S01]  /*0260*/  SHF.R.U32.HI R8, RZ, 0x3, R12 ;  /* 0x00000003ff087819 */ /* 0x000fe2000001160c */
[----:B------:R-:W0:Y:S03]  /*0270*/  S2R R7, SR_CgaCtaId ;  /* 0x0000000000077919 */ /* 0x000e260000008800 */
[----:B------:R-:W-:Y:S01]  /*0280*/  LOP3.LUT R8, R8, 0x1ffffffc, RZ, 0xc0, !PT ;  /* 0x1ffffffc08087812 */ /* 0x000fe200078ec0ff */
[----:B------:R-:W1:Y:S02]  /*0290*/  SHFL.BFLY PT, R14, R9, 0x4, 0x1f ;  /* 0x0c801f00090e7f89 */ /* 0x000e6400000e0000 */
[----:B-1----:R-:W-:Y:S01]  /*02a0*/  FADD.FTZ R14, R9, R14 ;  /* 0x0000000e090e7221 */ /* 0x002fe20000010000 */
[----:B------:R-:W-:-:S02]  /*02b0*/  LOP3.LUT P1, R9, R12, 0x1f, RZ, 0xc0, !PT ;  /* 0x0000001f0c097812 */ /* 0x000fc4000782c0ff */
[----:B0-----:R-:W-:Y:S02]  /*02c0*/  LEA R18, R7, R18, 0x18 ;  /* 0x0000001207127211 */ /* 0x001fe400078ec0ff */
[----:B------:R-:W0:Y:S02]  /*02d0*/  SHFL.BFLY PT, R11, R14, 0x2, 0x1f ;  /* 0x0c401f000e0b7f89 */ /* 0x000e2400000e0000 */
[-C--:B------:R-:W-:Y:S02]  /*02e0*/  IADD3 R8, R8, R18.reuse, RZ ;  /* 0x0000001208087210 */ /* 0x080fe40007ffe0ff */
[----:B------:R-:W-:Y:S01]  /*02f0*/  LEA R9, R9, R18, 0x2 ;  /* 0x0000001209097211 */ /* 0x000fe200078e10ff */
[----:B0-----:R-:W-:-:S05]  /*0300*/  FADD.FTZ R11, R14, R11 ;  /* 0x0000000b0e0b7221 */ /* 0x001fca0000010000 */
[----:B------:R-:W0:Y:S02]  /*0310*/  SHFL.BFLY PT, R16, R11, 0x1, 0x1f ;  /* 0x0c201f000b107f89 */ /* 0x000e2400000e0000 */
[----:B0-----:R-:W-:Y:S01]  /*0320*/  FADD.FTZ R17, R11, R16 ;  /* 0x000000100b117221 */ /* 0x001fe20000010000 */
[----:B------:R-:W-:-:S04]  /*0330*/  HFMA2.MMA R11, -RZ, RZ, 0, 0 ;  /* 0x00000000ff0b7435 */ /* 0x000fc800000001ff */
[----:B------:R0:W-:Y:S01]  /*0340*/  @!P1 STS [R8], R17 ;  /* 0x0000001108009388 */ /* 0x0001e20000000800 */
[----:B------:R-:W-:Y:S01]  /*0350*/  BAR.SYNC.DEFER_BLOCKING 0x0 ;  /* 0x0000000000007b1d */ /* 0x000fe20000010000 */
[----:B0-----:R-:W-:-:S05]  /*0360*/  @!P3 I2FP.F32.S32 R17, UR7 ;  /* 0x000000070011bc45 */ /* 0x001fca0008201400 */
[----:B------:R-:W0:Y:S04]  /*0370*/  @P2 LDS R11, [R9] ;  /* 0x00000000090b2984 */ /* 0x000e280000000800 */
[----:B0-----:R-:W0:Y:S02]  /*0380*/  SHFL.BFLY PT, R14, R11, 0x10, 0x1f ;  /* 0x0e001f000b0e7f89 */ /* 0x001e2400000e0000 */
[----:B0-----:R-:W-:Y:S02]  /*0390*/  FADD.FTZ R14, R14, R11 ;  /* 0x0000000b0e0e7221 */ /* 0x001fe40000010000 */
[----:B------:R-:W0:Y:S03]  /*03a0*/  @!P3 MUFU.RCP R11, R17 ;  /* 0x00000011000bb308 */ /* 0x000e260000001000 */
[----:B------:R-:W1:Y:S02]  /*03b0*/  SHFL.BFLY PT, R13, R14, 0x8, 0x1f ;  /* 0x0d001f000e0d7f89 */ /* 0x000e6400000e0000 */
[----:B-1----:R-:W-:Y:S01]  /*03c0*/  FADD.FTZ R13, R14, R13 ;  /* 0x0000000d0e0d7221 */ /* 0x002fe20000010000 */
[----:B------:R-:W-:-:S04]  /*03d0*/  @!P0 LEA R14, R7, R10, 0x18 ;  /* 0x0000000a070e8211 */ /* 0x000fc800078ec0ff */
[----:B------:R-:W1:Y:S02]  /*03e0*/  SHFL.BFLY PT, R16, R13, 0x4, 0x1f ;  /* 0x0c801f000d107f89 */ /* 0x000e6400000e0000 */
[----:B-1----:R-:W-:-:S05]  /*03f0*/  FADD.FTZ R16, R13, R16 ;  /* 0x000000100d107221 */ /* 0x002fca0000010000 */
[----:B------:R-:W1:Y:S02]  /*0400*/  SHFL.BFLY PT, R15, R16, 0x2, 0x1f ;  /* 0x0c401f00100f7f89 */ /* 0x000e6400000e0000 */
[----:B-1----:R-:W-:-:S05]  /*0410*/  FADD.FTZ R15, R16, R15 ;  /* 0x0000000f100f7221 */ /* 0x002fca0000010000 */
[----:B------:R-:W1:Y:S02]  /*0420*/  SHFL.BFLY PT, R12, R15, 0x1, 0x1f ;  /* 0x0c201f000f0c7f89 */ /* 0x000e6400000e0000 */
[----:B-1----:R-:W-:Y:S01]  /*0430*/  FADD.FTZ R18, R15, R12 ;  /* 0x0000000c0f127221 */ /* 0x002fe20000010000 */
[----:B------:R-:W-:-:S03]  /*0440*/  @!P3 LEA R12, R7, R10, 0x18 ;  /* 0x0000000a070cb211 */ /* 0x000fc600078ec0ff */
[----:B0-----:R-:W-:-:S05]  /*0450*/  @!P3 FMUL.FTZ R11, R18, R11 ;  /* 0x0000000b120bb220 */ /* 0x001fca0000410000 */
[----:B------:R-:W-:Y:S01]  /*0460*/  @!P3 STS [R12], R11 ;  /* 0x0000000b0c00b388 */ /* 0x000fe20000000800 */
[----:B------:R-:W-:Y:S06]  /*0470*/  BAR.SYNC.DEFER_BLOCKING 0x0 ;  /* 0x0000000000007b1d */ /* 0x000fec0000010000 */
[----:B------:R-:W0:Y:S02]  /*0480*/  @!P0 LDS R13, [R14] ;  /* 0x000000000e0d8984 */ /* 0x000e240000000800 */
[--C-:B0-----:R-:W-:Y:S01]  /*0490*/  @!P0 FADD.FTZ R3, R3, -R13.reuse ;  /* 0x8000000d03038221 */ /* 0x101fe20000010000 */
[--C-:B------:R-:W-:Y:S01]  /*04a0*/  @!P0 FADD.FTZ R6, R6, -R13.reuse ;  /* 0x8000000d06068221 */ /* 0x100fe20000010000 */
[--C-:B------:R-:W-:Y:S01]  /*04b0*/  @!P0 FADD.FTZ R2, R2, -R13.reuse ;  /* 0x8000000d02028221 */ /* 0x100fe20000010000 */
[----:B------:R-:W-:Y:S01]  /*04c0*/  @!P0 FADD.FTZ R4, R4, -R13 ;  /* 0x8000000d04048221 */ /* 0x000fe20000010000 */
[----:B------:R-:W-:Y:S01]  /*04d0*/  @!P0 FMUL.FTZ R15, R3, R3 ;  /* 0x00000003030f8220 */ /* 0x000fe20000410000 */
[----:B------:R-:W-:-:S03]  /*04e0*/  MOV R13, RZ ;  /* 0x000000ff000d7202 */ /* 0x000fc60000000f00 */
[----:B------:R-:W-:-:S04]  /*04f0*/  @!P0 FFMA.FTZ R15, R6, R6, R15 ;  /* 0x00000006060f8223 */ /* 0x000fc8000001000f */
[----:B------:R-:W-:-:S04]  /*0500*/  @!P0 FFMA.FTZ R15, R2, R2, R15 ;  /* 0x00000002020f8223 */ /* 0x000fc8000001000f */
[----:B------:R-:W-:-:S05]  /*0510*/  @!P0 FFMA.FTZ R13, R4, R4, R15 ;  /* 0x00000004040d8223 */ /* 0x000fca000001000f */
[----:B------:R-:W0:Y:S02]  /*0520*/  SHFL.BFLY PT, R12, R13, 0x10, 0x1f ;  /* 0x0e001f000d0c7f89 */ /* 0x000e2400000e0000 */
        /* <DEDUP_REMOVED lines=9> */
[----:B------:R-:W-:-:S04]  /*05c0*/  HFMA2.MMA R16, -RZ, RZ, 0, 0 ;  /* 0x00000000ff107435 */ /* 0x000fc800000001ff */
[----:B------:R0:W-:Y:S01]  /*05d0*/  @!P1 STS [R8], R17 ;  /* 0x0000001108009388 */ /* 0x0001e20000000800 */
[----:B------:R-:W-:Y:S01]  /*05e0*/  BAR.SYNC.DEFER_BLOCKING 0x0 ;  /* 0x0000000000007b1d */ /* 0x000fe20000010000 */
[----:B0-----:R-:W-:-:S06]  /*05f0*/  @!P3 I2FP.F32.S32 R17, UR7 ;  /* 0x000000070011bc45 */ /* 0x001fcc0008201400 */
[----:B------:R-:W0:Y:S01]  /*0600*/  @!P3 MUFU.RCP R17, R17 ;  /* 0x000000110011b308 */ /* 0x000e220000001000 */
[----:B------:R1:W2:Y:S02]  /*0610*/  @P2 LDS R16, [R9] ;  /* 0x0000000009102984 */ /* 0x0002a40000000800 */
[----:B-1----:R-:W-:Y:S02]  /*0620*/  @!P3 LEA R9, R7, R10, 0x18 ;  /* 0x0000000a0709b211 */ /* 0x002fe400078ec0ff */
[----:B--2---:R-:W1:Y:S02]  /*0630*/  SHFL.BFLY PT, R13, R16, 0x10, 0x1f ;  /* 0x0e001f00100d7f89 */ /* 0x004e6400000e0000 */
        /* <DEDUP_REMOVED lines=9> */
[----:B0-----:R-:W-:-:S06]  /*06d0*/  @!P3 FFMA.FTZ R8, R8, R17, 9.9999999747524270788e-07 ;  /* 0x358637bd0808b423 */ /* 0x001fcc0000010011 */
[----:B------:R-:W0:Y:S02]  /*06e0*/  @!P3 MUFU.RSQ R8, R8 ;  /* 0x000000080008b308 */ /* 0x000e240000001400 */
[----:B0-----:R0:W-:Y:S01]  /*06f0*/  @!P3 STS [R9+0x4], R8 ;  /* 0x000004080900b388 */ /* 0x0011e20000000800 */
[----:B------:R-:W-:Y:S06]  /*0700*/  BAR.SYNC.DEFER_BLOCKING 0x0 ;  /* 0x0000000000007b1d */ /* 0x000fec0000010000 */
[----:B------:R-:W-:Y:S05]  /*0710*/  @P0 EXIT ;  /* 0x000000000000094d */ /* 0x000fea0003800000 */
[----:B0-----:R-:W0:Y:S08]  /*0720*/  LDC.64 R8, c[0x0][0x220] ;  /* 0x00008800ff087b82 */ /* 0x001e300000000a00 */
[----:B------:R-:W1:Y:S08]  /*0730*/  LDC.64 R12, c[0x0][0x228] ;  /* 0x00008a00ff0c7b82 */ /* 0x000e700000000a00 */
[----:B------:R-:W2:Y:S01]  /*0740*/  LDC.64 R14, c[0x0][0x238] ;  /* 0x00008e00ff0e7b82 */ /* 0x000ea20000000a00 */
[----:B------:R-:W-:Y:S01]  /*0750*/  LEA R7, R7, R10, 0x18 ;  /* 0x0000000a07077211 */ /* 0x000fe200078ec0ff */
[----:B------:R-:W-:-:S05]  /*0760*/  ULDC.64 UR6, c[0x0][0x210] ;  /* 0x0000840000067ab9 */ /* 0x000fca0000000a00 */
[----:B------:R-:W3:Y:S01]  /*0770*/  LDS R7, [R7+0x4] ;  /* 0x0000040007077984 */ /* 0x000ee20000000800 */
[----:B0-----:R-:W-:-:S05]  /*0780*/  IMAD.WIDE R8, R5, 0x2, R8 ;  /* 0x0000000205087825 */ /* 0x001fca00078e0208 */
[----:B------:R-:W4:Y:S01]  /*0790*/  LDG.E.U16.CONSTANT R18, desc[UR4][R8.64] ;  /* 0x0000000408127981 */ /* 0x000f22000c1e9500 */
[----:B-1----:R-:W-:-:S03]  /*07a0*/  IMAD.WIDE R12, R5, 0x2, R12 ;  /* 0x00000002050c7825 */ /* 0x002fc600078e020c */
[----:B------:R-:W5:Y:S04]  /*07b0*/  LDG.E.U16.CONSTANT R22, desc[UR4][R8.64+0x2] ;  /* 0x0000020408167981 */ /* 0x000f68000c1e9500 */
[----:B------:R-:W5:Y:S04]  /*07c0*/  LDG.E.U16.CONSTANT R20, desc[UR4][R12.64] ;  /* 0x000000040c147981 */ /* 0x000f68000c1e9500 */
[----:B------:R-:W5:Y:S04]  /*07d0*/  LDG.E.U16.CONSTANT R23, desc[UR4][R12.64+0x2] ;  /* 0x000002040c177981 */ /* 0x000f68000c1e9500 */
[----:B------:R-:W5:Y:S04]  /*07e0*/  LDG.E.U16.CONSTANT R11, desc[UR4][R8.64+0x4] ;  /* 0x00000404080b7981 */ /* 0x000f68000c1e9500 */
[----:B------:R-:W5:Y:S04]  /*07f0*/  LDG.E.U16.CONSTANT R5, desc[UR4][R12.64+0x4] ;  /* 0x000004040c057981 */ /* 0x000f68000c1e9500 */
[----:B--2---:R-:W2:Y:S04]  /*0800*/  LDG.E.CONSTANT R14, desc[UR4][R14.64] ;  /* 0x000000040e0e7981 */ /* 0x004ea8000c1e9900 */
[----:B------:R0:W2:Y:S04]  /*0810*/  LDG.E.U16.CONSTANT R16, desc[UR4][R8.64+0x6] ;  /* 0x0000060408107981 */ /* 0x0000a8000c1e9500 */
[----:B------:R-:W2:Y:S01]  /*0820*/  LDG.E.U16.CONSTANT R17, desc[UR4][R12.64+0x6] ;  /* 0x000006040c117981 */ /* 0x000ea2000c1e9500 */
[C---:B---3--:R-:W-:Y:S01]  /*0830*/  FMUL.FTZ R6, R7.reuse, R6 ;  /* 0x0000000607067220 */ /* 0x048fe20000410000 */
[C---:B------:R-:W-:Y:S01]  /*0840*/  FMUL.FTZ R3, R7.reuse, R3 ;  /* 0x0000000307037220 */ /* 0x040fe20000410000 */
[C---:B------:R-:W-:Y:S01]  /*0850*/  FMUL.FTZ R2, R7.reuse, R2 ;  /* 0x0000000207027220 */ /* 0x040fe20000410000 */
[----:B------:R-:W-:Y:S01]  /*0860*/  FMUL.FTZ R4, R7, R4 ;  /* 0x0000000407047220 */ /* 0x000fe20000410000 */
[----:B----4-:R-:W-:-:S02]  /*0870*/  HADD2.F32 R19, -RZ, R18.H0_H0 ;  /* 0x20000012ff137230 */ /* 0x010fc40000004100 */
[----:B-----5:R-:W-:Y:S02]  /*0880*/  HADD2.F32 R21, -RZ, R20.H0_H0 ;  /* 0x20000014ff157230 */ /* 0x020fe40000004100 */
[----:B------:R-:W-:-:S03]  /*0890*/  HADD2.F32 R22, -RZ, R22.H0_H0 ;  /* 0x20000016ff167230 */ /* 0x000fc60000004100 */
[----:B------:R-:W-:Y:S01]  /*08a0*/  FFMA.FTZ R19, R6, R19, R21 ;  /* 0x0000001306137223 */ /* 0x000fe20000010015 */
[----:B------:R-:W-:Y:S02]  /*08b0*/  HADD2.F32 R6, -RZ, R23.H0_H0 ;  /* 0x20000017ff067230 */ /* 0x000fe40000004100 */
[----:B------:R-:W-:-:S03]  /*08c0*/  HADD2.F32 R11, -RZ, R11.H0_H0 ;  /* 0x2000000bff0b7230 */ /* 0x000fc60000004100 */
[----:B------:R-:W-:Y:S01]  /*08d0*/  FFMA.FTZ R3, R3, R22, R6 ;  /* 0x0000001603037223 */ /* 0x000fe20000010006 */
[----:B0-----:R-:W-:-:S03]  /*08e0*/  HADD2.F32 R9, -RZ, R5.H0_H0 ;  /* 0x20000005ff097230 */ /* 0x001fc60000004100 */
[C---:B--2---:R-:W-:Y:S01]  /*08f0*/  FMUL.FTZ R5, R14.reuse, R3 ;  /* 0x000000030e057220 */ /* 0x044fe20000410000 */
[----:B------:R-:W-:Y:S01]  /*0900*/  FMUL.FTZ R19, R14, R19 ;  /* 0x000000130e137220 */ /* 0x000fe20000410000 */
[----:B------:R-:W-:Y:S01]  /*0910*/  FFMA.FTZ R9, R2, R11, R9 ;  /* 0x0000000b02097223 */ /* 0x000fe20000010009 */
[----:B------:R-:W-:Y:S02]  /*0920*/  HADD2.F32 R3, -RZ, R16.H0_H0 ;  /* 0x20000010ff037230 */ /* 0x000fe40000004100 */
[----:B------:R-:W-:Y:S02]  /*0930*/  HADD2.F32 R17, -RZ, R17.H0_H0 ;  /* 0x20000011ff117230 */ /* 0x000fe40000004100 */
[----:B------:R-:W-:Y:S01]  /*0940*/  FMUL.FTZ R9, R14, R9 ;  /* 0x000000090e097220 */ /* 0x000fe20000410000 */
[----:B------:R-:W-:Y:S02]  /*0950*/  F2I.S8.NTZ R19, R19 ;  /* 0x0000001300137305 */ /* 0x000fe40000202100 */
[----:B------:R-:W-:-:S06]  /*0960*/  FFMA.FTZ R3, R4, R3, R17 ;  /* 0x0000000304037223 */ /* 0x000fcc0000010011 */
[----:B------:R-:W0:Y:S01]  /*0970*/  F2I.S8.NTZ R2, R5 ;  /* 0x0000000500027305 */ /* 0x000e220000202100 */
[----:B------:R-:W-:-:S07]  /*0980*/  FMUL.FTZ R14, R14, R3 ;  /* 0x000000030e0e7220 */ /* 0x000fce0000410000 */
[----:B------:R-:W1:Y:S08]  /*0990*/  F2I.S8.NTZ R9, R9 ;  /* 0x0000000900097305 */ /* 0x000e700000202100 */
[----:B------:R-:W2:Y:S01]  /*09a0*/  F2I.S8.NTZ R14, R14 ;  /* 0x0000000e000e7305 */ /* 0x000ea20000202100 */
[----:B0-----:R-:W-:Y:S02]  /*09b0*/  PRMT R4, R2, 0x7604, R19 ;  /* 0x0000760402047816 */ /* 0x001fe40000000013 */
[----:B------:R-:W-:-:S02]  /*09c0*/  IADD3 R2, P0, R0, UR6, RZ ;  /* 0x0000000600027c10 */ /* 0x000fc4000ff1e0ff */
[----:B-1----:R-:W-:Y:S02]  /*09d0*/  PRMT R7, R9, 0x7054, R4 ;  /* 0x0000705409077816 */ /* 0x002fe40000000004 */
[----:B------:R-:W-:Y:S02]  /*09e0*/  IADD3.X R3, RZ, UR7, RZ, P0, !PT ;  /* 0x00000007ff037c10 */ /* 0x000fe400087fe4ff */
[----:B--2---:R-:W-:-:S05]  /*09f0*/  PRMT R7, R14, 0x654, R7 ;  /* 0x000006540e077816 */ /* 0x004fca0000000007 */
[----:B------:R-:W-:Y:S01]  /*0a00*/  STG.E desc[UR4][R2.64], R7 ;  /* 0x0000000702007986 */ /* 0x000fe2000c101904 */
[----:B------:R-:W-:Y:S05]  /*0a10*/  EXIT ;  /* 0x000000000000794d */ /* 0x000fea0003800000 */
.L_x_34:
        /* <DEDUP_REMOVED lines=14> */
.L_x_651:


//--------------------- .text._ZN17fastertransformer31layernorm_COL32_DataTypeI_int8OIfEEvPaPKT_S4_S4_iiPKf --------------------------
	.section	.text._ZN17fastertransformer31layernorm_COL32_DataTypeI_int8OIfEEvPaPKT_S4_S4_iiPKf,"ax",@progbits
	.align	128
        .global         _ZN17fastertransformer31layernorm_COL32_DataTypeI_int8OIfEEvPaPKT_S4_S4_iiPKf
        .type           _ZN17fastertransformer31layernorm_COL32_DataTypeI_int8OIfEEvPaPKT_S4_S4_iiPKf,@function
        .size           _ZN17fastertransformer31layernorm_COL32_DataTypeI_int8OIfEEvPaPKT_S4_S4_iiPKf,(.L_x_652 - _ZN17fastertransformer31layernorm_COL32_DataTypeI_int8OIfEEvPaPKT_S4_S4_iiPKf)
        .other          _ZN17fastertransformer31layernorm_COL32_DataTypeI_int8OIfEEvPaPKT_S4_S4_iiPKf,@"STO_CUDA_ENTRY STV_DEFAULT"
_ZN17fastertransformer31layernorm_COL32_DataTypeI_int8OIfEEvPaPKT_S4_S4_iiPKf:
.text._ZN17fastertransformer31layernorm_COL32_DataTypeI_int8OIfEEvPaPKT_S4_S4_iiPKf:
        /* <DEDUP_REMOVED lines=13> */
[----:B------:R-:W2:Y:S04]  /*00d0*/  @!P0 LDG.E R0, desc[UR4][R2.64] ;  /* 0x0000000402008981 */ /* 0x000ea8000c1e1900 */
[----:B------:R-:W2:Y:S04]  /*00e0*/  @!P0 LDG.E R5, desc[UR4][R2.64+0x4] ;  /* 0x0000040402058981 */ /* 0x000ea8000c1e1900 */
[----:B------:R-:W3:Y:S04]  /*00f0*/  @!P0 LDG.E R4, desc[UR4][R2.64+0x8] ;  /* 0x0000080402048981 */ /* 0x000ee8000c1e1900 */
[----:B------:R-:W4:Y:S01]  /*0100*/  @!P0 LDG.E R6, desc[UR4][R2.64+0xc] ;  /* 0x00000c0402068981 */ /* 0x000f22000c1e1900 */
[----:B------:R-:W-:Y:S01]  /*0110*/  ISETP.GE.AND P1, PT, R8, UR7, PT ;  /* 0x0000000708007c0c */ /* 0x000fe2000bf26270 */
[----:B------:R-:W-:Y:S01]  /*0120*/  ULDC UR6, c[0x0][0x0] ;  /* 0x0000000000067ab9 */ /* 0x000fe20000000800 */
[----:B------:R-:W-:-:S02]  /*0130*/  I2FP.F32.U32 R18, R13 ;  /* 0x0000000d00127245 */ /* 0x000fc40000201000 */
[----:B------:R-:W-:Y:S02]  /*0140*/  I2FP.F32.U32 R15, UR6 ;  /* 0x00000006000f7c45 */ /* 0x000fe40008201000 */
[----:B------:R-:W-:-:S03]  /*0150*/  ISETP.NE.AND P3, PT, R13, RZ, PT ;  /* 0x000000ff0d00720c */ /* 0x000fc60003f65270 */
[----:B------:R-:W-:-:S05]  /*0160*/  FMUL.FTZ R15, R15, 0.03125 ;  /* 0x3d0000000f0f7820 */ /* 0x000fca0000410000 */
[----:B------:R-:W-:Y:S01]  /*0170*/  FSETP.GT.FTZ.AND P2, PT, R15, R18, PT ;  /* 0x000000120f00720b */ /* 0x000fe20003f54000 */
[----:B--2---:R-:W-:-:S04]  /*0180*/  FADD.FTZ R9, R0, R5 ;  /* 0x0000000500097221 */ /* 0x004fc80000010000 */
[----:B---3--:R-:W-:-:S04]  /*0190*/  FADD.FTZ R9, R4, R9 ;  /* 0x0000000904097221 */ /* 0x008fc80000010000 */
[----:B----4-:R-:W-:-:S05]  /*01a0*/  FADD.FTZ R9, R6, R9 ;  /* 0x0000000906097221 */ /* 0x010fca0000010000 */
[----:B------:R-:W-:-:S05]  /*01b0*/  FSEL R10, R9, RZ, !P1 ;  /* 0x000000ff090a7208 */ /* 0x000fca0004800000 */
[----:B------:R-:W0:Y:S02]  /*01c0*/  SHFL.BFLY PT, R9, R10, 0x10, 0x1f ;  /* 0x0e001f000a097f89 */ /* 0x000e2400000e0000 */
[----:B0-----:R-:W-:Y:S01]  /*01d0*/  FADD.FTZ R11, R10, R9 ;  /* 0x000000090a0b7221 */ /* 0x001fe20000010000 */
[----:B------:R-:W-:-:S04]  /*01e0*/  MOV R10, 0x400 ;  /* 0x00000400000a7802 */ /* 0x000fc80000000f00 */
[----:B------:R-:W0:Y:S01]  /*01f0*/  SHFL.BFLY PT, R12, R11, 0x8, 0x1f ;  /* 0x0d001f000b0c7f89 */ /* 0x000e2200000e0000 */
[----:B------:R-:W-:Y:S01]  /*0200*/  IADD3 R16, R10, 0x8, RZ ;  /* 0x000000080a107810 */ /* 0x000fe20007ffe0ff */
[----:B0-----:R-:W-:Y:S01]  /*0210*/  FADD.FTZ R12, R11, R12 ;  /* 0x0000000c0b0c7221 */ /* 0x001fe20000010000 */
[----:B------:R-:W-:-:S04]  /*0220*/  LOP3.LUT P1, R11, R13, 0x1f, RZ, 0xc0, !PT ;  /* 0x0000001f0d0b7812 */ /* 0x000fc8000782c0ff */
[----:B------:R-:W0:Y:S02]  /*0230*/  SHFL.BFLY PT, R9, R12, 0x4, 0x1f ;  /* 0x0c801f000c097f89 */ /* 0x000e2400000e0000 */
[----:B0-----:R-:W-:Y:S01]  /*0240*/  FADD.FTZ R2, R12, R9 ;  /* 0x000000090c027221 */ /* 0x001fe20000010000 */
[----:B------:R-:W-:Y:S01]  /*0250*/  SHF.R.U32.HI R12, RZ, 0x3, R13 ;  /* 0x00000003ff0c7819 */ /* 0x000fe2000001160d */
[----:B------:R-:W0:Y:S01]  /*0260*/  S2R R9, SR_CgaCtaId ;  /* 0x0000000000097919 */ /* 0x000e220000008800 */
[----:B------:R-:W-:Y:S02]  /*0270*/  @!P3 I2FP.F32.S32 R13, UR7 ;  /* 0x00000007000dbc45 */ /* 0x000fe40008201400 */
[----:B------:R-:W1:Y:S02]  /*0280*/  SHFL.BFLY PT, R3, R2, 0x2, 0x1f ;  /* 0x0c401f0002037f89 */ /* 0x000e6400000e0000 */
[----:B-1----:R-:W-:Y:S01]  /*0290*/  FADD.FTZ R3, R2, R3 ;  /* 0x0000000302037221 */ /* 0x002fe20000010000 */
[----:B------:R-:W-:-:S02]  /*02a0*/  LOP3.LUT R2, R12, 0x1ffffffc, RZ, 0xc0, !PT ;  /* 0x1ffffffc0c027812 */ /* 0x000fc400078ec0ff */
[----:B0-----:R-:W-:Y:S02]  /*02b0*/  LEA R16, R9, R16, 0x18 ;  /* 0x0000001009107211 */ /* 0x001fe400078ec0ff */
[----:B------:R-:W0:Y:S02]  /*02c0*/  SHFL.BFLY PT, R14, R3, 0x1, 0x1f ;  /* 0x0c201f00030e7f89 */ /* 0x000e2400000e0000 */
[-C--:B------:R-:W-:Y:S01]  /*02d0*/  IADD3 R2, R2, R16.reuse, RZ ;  /* 0x0000001002027210 */ /* 0x080fe20007ffe0ff */
[----:B0-----:R-:W-:Y:S01]  /*02e0*/  FADD.FTZ R19, R3, R14 ;  /* 0x0000000e03137221 */ /* 0x001fe20000010000 */
[----:B------:R-:W-:Y:S01]  /*02f0*/  LEA R3, R11, R16, 0x2 ;  /* 0x000000100b037211 */ /* 0x000fe200078e10ff */
[----:B------:R-:W-:-:S03]  /*0300*/  HFMA2.MMA R11, -RZ, RZ, 0, 0 ;  /* 0x00000000ff0b7435 */ /* 0x000fc600000001ff */
[----:B------:R-:W-:Y:S01]  /*0310*/  @!P1 STS [R2], R19 ;  /* 0x0000001302009388 */ /* 0x000fe20000000800 */
[----:B------:R-:W-:Y:S06]  /*0320*/  BAR.SYNC.DEFER_BLOCKING 0x0 ;  /* 0x0000000000007b1d */ /* 0x000fec0000010000 */
[----:B------:R-:W0:Y:S04]  /*0330*/  @P2 LDS R11, [R3] ;  /* 0x00000000030b2984 */ /* 0x000e280000000800 */
[----:B0-----:R-:W0:Y:S02]  /*0340*/  SHFL.BFLY PT, R12, R11, 0x10, 0x1f ;  /* 0x0e001f000b0c7f89 */ /* 0x001e2400000e0000 */
[----:B0-----:R-:W-:-:S02]  /*0350*/  FADD.FTZ R12, R12, R11 ;  /* 0x0000000b0c0c7221 */ /* 0x001fc40000010000 */
[----:B------:R0:W1:Y:S03]  /*0360*/  @!P3 MUFU.RCP R11, R13 ;  /* 0x0000000d000bb308 */ /* 0x0000660000001000 */
[----:B------:R-:W2:Y:S01]  /*0370*/  SHFL.BFLY PT, R15, R12, 0x8, 0x1f ;  /* 0x0d001f000c0f7f89 */ /* 0x000ea200000e0000 */
[----:B0-----:R-:W-:Y:S01]  /*0380*/  MOV R13, RZ ;  /* 0x000000ff000d7202 */ /* 0x001fe20000000f00 */
[----:B--2---:R-:W-:Y:S01]  /*0390*/  FADD.FTZ R15, R12, R15 ;  /* 0x0000000f0c0f7221 */ /* 0x004fe20000010000 */
[----:B------:R-:W-:-:S04]  /*03a0*/  @!P3 LEA R12, R9, R10, 0x18 ;  /* 0x0000000a090cb211 */ /* 0x000fc800078ec0ff */
[----:B------:R-:W0:Y:S02]  /*03b0*/  SHFL.BFLY PT, R14, R15, 0x4, 0x1f ;  /* 0x0c801f000f0e7f89 */ /* 0x000e2400000e0000 */
[----:B0-----:R-:W-:Y:S01]  /*03c0*/  FADD.FTZ R14, R15, R14 ;  /* 0x0000000e0f0e7221 */ /* 0x001fe20000010000 */
[----:B------:R-:W-:-:S04]  /*03d0*/  @!P0 LEA R15, R9, R10, 0x18 ;  /* 0x0000000a090f8211 */ /* 0x000fc800078ec0ff */
[----:B------:R-:W0:Y:S02]  /*03e0*/  SHFL.BFLY PT, R17, R14, 0x2, 0x1f ;  /* 0x0c401f000e117f89 */ /* 0x000e2400000e0000 */
[----:B0-----:R-:W-:-:S05]  /*03f0*/  FADD.FTZ R17, R14, R17 ;  /* 0x000000110e117221 */ /* 0x001fca0000010000 */
[----:B------:R-:W0:Y:S02]  /*0400*/  SHFL.BFLY PT, R16, R17, 0x1, 0x1f ;  /* 0x0c201f0011107f89 */ /* 0x000e2400000e0000 */
[----:B0-----:R-:W-:-:S04]  /*0410*/  FADD.FTZ R16, R17, R16 ;  /* 0x0000001011107221 */ /* 0x001fc80000010000 */
[----:B-1----:R-:W-:-:S05]  /*0420*/  @!P3 FMUL.FTZ R11, R16, R11 ;  /* 0x0000000b100bb220 */ /* 0x002fca0000410000 */
[----:B------:R-:W-:Y:S01]  /*0430*/  @!P3 STS [R12], R11 ;  /* 0x0000000b0c00b388 */ /* 0x000fe20000000800 */
[----:B------:R-:W-:Y:S06]  /*0440*/  BAR.SYNC.DEFER_BLOCKING 0x0 ;  /* 0x0000000000007b1d */ /* 0x000fec0000010000 */
[----:B------:R-:W0:Y:S02]  /*0450*/  @!P0 LDS R15, [R15] ;  /* 0x000000000f0f8984 */ /* 0x000e240000000800 */
[--C-:B0-----:R-:W-:Y:S01]  /*0460*/  @!P0 FADD.FTZ R5, R5, -R15.reuse ;  /* 0x8000000f05058221 */ /* 0x101fe20000010000 */
[--C-:B------:R-:W-:Y:S01]  /*0470*/  @!P0 FADD.FTZ R0, R0, -R15.reuse ;  /* 0x8000000f00008221 */ /* 0x100fe20000010000 */
[--C-:B------:R-:W-:Y:S01]  /*0480*/  @!P0 FADD.FTZ R4, R4, -R15.reuse ;  /* 0x8000000f04048221 */ /* 0x100fe20000010000 */
[----:B------:R-:W-:Y:S01]  /*0490*/  @!P0 FADD.FTZ R6, R6, -R15 ;  /* 0x8000000f06068221 */ /* 0x000fe20000010000 */
[----:B------:R-:W-:-:S04]  /*04a0*/  @!P0 FMUL.FTZ R17, R5, R5 ;  /* 0x0000000505118220 */ /* 0x000fc80000410000 */
        /* <DEDUP_REMOVED lines=42> */
[----:B------:R-:W4:Y:S01]  /*0750*/  LDG.E.CONSTANT R19, desc[UR4][R2.64] ;  /* 0x0000000402137981 */ /* 0x000f22000c1e9900 */
[----:B-1----:R-:W-:-:S03]  /*0760*/  IMAD.WIDE R12, R8, 0x4, R12 ;  /* 0x00000004080c7825 */ /* 0x002fc600078e020c */
[----:B------:R-:W5:Y:S04]  /*0770*/  LDG.E.CONSTANT R18, desc[UR4][R2.64+0x4] ;  /* 0x0000040402127981 */ /* 0x000f68000c1e9900 */
[----:B------:R-:W4:Y:S04]  /*0780*/  LDG.E.CONSTANT R21, desc[UR4][R12.64] ;  /* 0x000000040c157981 */ /* 0x000f28000c1e9900 */
[----:B------:R-:W5:Y:S04]  /*0790*/  LDG.E.CONSTANT R20, desc[UR4][R12.64+0x4] ;  /* 0x000004040c147981 */ /* 0x000f68000c1e9900 */
[----:B--2---:R0:W2:Y:S04]  /*07a0*/  LDG.E.CONSTANT R14, desc[UR4][R14.64] ;  /* 0x000000040e0e7981 */ /* 0x0040a8000c1e9900 */
[----:B------:R-:W2:Y:S04]  /*07b0*/  LDG.E.CONSTANT R17, desc[UR4][R2.64+0x8] ;  /* 0x0000080402117981 */ /* 0x000ea8000c1e9900 */
[----:B------:R-:W2:Y:S04]  /*07c0*/  LDG.E.CONSTANT R16, desc[UR4][R12.64+0x8] ;  /* 0x000008040c107981 */ /* 0x000ea8000c1e9900 */
[----:B------:R1:W2:Y:S04]  /*07d0*/  LDG.E.CONSTANT R8, desc[UR4][R2.64+0xc] ;  /* 0x00000c0402087981 */ /* 0x0002a8000c1e9900 */
[----:B------:R-:W2:Y:S01]  /*07e0*/  LDG.E.CONSTANT R11, desc[UR4][R12.64+0xc] ;  /* 0x00000c040c0b7981 */ /* 0x000ea2000c1e9900 */
[C---:B---3--:R-:W-:Y:S01]  /*07f0*/  FMUL.FTZ R0, R9.reuse, R0 ;  /* 0x0000000009007220 */ /* 0x048fe20000410000 */
[C---:B------:R-:W-:Y:S01]  /*0800*/  FMUL.FTZ R5, R9.reuse, R5 ;  /* 0x0000000509057220 */ /* 0x040fe20000410000 */
[C---:B0-----:R-:W-:Y:S01]  /*0810*/  FMUL.FTZ R15, R9.reuse, R4 ;  /* 0x00000004090f7220 */ /* 0x041fe20000410000 */
[----:B------:R-:W-:Y:S01]  /*0820*/  FMUL.FTZ R6, R9, R6 ;  /* 0x0000000609067220 */ /* 0x000fe20000410000 */
[----:B-1----:R-:W-:-:S04]  /*0830*/  IADD3 R2, P0, R7, UR6, RZ ;  /* 0x0000000607027c10 */ /* 0x002fc8000ff1e0ff */
[----:B------:R-:W-:Y:S01]  /*0840*/  IADD3.X R3, RZ, UR7, RZ, P0, !PT ;  /* 0x00000007ff037c10 */ /* 0x000fe200087fe4ff */
[----:B----4-:R-:W-:Y:S01]  /*0850*/  FFMA.FTZ R19, R0, R19, R21 ;  /* 0x0000001300137223 */ /* 0x010fe20000010015 */
[----:B-----5:R-:W-:-:S03]  /*0860*/  FFMA.FTZ R5, R5, R18, R20 ;  /* 0x0000001205057223 */ /* 0x020fc60000010014 */
[C---:B--2---:R-:W-:Y:S01]  /*0870*/  FMUL.FTZ R19, R14.reuse, R19 ;  /* 0x000000130e137220 */ /* 0x044fe20000410000 */
[----:B------:R-:W-:Y:S01]  /*0880*/  FMUL.FTZ R5, R14, R5 ;  /* 0x000000050e057220 */ /* 0x000fe20000410000 */
[----:B------:R-:W-:-:S04]  /*0890*/  FFMA.FTZ R15, R15, R17, R16 ;  /* 0x000000110f0f7223 */ /* 0x000fc80000010010 */
[----:B------:R-:W-:Y:S01]  /*08a0*/  F2I.S8.NTZ R19, R19 ;  /* 0x0000001300137305 */ /* 0x000fe20000202100 */
[----:B------:R-:W-:Y:S01]  /*08b0*/  FMUL.FTZ R15, R14, R15 ;  /* 0x0000000f0e0f7220 */ /* 0x000fe20000410000 */
[----:B------:R-:W-:-:S06]  /*08c0*/  FFMA.FTZ R11, R6, R8, R11 ;  /* 0x00000008060b7223 */ /* 0x000fcc000001000b */
[----:B------:R-:W0:Y:S01]  /*08d0*/  F2I.S8.NTZ R0, R5 ;  /* 0x0000000500007305 */ /* 0x000e220000202100 */
[----:B------:R-:W-:-:S07]  /*08e0*/  FMUL.FTZ R11, R14, R11 ;  /* 0x0000000b0e0b7220 */ /* 0x000fce0000410000 */
[----:B------:R-:W1:Y:S08]  /*08f0*/  F2I.S8.NTZ R15, R15 ;  /* 0x0000000f000f7305 */ /* 0x000e700000202100 */
[----:B------:R-:W2:Y:S01]  /*0900*/  F2I.S8.NTZ R11, R11 ;  /* 0x0000000b000b7305 */ /* 0x000ea20000202100 */
[----:B0-----:R-:W-:-:S04]  /*0910*/  PRMT R0, R0, 0x7604, R19 ;  /* 0x0000760400007816 */ /* 0x001fc80000000013 */
[----:B-1----:R-:W-:-:S04]  /*0920*/  PRMT R0, R15, 0x7054, R0 ;  /* 0x000070540f007816 */ /* 0x002fc80000000000 */
[----:B--2---:R-:W-:-:S05]  /*0930*/  PRMT R5, R11, 0x654, R0 ;  /* 0x000006540b057816 */ /* 0x004fca0000000000 */
[----:B------:R-:W-:Y:S01]  /*0940*/  STG.E desc[UR4][R2.64], R5 ;  /* 0x0000000502007986 */ /* 0x000fe2000c101904 */
[----:B------:R-:W-:Y:S05]  /*0950*/  EXIT ;  /* 0x000000000000794d */ /* 0x000fea0003800000 */
.L_x_35:
        /* <DEDUP_REMOVED lines=10> */
.L_x_652:


//--------------------- .text._ZN17fastertransformer43add_bias_input_layernorm_COL32_int8IO_noResI6__halfEEvPaPiPT_PKS4_S7_S7_iiPKfS9_S9_ --------------------------
	.section	.text._ZN17fastertransformer43add_bias_input_layernorm_COL32_int8IO_noResI6__halfEEvPaPiPT_PKS4_S7_S7_iiPKfS9_S9_,"ax",@progbits
	.align	128
        .global         _ZN17fastertransformer43add_bias_input_layernorm_COL32_int8IO_noResI6__halfEEvPaPiPT_PKS4_S7_S7_iiPKfS9_S9_
        .type           _ZN17fastertransformer43add_bias_input_layernorm_COL32_int8IO_noResI6__halfEEvPaPiPT_PKS4_S7_S7_iiPKfS9_S9_,@function
        .size           _ZN17fastertransformer43add_bias_input_layernorm_COL32_int8IO_noResI6__halfEEvPaPiPT_PKS4_S7_S7_iiPKfS9_S9_,(.L_x_653 - _ZN17fastertransformer43add_bias_input_layernorm_COL32_int8IO_noResI6__halfEEvPaPiPT_PKS4_S7_S7_iiPKfS9_S9_)
        .other          _ZN17fastertransformer43add_bias_input_layernorm_COL32_int8IO_noResI6__halfEEvPaPiPT_PKS4_S7_S7_iiPKfS9_S9_,@"STO_CUDA_ENTRY STV_DEFAULT"
_ZN17fastertransformer43add_bias_input_layernorm_COL32_int8IO_noResI6__halfEEvPaPiPT_PKS4_S7_S7_iiPKfS9_S9_:
.text._ZN17fastertransformer43add_bias_input_layernorm_COL32_int8IO_noResI6__halfEEvPaPiPT_PKS4_S7_S7_iiPKfS9_S9_:
[----:B------:R-:W-:Y:S01]  /*0000*/  LDC R1, c[0x0][0x28] ;  /* 0x00000a00ff017b82 */ /* 0x000fe20000000800 */
[----:B------:R-:W0:Y:S01]  /*0010*/  S2R R18, SR_TID.X ;  /* 0x0000000000127919 */ /* 0x000e220000002100 */
[----:B------:R-:W-:Y:S01]  /*0020*/  ULDC.64 UR6, c[0x0][0x240] ;  /* 0x0000900000067ab9 */ /* 0x000fe20000000a00 */
[----:B------:R-:W-:Y:S01]  /*0030*/  ULDC.64 UR4, c[0x0][0x208] ;  /* 0x0000820000047ab9 */ /* 0x000fe20000000a00 */
[----:B------:R-:W-:Y:S01]  /*0040*/  BSSY B0, `(.L_x_36) ;  /* 0x0000048000007945 */ /* 0x000fe20003800000 */
[----:B------:R-:W1:Y:S01]  /*0050*/  S2R R3, SR_CTAID.X ;  /* 0x0000000000037919 */ /* 0x000e620000002500 */
[----:B0-----:R-:W-:-:S04]  /*0060*/  SHF.L.U32 R8, R18, 0x2, RZ ;  /* 0x0000000212087819 */ /* 0x001fc800000006ff */
[C---:B------:R-:W-:Y:S02]  /*0070*/  ISETP.GE.AND P0, PT, R8.reuse, UR7, PT ;  /* 0x0000000708007c0c */ /* 0x040fe4000bf06270 */
[C---:B------:R-:W-:Y:S02]  /*0080*/  LOP3.LUT R2, R8.reuse, 0x1c, RZ, 0xc0, !PT ;  /* 0x0000001c08027812 */ /* 0x040fe400078ec0ff */
[----:B------:R-:W-:Y:S02]  /*0090*/  LOP3.LUT R0, R8, 0xffffffe0, RZ, 0xc0, !PT ;  /* 0xffffffe008007812 */ /* 0x000fe400078ec0ff */
[----:B-1----:R-:W-:-:S05]  /*00a0*/  LEA R3, R3, R2, 0x5 ;  /* 0x0000000203037211 */ /* 0x002fca00078e28ff */
[----:B------:R-:W-:-:S05]  /*00b0*/  IMAD R9, R0, UR6, R3 ;  /* 0x0000000600097c24 */ /* 0x000fca000f8e0203 */
[----:B------:R-:W-:Y:S01]  /*00c0*/  SHF.R.U32.HI R0, RZ, 0x2, R9 ;  /* 0x00000002ff007819 */ /* 0x000fe20000011609 */
[----:B------:R-:W-:Y:S06]  /*00d0*/  @P0 BRA `(.L_x_37) ;  /* 0x0000000000f80947 */ /* 0x000fec0003800000 */
[----:B------:R-:W0:Y:S08]  /*00e0*/  LDC.64 R4, c[0x0][0x218] ;  /* 0x00008600ff047b82 */ /* 0x000e300000000a00 */
[----:B------:R-:W1:Y:S08]  /*00f0*/  LDC.64 R10, c[0x0][0x220] ;  /* 0x00008800ff0a7b82 */ /* 0x000e700000000a00 */
[----:B------:R-:W2:Y:S08]  /*0100*/  LDC.64 R12, c[0x0][0x248] ;  /* 0x00009200ff0c7b82 */ /* 0x000eb00000000a00 */
[----:B------:R-:W3:Y:S01]  /*0110*/  LDC.64 R16, c[0x0][0x250] ;  /* 0x00009400ff107b82 */ /* 0x000ee20000000a00 */
[----:B0-----:R-:W-:-:S06]  /*0120*/  IMAD.WIDE.U32 R4, R0, 0x10, R4 ;  /* 0x0000001000047825 */ /* 0x001fcc00078e0004 */
[----:B------:R-:W4:Y:S01]  /*0130*/  LDG.E.128.CONSTANT R4, desc[UR4][R4.64] ;  /* 0x0000000404047981 */ /* 0x000f22000c1e9d00 */
[----:B------:R-:W0:Y:S01]  /*0140*/  LDC.64 R2, c[0x0][0x228] ;  /* 0x00008a00ff027b82 */ /* 0x000e220000000a00 */
[----:B-1----:R-:W-:-:S05]  /*0150*/  IMAD.WIDE R10, R9, 0x2, R10 ;  /* 0x00000002090a7825 */ /* 0x002fca00078e020a */
[----:B------:R-:W5:Y:S01]  /*0160*/  LDG.E.U16 R19, desc[UR4][R10.64] ;  /* 0x000000040a137981 */ /* 0x000f62000c1e1500 */
[----:B--2---:R-:W-:-:S03]  /*0170*/  IMAD.WIDE R12, R8, 0x4, R12 ;  /* 0x00000004080c7825 */ /* 0x004fc600078e020c */
[----:B---3--:R-:W2:Y:S01]  /*0180*/  LDG.E.CONSTANT R9, desc[UR4][R16.64] ;  /* 0x0000000410097981 */ /* 0x008ea2000c1e9900 */
[----:B0-----:R-:W-:-:S03]  /*0190*/  IMAD.WIDE R14, R8, 0x2, R2 ;  /* 0x00000002080e7825 */ /* 0x001fc600078e0202 */
[----:B------:R-:W3:Y:S04]  /*01a0*/  LDG.E R3, desc[UR4][R12.64] ;  /* 0x000000040c037981 */ /* 0x000ee8000c1e1900 */
[----:B------:R-:W3:Y:S04]  /*01b0*/  LDG.E.U16 R20, desc[UR4][R14.64] ;  /* 0x000000040e147981 */ /* 0x000ee8000c1e1500 */
[----:B------:R-:W3:Y:S01]  /*01c0*/  LDG.E.U16 R16, desc[UR4][R10.64+0x2] ;  /* 0x000002040a107981 */ /* 0x000ee2000c1e1500 */
[----:B----4-:R-:W-:Y:S01]  /*01d0*/  I2FP.F32.S32 R2, R4 ;  /* 0x0000000400027245 */ /* 0x010fe20000201400 */
[----:B-----5:R-:W-:-:S04]  /*01e0*/  HADD2.F32 R19, -RZ, R19.H0_H0 ;  /* 0x20000013ff137230 */ /* 0x020fc80000004100 */
[----:B--2---:R-:W-:-:S04]  /*01f0*/  FMUL.FTZ R2, R9, R2 ;  /* 0x0000000209027220 */ /* 0x004fc80000410000 */
[----:B---3--:R-:W-:Y:S01]  /*0200*/  FMUL.FTZ R2, R2, R3 ;  /* 0x0000000302027220 */ /* 0x008fe20000410000 */
[----:B------:R-:W-:-:S03]  /*0210*/  HADD2.F32 R3, -RZ, R20.H0_H0 ;  /* 0x20000014ff037230 */ /* 0x000fc60000004100 */
[----:B------:R-:W-:-:S04]  /*0220*/  FFMA.FTZ R2, R2, 6.1999999161344021559e-05, R19 ;  /* 0x388205ff02027823 */ /* 0x000fc80000010013 */
[----:B------:R-:W-:-:S05]  /*0230*/  FADD.FTZ R2, R2, R3 ;  /* 0x0000000302027221 */ /* 0x000fca0000010000 */
[----:B------:R-:W-:-:S04]  /*0240*/  F2FP.F16.F32.PACK_AB R3, RZ, R2 ;  /* 0x00000002ff03723e */ /* 0x000fc800000000ff */
[----:B------:R-:W-:-:S05]  /*0250*/  PRMT R19, R3, 0x7610, R19 ;  /* 0x0000761003137816 */ /* 0x000fca0000000013 */
[----:B------:R0:W-:Y:S04]  /*0260*/  STG.E.U16 desc[UR4][R10.64], R19 ;  /* 0x000000130a007986 */ /* 0x0001e8000c101504 */
[----:B------:R-:W2:Y:S04]  /*0270*/  LDG.E R3, desc[UR4][R12.64+0x4] ;  /* 0x000004040c037981 */ /* 0x000ea8000c1e1900 */
[----:B------:R-:W3:Y:S01]  /*0280*/  LDG.E.U16 R17, desc[UR4][R14.64+0x2] ;  /* 0x000002040e117981 */ /* 0x000ee2000c1e1500 */
[----:B------:R-:W-:Y:S01]  /*0290*/  I2FP.F32.S32 R4, R5 ;  /* 0x0000000500047245 */ /* 0x000fe20000201400 */
[----:B------:R-:W-:-:S04]  /*02a0*/  HADD2.F32 R16, -RZ, R16.H0_H0 ;  /* 0x20000010ff107230 */ /* 0x000fc80000004100 */
[----:B------:R-:W-:-:S04]  /*02b0*/  FMUL.FTZ R4, R9, R4 ;  /* 0x0000000409047220 */ /* 0x000fc80000410000 */
[----:B--2---:R-:W-:Y:S01]  /*02c0*/  FMUL.FTZ R3, R4, R3 ;  /* 0x0000000304037220 */ /* 0x004fe20000410000 */
[----:B---3--:R-:W-:-:S03]  /*02d0*/  HADD2.F32 R4, -RZ, R17.H0_H0 ;  /* 0x20000011ff047230 */ /* 0x008fc60000004100 */
[----:B------:R-:W-:-:S04]  /*02e0*/  FFMA.FTZ R3, R3, 6.1999999161344021559e-05, R16 ;  /* 0x388205ff03037823 */ /* 0x000fc80000010010 */
[----:B------:R-:W-:-:S05]  /*02f0*/  FADD.FTZ R3, R3, R4 ;  /* 0x0000000403037221 */ /* 0x000fca0000010000 */
[----:B------:R-:W-:-:S04]  /*0300*/  F2FP.F16.F32.PACK_AB R4, RZ, R3 ;  /* 0x00000003ff04723e */ /* 0x000fc800000000ff */
[----:B0-----:R-:W-:Y:S02]  /*0310*/  PRMT R19, R4, 0x7610, R19 ;  /* 0x0000761004137816 */ /* 0x001fe40000000013 */
[----:B------:R-:W2:Y:S04]  /*0320*/  LDG.E.U16 R4, desc[UR4][R10.64+0x4] ;  /* 0x000004040a047981 */ /* 0x000ea8000c1e1500 */
[----:B------:R0:W-:Y:S04]  /*0330*/  STG.E.U16 desc[UR4][R10.64+0x2], R19 ;  /* 0x000002130a007986 */ /* 0x0001e8000c101504 */
[----:B------:R-:W3:Y:S04]  /*0340*/  LDG.E R5, desc[UR4][R12.64+0x8] ;  /* 0x000008040c057981 */ /* 0x000ee8000c1e1900 */
[----:B------:R-:W4:Y:S01]  /*0350*/  LDG.E.U16 R16, desc[UR4][R14.64+0x4] ;  /* 0x000004040e107981 */ /* 0x000f22000c1e1500 */
[----:B------:R-:W-:-:S05]  /*0360*/  I2FP.F32.S32 R6, R6 ;  /* 0x0000000600067245 */ /* 0x000fca0000201400 */
[----:B------:R-:W-:Y:S01]  /*0370*/  FMUL.FTZ R6, R9, R6 ;  /* 0x0000000609067220 */ /* 0x000fe20000410000 */
[----:B--2---:R-:W-:-:S03]  /*0380*/  HADD2.F32 R4, -RZ, R4.H0_H0 ;  /* 0x20000004ff047230 */ /* 0x004fc60000004100 */
[----:B---3--:R-:W-:Y:S01]  /*0390*/  FMUL.FTZ R5, R6, R5 ;  /* 0x0000000506057220 */ /* 0x008fe20000410000 */
[----:B----4-:R-:W-:-:S03]  /*03a0*/  HADD2.F32 R17, -RZ, R16.H0_H0 ;  /* 0x20000010ff117230 */ /* 0x010fc60000004100 */
[----:B------:R-:W-:-:S04]  /*03b0*/  FFMA.FTZ R4, R5, 6.1999999161344021559e-05, R4 ;  /* 0x388205ff05047823 */ /* 0x000fc80000010004 */
[----:B------:R-:W-:-:S05]  /*03c0*/  FADD.FTZ R4, R4, R17 ;  /* 0x0000001104047221 */ /* 0x000fca0000010000 */
[----:B------:R-:W-:-:S04]  /*03d0*/  F2FP.F16.F32.PACK_AB R5, RZ, R4 ;  /* 0x00000004ff05723e */ /* 0x000fc800000000ff */
[----:B------:R-:W-:Y:S02]  /*03e0*/  PRMT R17, R5, 0x7610, R17 ;  /* 0x0000761005117816 */ /* 0x000fe40000000011 */
        /* <DEDUP_REMOVED lines=11> */
[----:B------:R-:W-:-:S05]  /*04a0*/  F2FP.F16.F32.PACK_AB R6, RZ, R5 ;  /* 0x00000005ff06723e */ /* 0x000fca00000000ff */
[----:B------:R0:W-:Y:S02]  /*04b0*/  STG.E.U16 desc[UR4][R10.64+0x6], R6 ;  /* 0x000006060a007986 */ /* 0x0001e4000c101504 */
.L_x_37:
[----:B------:R-:W-:Y:S05]  /*04c0*/  BSYNC B0 ;  /* 0x0000000000007941 */ /* 0x000fea0003800000 */
.L_x_36:
[----:B------:R-:W-:Y:S01]  /*04d0*/  FADD.FTZ R7, R2, R3 ;  /* 0x0000000302077221 */ /* 0x000fe20000010000 */
[----:B------:R-:W-:Y:S01]  /*04e0*/  ISETP.GE.AND P1, PT, R8, UR7, PT ;  /* 0x0000000708007c0c */ /* 0x000fe2000bf26270 */
[----:B------:R-:W1:Y:S01]  /*04f0*/  S2R R9, SR_CgaCtaId ;  /* 0x0000000000097919 */ /* 0x000e620000008800 */
[----:B------:R-:W-:Y:S01]  /*0500*/  ULDC UR6, c[0x0][0x0] ;  /* 0x0000000000067ab9 */ /* 0x000fe20000000800 */
[----:B0-----:R-:W-:Y:S01]  /*0510*/  FADD.FTZ R6, R4, R7 ;  /* 0x0000000704067221 */ /* 0x001fe20000010000 */
[----:B------:R-:W-:Y:S01]  /*0520*/  I2FP.F32.U32 R20, R18 ;  /* 0x0000001200147245 */ /* 0x000fe20000201000 */
[----:B------:R-:W-:Y:S01]  /*0530*/  BSSY B0, `(.L_x_38) ;  /* 0x0000039000007945 */ /* 0x000fe20003800000 */
[----:B------:R-:W-:Y:S01]  /*0540*/  ISETP.NE.AND P3, PT, R18, RZ, PT ;  /* 0x000000ff1200720c */ /* 0x000fe20003f65270 */
[----:B------:R-:W-:-:S05]  /*0550*/  FADD.FTZ R6, R5, R6 ;  /* 0x0000000605067221 */ /* 0x000fca0000010000 */
[----:B------:R-:W-:-:S05]  /*0560*/  FSEL R6, R6, RZ, !P1 ;  /* 0x000000ff06067208 */ /* 0x000fca0004800000 */
[----:B------:R-:W0:Y:S02]  /*0570*/  SHFL.BFLY PT, R7, R6, 0x10, 0x1f ;  /* 0x0e001f0006077f89 */ /* 0x000e2400000e0000 */
[----:B0-----:R-:W-:Y:S01]  /*0580*/  FADD.FTZ R7, R6, R7 ;  /* 0x0000000706077221 */ /* 0x001fe20000010000 */
[----:B------:R-:W-:-:S04]  /*0590*/  I2FP.F32.U32 R6, UR6 ;  /* 0x0000000600067c45 */ /* 0x000fc80008201000 */
[----:B------:R-:W0:Y:S01]  /*05a0*/  SHFL.BFLY PT, R10, R7, 0x8, 0x1f ;  /* 0x0d001f00070a7f89 */ /* 0x000e2200000e0000 */
[----:B------:R-:W-:Y:S01]  /*05b0*/  FMUL.FTZ R15, R6, 0.03125 ;  /* 0x3d000000060f7820 */ /* 0x000fe20000410000 */
[----:B------:R-:W-:-:S04]  /*05c0*/  SHF.R.U32.HI R6, RZ, 0x3, R18 ;  /* 0x00000003ff067819 */ /* 0x000fc80000011612 */
[----:B------:R-:W-:Y:S02]  /*05d0*/  LOP3.LUT R6, R6, 0x1ffffffc, RZ, 0xc0, !PT ;  /* 0x1ffffffc06067812 */ /* 0x000fe400078ec0ff */
[----:B------:R-:W-:Y:S01]  /*05e0*/  FSETP.GT.FTZ.AND P2, PT, R15, R20, PT ;  /* 0x000000140f00720b */ /* 0x000fe20003f54000 */
[----:B0-----:R-:W-:Y:S01]  /*05f0*/  FADD.FTZ R11, R7, R10 ;  /* 0x0000000a070b7221 */ /* 0x001fe20000010000 */
[----:B------:R-:W-:-:S04]  /*0600*/  LOP3.LUT P1, R7, R18, 0x1f, RZ, 0xc0, !PT ;  /* 0x0000001f12077812 */ /* 0x000fc8000782c0ff */
[----:B------:R-:W0:Y:S02]  /*0610*/  SHFL.BFLY PT, R10, R11, 0x4, 0x1f ;  /* 0x0c801f000b0a7f89 */ /* 0x000e2400000e0000 */
[----:B0-----:R-:W-:Y:S01]  /*0620*/  FADD.FTZ R12, R11, R10 ;  /* 0x0000000a0b0c7221 */ /* 0x001fe20000010000 */
[----:B------:R-:W-:Y:S01]  /*0630*/  MOV R10, 0x400 ;  /* 0x00000400000a7802 */ /* 0x000fe20000000f00 */
[----:B------:R-:W-:-:S03]  /*0640*/  HFMA2.MMA R11, -RZ, RZ, 0, 0 ;  /* 0x00000000ff0b7435 */ /* 0x000fc600000001ff */
[----:B------:R-:W0:Y:S01]  /*0650*/  SHFL.BFLY PT, R13, R12, 0x2, 0x1f ;  /* 0x0c401f000c0d7f89 */ /* 0x000e2200000e0000 */
[----:B------:R-:W-:-:S04]  /*0660*/  IADD3 R16, R10, 0x8, RZ ;  /* 0x000000080a107810 */ /* 0x000fc80007ffe0ff */
[----:B-1----:R-:W-:-:S04]  /*0670*/  LEA R16, R9, R16, 0x18 ;  /* 0x0000001009107211 */ /* 0x002fc800078ec0ff */
[-C--:B------:R-:W-:Y:S02]  /*0680*/  IADD3 R6, R6, R16.reuse, RZ ;  /* 0x0000001006067210 */ /* 0x080fe40007ffe0ff */
[----:B------:R-:W-:Y:S01]  /*0690*/  LEA R7, R7, R16, 0x2 ;  /* 0x0000001007077211 */ /* 0x000fe200078e10ff */
[----:B0-----:R-:W-:-:S05]  /*06a0*/  FADD.FTZ R13, R12, R13 ;  /* 0x0000000d0c0d7221 */ /* 0x001fca0000010000 */
[----:B------:R-:W0:Y:S02]  /*06b0*/  SHFL.BFLY PT, R14, R13, 0x1, 0x1f ;  /* 0x0c201f000d0e7f89 */ /* 0x000e2400000e0000 */
[----:B0-----:R-:W-:-:S05]  /*06c0*/  FADD.FTZ R17, R13, R14 ;  /* 0x0000000e0d117221 */ /* 0x001fca0000010000 */
        /* <DEDUP_REMOVED lines=11> */
[----:B-1----:R-:W-:Y:S01]  /*0780*/  FADD.FTZ R14, R13, R14 ;  /* 0x0000000e0d0e7221 */ /* 0x002fe20000010000 */
[----:B------:R-:W-:-:S04]  /*0790*/  MOV R13, RZ ;  /* 0x000000ff000d7202 */ /* 0x000fc80000000f00 */
[----:B------:R-:W1:Y:S02]  /*07a0*/  SHFL.BFLY PT, R15, R14, 0x2, 0x1f ;  /* 0x0c401f000e0f7f89 */ /* 0x000e6400000e0000 */
[----:B-1----:R-:W-:-:S05]  /*07b0*/  FADD.FTZ R15, R14, R15 ;  /* 0x0000000f0e0f7221 */ /* 0x002fca0000010000 */
[----:B------:R-:W1:Y:S02]  /*07c0*/  SHFL.BFLY PT, R16, R15, 0x1, 0x1f ;  /* 0x0c201f000f107f89 */ /* 0x000e6400000e0000 */
[----:B-1----:R-:W-:-:S04]  /*07d0*/  FADD.FTZ R16, R15, R16 ;  /* 0x000000100f107221 */ /* 0x002fc80000010000 */
[----:B0-----:R-:W-:-:S05]  /*07e0*/  @!P3 FMUL.FTZ R11, R16, R11 ;  /* 0x0000000b100bb220 */ /* 0x001fca0000410000 */
        /* <DEDUP_REMOVED lines=13> */
.L_x_39:
[----:B------:R-:W-:Y:S05]  /*08c0*/  BSYNC B0 ;  /* 0x0000000000007941 */ /* 0x000fea0003800000 */
.L_x_38:
        /* <DEDUP_REMOVED lines=35> */
[----:B0-----:R-:W-:-:S05]  /*0b00*/  IMAD.WIDE R6, R8, 0x2, R6 ;  /* 0x0000000208067825 */ /* 0x001fca00078e0206 */
[----:B------:R-:W3:Y:S01]  /*0b10*/  LDG.E.U16.CONSTANT R18, desc[UR4][R6.64] ;  /* 0x0000000406127981 */ /* 0x000ee2000c1e9500 */
[----:B-1----:R-:W-:-:S03]  /*0b20*/  IMAD.WIDE R12, R8, 0x2, R12 ;  /* 0x00000002080c7825 */ /* 0x002fc600078e020c */
[----:B------:R-:W4:Y:S04]  /*0b30*/  LDG.E.U16.CONSTANT R22, desc[UR4][R6.64+0x2] ;  /* 0x0000020406167981 */ /* 0x000f28000c1e9500 */
[----:B------:R-:W5:Y:S04]  /*0b40*/  LDG.E.U16.CONSTANT R20, desc[UR4][R12.64] ;  /* 0x000000040c147981 */ /* 0x000f68000c1e9500 */
[----:B------:R-:W4:Y:S04]  /*0b50*/  LDG.E.U16.CONSTANT R23, desc[UR4][R12.64+0x2] ;  /* 0x000002040c177981 */ /* 0x000f28000c1e9500 */
[----:B------:R-:W4:Y:S04]  /*0b60*/  LDG.E.U16.CONSTANT R11, desc[UR4][R6.64+0x4] ;  /* 0x00000404060b7981 */ /* 0x000f28000c1e9500 */
[----:B------:R-:W4:Y:S04]  /*0b70*/  LDG.E.U16.CONSTANT R8, desc[UR4][R12.64+0x4] ;  /* 0x000004040c087981 */ /* 0x000f28000c1e9500 */
[----:B------:R0:W4:Y:S04]  /*0b80*/  LDG.E.U16.CONSTANT R16, desc[UR4][R6.64+0x6] ;  /* 0x0000060406107981 */ /* 0x000128000c1e9500 */
[----:B------:R-:W4:Y:S04]  /*0b90*/  LDG.E.U16.CONSTANT R17, desc[UR4][R12.64+0x6] ;  /* 0x000006040c117981 */ /* 0x000f28000c1e9500 */
[----:B--2---:R-:W2:Y:S01]  /*0ba0*/  LDG.E.CONSTANT R14, desc[UR4][R14.64] ;  /* 0x000000040e0e7981 */ /* 0x004ea2000c1e9900 */
[----:B------:R-:W-:-:S06]  /*0bb0*/  LEA R9, R9, R10, 0x18 ;  /* 0x0000000a09097211 */ /* 0x000fcc00078ec0ff */
[----:B------:R-:W1:Y:S02]  /*0bc0*/  LDS R9, [R9+0x4] ;  /* 0x0000040009097984 */ /* 0x000e640000000800 */
[C---:B-1----:R-:W-:Y:S01]  /*0bd0*/  FMUL.FTZ R2, R9.reuse, R2 ;  /* 0x0000000209027220 */ /* 0x042fe20000410000 */
[C---:B------:R-:W-:Y:S01]  /*0be0*/  FMUL.FTZ R3, R9.reuse, R3 ;  /* 0x0000000309037220 */ /* 0x040fe20000410000 */
[----:B------:R-:W-:Y:S01]  /*0bf0*/  FMUL.FTZ R5, R9, R5 ;  /* 0x0000000509057220 */ /* 0x000fe20000410000 */
[----:B---3--:R-:W-:Y:S02]  /*0c00*/  HADD2.F32 R19, -RZ, R18.H0_H0 ;  /* 0x20000012ff137230 */ /* 0x008fe40000004100 */
[----:B-----5:R-:W-:Y:S02]  /*0c10*/  HADD2.F32 R21, -RZ, R20.H0_H0 ;  /* 0x20000014ff157230 */ /* 0x020fe40000004100 */
[----:B----4-:R-:W-:-:S03]  /*0c20*/  HADD2.F32 R22, -RZ, R22.H0_H0 ;  /* 0x20000016ff167230 */ /* 0x010fc60000004100 */
[----:B------:R-:W-:Y:S01]  /*0c30*/  FFMA.FTZ R19, R2, R19, R21 ;  /* 0x0000001302137223 */ /* 0x000fe20000010015 */
[----:B------:R-:W-:Y:S02]  /*0c40*/  HADD2.F32 R2, -RZ, R23.H0_H0 ;  /* 0x20000017ff027230 */ /* 0x000fe40000004100 */
[----:B------:R-:W-:-:S03]  /*0c50*/  HADD2.F32 R11, -RZ, R11.H0_H0 ;  /* 0x2000000bff0b7230 */ /* 0x000fc60000004100 */
[----:B------:R-:W-:Y:S01]  /*0c60*/  FFMA.FTZ R3, R3, R22, R2 ;  /* 0x0000001603037223 */ /* 0x000fe20000010002 */
[----:B0-----:R-:W-:Y:S02]  /*0c70*/  HADD2.F32 R7, -RZ, R8.H0_H0 ;  /* 0x20000008ff077230 */ /* 0x001fe40000004100 */
[----:B------:R-:W-:Y:S01]  /*0c80*/  FMUL.FTZ R2, R9, R4 ;  /* 0x0000000409027220 */ /* 0x000fe20000410000 */
[----:B------:R-:W-:-:S03]  /*0c90*/  HADD2.F32 R16, -RZ, R16.H0_H0 ;  /* 0x20000010ff107230 */ /* 0x000fc60000004100 */
[----:B------:R-:W-:Y:S01]  /*0ca0*/  FFMA.FTZ R7, R2, R11, R7 ;  /* 0x0000000b02077223 */ /* 0x000fe20000010007 */
[----:B------:R-:W-:Y:S02]  /*0cb0*/  HADD2.F32 R6, -RZ, R17.H0_H0 ;  /* 0x20000011ff067230 */ /* 0x000fe40000004100 */
[C---:B--2---:R-:W-:Y:S01]  /*0cc0*/  FMUL.FTZ R19, R14.reuse, R19 ;  /* 0x000000130e137220 */ /* 0x044fe20000410000 */
[C---:B------:R-:W-:Y:S01]  /*0cd0*/  FMUL.FTZ R4, R14.reuse, R3 ;  /* 0x000000030e047220 */ /* 0x040fe20000410000 */
[C---:B------:R-:W-:Y:S01]  /*0ce0*/  FMUL.FTZ R7, R14.reuse, R7 ;  /* 0x000000070e077220 */ /* 0x040fe20000410000 */
[----:B------:R-:W-:Y:S01]  /*0cf0*/  FFMA.FTZ R5, R5, R16, R6 ;  /* 0x0000001005057223 */ /* 0x000fe20000010006 */
[----:B------:R-:W0:Y:S02]  /*0d00*/  LDC.64 R2, c[0x0][0x210] ;  /* 0x00008400ff027b82 */ /* 0x000e240000000a00 */
[----:B------:R-:W-:Y:S01]  /*0d10*/  F2I.S8.NTZ R19, R19 ;  /* 0x0000001300137305 */ /* 0x000fe20000202100 */
[----:B------:R-:W-:-:S07]  /*0d20*/  FMUL.FTZ R5, R14, R5 ;  /* 0x000000050e057220 */ /* 0x000fce0000410000 */
[----:B------:R-:W1:Y:S08]  /*0d30*/  F2I.S8.NTZ R4, R4 ;  /* 0x0000000400047305 */ /* 0x000e700000202100 */
[----:B------:R-:W2:Y:S08]  /*0d40*/  F2I.S8.NTZ R7, R7 ;  /* 0x0000000700077305 */ /* 0x000eb00000202100 */
[----:B------:R-:W3:Y:S01]  /*0d50*/  F2I.S8.NTZ R5, R5 ;  /* 0x0000000500057305 */ /* 0x000ee20000202100 */
[----:B-1----:R-:W-:Y:S01]  /*0d60*/  PRMT R6, R4, 0x7604, R19 ;  /* 0x0000760404067816 */ /* 0x002fe20000000013 */
[----:B0-----:R-:W-:-:S03]  /*0d70*/  IMAD.WIDE.U32 R2, R0, 0x4, R2 ;  /* 0x0000000400027825 */ /* 0x001fc600078e0002 */
[----:B--2---:R-:W-:-:S04]  /*0d80*/  PRMT R6, R7, 0x7054, R6 ;  /* 0x0000705407067816 */ /* 0x004fc80000000006 */
[----:B---3--:R-:W-:-:S05]  /*0d90*/  PRMT R9, R5, 0x654, R6 ;  /* 0x0000065405097816 */ /* 0x008fca0000000006 */
[----:B------:R-:W-:Y:S01]  /*0da0*/  STG.E desc[UR4][R2.64], R9 ;  /* 0x0000000902007986 */ /* 0x000fe2000c101904 */
[----:B------:R-:W-:Y:S05]  /*0db0*/  EXIT ;  /* 0x000000000000794d */ /* 0x000fea0003800000 */
.L_x_40:
        /* <DEDUP_REMOVED lines=12> */
.L_x_653:


//--------------------- .text._ZN17fastertransformer43add_bias_input_layernorm_COL32_int8IO_noResIfEEvPaPiPT_PKS3_S6_S6_iiPKfS8_S8_ --------------------------
	.section	.text._ZN17fastertransformer43add_bias_input_layernorm_COL32_int8IO_noResIfEEvPaPiPT_PKS3_S6_S6_iiPKfS8_S8_,"ax",@progbits
	.align	128
        .global         _ZN17fastertransformer43add_bias_input_layernorm_COL32_int8IO_noResIfEEvPaPiPT_PKS3_S6_S6_iiPKfS8_S8_
        .type           _ZN17fastertransformer43add_bias_input_layernorm_COL32_int8IO_noResIfEEvPaPiPT_PKS3_S6_S6_iiPKfS8_S8_,@function
        .size           _ZN17fastertransformer43add_bias_input_layernorm_COL32_int8IO_noResIfEEvPaPiPT_PKS3_S6_S6_iiPKfS8_S8_,(.L_x_654 - _ZN17fastertransformer43add_bias_input_layernorm_COL32_int8IO_noResIfEEvPaPiPT_PKS3_S6_S6_iiPKfS8_S8_)
        .other          _ZN17fastertransformer43add_bias_input_layernorm_COL32_int8IO_noResIfEEvPaPiPT_PKS3_S6_S6_iiPKfS8_S8_,@"STO_CUDA_ENTRY STV_DEFAULT"
_ZN17fastertransformer43add_bias_input_layernorm_COL32_int8IO_noResIfEEvPaPiPT_PKS3_S6_S6_iiPKfS8_S8_:
.text._ZN17fastertransformer43add_bias_input_layernorm_COL32_int8IO_noResIfEEvPaPiPT_PKS3_S6_S6_iiPKfS8_S8_:
        /* <DEDUP_REMOVED lines=22> */
[----:B------:R-:W5:Y:S04]  /*0160*/  LDG.E R19, desc[UR4][R10.64] ;  /* 0x000000040a137981 */ /* 0x000f68000c1e1900 */
[----:B--2---:R-:W2:Y:S01]  /*0170*/  LDG.E.CONSTANT R9, desc[UR4][R16.64] ;  /* 0x0000000410097981 */ /* 0x004ea2000c1e9900 */
[----:B---3--:R-:W-:-:S05]  /*0180*/  IMAD.WIDE R12, R15, 0x4, R12 ;  /* 0x000000040f0c7825 */ /* 0x008fca00078e020c */
[----:B------:R-:W3:Y:S01]  /*0190*/  LDG.E R16, desc[UR4][R12.64+0x4] ;  /* 0x000004040c107981 */ /* 0x000ee2000c1e1900 */
[----:B0-----:R-:W-:-:S03]  /*01a0*/  IMAD.WIDE R14, R8, 0x4, R2 ;  /* 0x00000004080e7825 */ /* 0x001fc600078e0202 */
[----:B------:R-:W3:Y:S04]  /*01b0*/  LDG.E R3, desc[UR4][R12.64] ;  /* 0x000000040c037981 */ /* 0x000ee8000c1e1900 */
[----:B------:R-:W3:Y:S01]  /*01c0*/  LDG.E R21, desc[UR4][R14.64] ;  /* 0x000000040e157981 */ /* 0x000ee2000c1e1900 */
[----:B----4-:R-:W-:-:S05]  /*01d0*/  I2FP.F32.S32 R2, R4 ;  /* 0x0000000400027245 */ /* 0x010fca0000201400 */
[----:B--2---:R-:W-:-:S04]  /*01e0*/  FMUL.FTZ R2, R9, R2 ;  /* 0x0000000209027220 */ /* 0x004fc80000410000 */
[----:B-----5:R-:W-:-:S04]  /*01f0*/  FMUL.FTZ R2, R2, R19 ;  /* 0x0000001302027220 */ /* 0x020fc80000410000 */
[----:B---3--:R-:W-:-:S04]  /*0200*/  FFMA.FTZ R2, R2, 6.1999999161344021559e-05, R3 ;  /* 0x388205ff02027823 */ /* 0x008fc80000010003 */
[----:B------:R-:W-:-:S05]  /*0210*/  FADD.FTZ R2, R2, R21 ;  /* 0x0000001502027221 */ /* 0x000fca0000010000 */
[----:B------:R0:W-:Y:S04]  /*0220*/  STG.E desc[UR4][R12.64], R2 ;  /* 0x000000020c007986 */ /* 0x0001e8000c101904 */
[----:B------:R-:W2:Y:S04]  /*0230*/  LDG.E R3, desc[UR4][R10.64+0x4] ;  /* 0x000004040a037981 */ /* 0x000ea8000c1e1900 */
[----:B------:R-:W3:Y:S01]  /*0240*/  LDG.E R20, desc[UR4][R14.64+0x4] ;  /* 0x000004040e147981 */ /* 0x000ee2000c1e1900 */
[----:B------:R-:W-:-:S05]  /*0250*/  I2FP.F32.S32 R4, R5 ;  /* 0x0000000500047245 */ /* 0x000fca0000201400 */
[----:B------:R-:W-:-:S04]  /*0260*/  FMUL.FTZ R4, R9, R4 ;  /* 0x0000000409047220 */ /* 0x000fc80000410000 */
[----:B--2---:R-:W-:Y:S02]  /*0270*/  FMUL.FTZ R3, R4, R3 ;  /* 0x0000000304037220 */ /* 0x004fe40000410000 */
[----:B------:R-:W2:Y:S02]  /*0280*/  LDG.E R4, desc[UR4][R12.64+0x8] ;  /* 0x000008040c047981 */ /* 0x000ea4000c1e1900 */
[----:B------:R-:W-:Y:S01]  /*0290*/  FFMA.FTZ R3, R3, 6.1999999161344021559e-05, R16 ;  /* 0x388205ff03037823 */ /* 0x000fe20000010010 */
[----:B------:R-:W-:Y:S01]  /*02a0*/  I2FP.F32.S32 R6, R6 ;  /* 0x0000000600067245 */ /* 0x000fe20000201400 */
[----:B------:R-:W4:Y:S02]  /*02b0*/  LDG.E R16, desc[UR4][R12.64+0xc] ;  /* 0x00000c040c107981 */ /* 0x000f24000c1e1900 */
[----:B---3--:R-:W-:-:S05]  /*02c0*/  FADD.FTZ R3, R3, R20 ;  /* 0x0000001403037221 */ /* 0x008fca0000010000 */
[----:B------:R0:W-:Y:S04]  /*02d0*/  STG.E desc[UR4][R12.64+0x4], R3 ;  /* 0x000004030c007986 */ /* 0x0001e8000c101904 */
[----:B------:R-:W3:Y:S04]  /*02e0*/  LDG.E R5, desc[UR4][R10.64+0x8] ;  /* 0x000008040a057981 */ /* 0x000ee8000c1e1900 */
[----:B------:R-:W5:Y:S01]  /*02f0*/  LDG.E R17, desc[UR4][R14.64+0x8] ;  /* 0x000008040e117981 */ /* 0x000f62000c1e1900 */
[----:B------:R-:W-:-:S04]  /*0300*/  FMUL.FTZ R6, R9, R6 ;  /* 0x0000000609067220 */ /* 0x000fc80000410000 */
[----:B---3--:R-:W-:-:S04]  /*0310*/  FMUL.FTZ R5, R6, R5 ;  /* 0x0000000506057220 */ /* 0x008fc80000410000 */
[----:B--2---:R-:W-:-:S04]  /*0320*/  FFMA.FTZ R4, R5, 6.1999999161344021559e-05, R4 ;  /* 0x388205ff05047823 */ /* 0x004fc80000010004 */
[----:B-----5:R-:W-:-:S05]  /*0330*/  FADD.FTZ R4, R4, R17 ;  /* 0x0000001104047221 */ /* 0x020fca0000010000 */
[----:B------:R0:W-:Y:S04]  /*0340*/  STG.E desc[UR4][R12.64+0x8], R4 ;  /* 0x000008040c007986 */ /* 0x0001e8000c101904 */
[----:B------:R-:W2:Y:S04]  /*0350*/  LDG.E R5, desc[UR4][R10.64+0xc] ;  /* 0x00000c040a057981 */ /* 0x000ea8000c1e1900 */
[----:B------:R-:W3:Y:S01]  /*0360*/  LDG.E R20, desc[UR4][R14.64+0xc] ;  /* 0x00000c040e147981 */ /* 0x000ee2000c1e1900 */
[----:B------:R-:W-:-:S05]  /*0370*/  I2FP.F32.S32 R6, R7 ;  /* 0x0000000700067245 */ /* 0x000fca0000201400 */
[----:B------:R-:W-:-:S04]  /*0380*/  FMUL.FTZ R6, R9, R6 ;  /* 0x0000000609067220 */ /* 0x000fc80000410000 */
[----:B--2---:R-:W-:-:S04]  /*0390*/  FMUL.FTZ R5, R6, R5 ;  /* 0x0000000506057220 */ /* 0x004fc80000410000 */
[----:B----4-:R-:W-:-:S04]  /*03a0*/  FFMA.FTZ R5, R5, 6.1999999161344021559e-05, R16 ;  /* 0x388205ff05057823 */ /* 0x010fc80000010010 */
[----:B---3--:R-:W-:-:S05]  /*03b0*/  FADD.FTZ R5, R5, R20 ;  /* 0x0000001405057221 */ /* 0x008fca0000010000 */
[----:B------:R0:W-:Y:S02]  /*03c0*/  STG.E desc[UR4][R12.64+0xc], R5 ;  /* 0x00000c050c007986 */ /* 0x0001e4000c101904 */
.L_x_42:
[----:B------:R-:W-:Y:S05]  /*03d0*/  BSYNC B0 ;  /* 0x0000000000007941 */ /* 0x000fea0003800000 */
.L_x_41:
[----:B------:R-:W-:Y:S01]  /*03e0*/  FADD.FTZ R7, R2, R3 ;  /* 0x0000000302077221 */ /* 0x000fe20000010000 */
[----:B------:R-:W-:Y:S01]  /*03f0*/  ISETP.GE.AND P1, PT, R8, UR7, PT ;  /* 0x0000000708007c0c */ /* 0x000fe2000bf26270 */
[----:B------:R-:W1:Y:S01]  /*0400*/  S2R R9, SR_CgaCtaId ;  /* 0x0000000000097919 */ /* 0x000e620000008800 */
[----:B------:R-:W-:Y:S01]  /*0410*/  ULDC UR6, c[0x0][0x0] ;  /* 0x0000000000067ab9 */ /* 0x000fe20000000800 */
[----:B------:R-:W-:Y:S01]  /*0420*/  FADD.FTZ R6, R4, R7 ;  /* 0x0000000704067221 */ /* 0x000fe20000010000 */
[----:B------:R-:W-:Y:S01]  /*0430*/  I2FP.F32.U32 R20, R18 ;  /* 0x0000001200147245 */ /* 0x000fe20000201000 */
[----:B------:R-:W-:Y:S01]  /*0440*/  BSSY B0, `(.L_x_43) ;  /* 0x0000039000007945 */ /* 0x000fe20003800000 */
[----:B------:R-:W-:Y:S01]  /*0450*/  ISETP.NE.AND P3, PT, R18, RZ, PT ;  /* 0x000000ff1200720c */ /* 0x000fe20003f65270 */
[----:B------:R-:W-:-:S05]  /*0460*/  FADD.FTZ R6, R5, R6 ;  /* 0x0000000605067221 */ /* 0x000fca0000010000 */
[----:B------:R-:W-:-:S05]  /*0470*/  FSEL R6, R6, RZ, !P1 ;  /* 0x000000ff06067208 */ /* 0x000fca0004800000 */
[----:B------:R-:W2:Y:S02]  /*0480*/  SHFL.BFLY PT, R7, R6, 0x10, 0x1f ;  /* 0x0e001f0006077f89 */ /* 0x000ea400000e0000 */
[----:B--2---:R-:W-:Y:S01]  /*0490*/  FADD.FTZ R7, R6, R7 ;  /* 0x0000000706077221 */ /* 0x004fe20000010000 */
[----:B------:R-:W-:-:S04]  /*04a0*/  I2FP.F32.U32 R6, UR6 ;  /* 0x0000000600067c45 */ /* 0x000fc80008201000 */
[----:B------:R-:W2:Y:S01]  /*04b0*/  SHFL.BFLY PT, R10, R7, 0x8, 0x1f ;  /* 0x0d001f00070a7f89 */ /* 0x000ea200000e0000 */
[----:B------:R-:W-:Y:S01]  /*04c0*/  FMUL.FTZ R15, R6, 0.03125 ;  /* 0x3d000000060f7820 */ /* 0x000fe20000410000 */
[----:B------:R-:W-:-:S04]  /*04d0*/  SHF.R.U32.HI R6, RZ, 0x3, R18 ;  /* 0x00000003ff067819 */ /* 0x000fc80000011612 */
[----:B------:R-:W-:Y:S02]  /*04e0*/  LOP3.LUT R6, R6, 0x1ffffffc, RZ, 0xc0, !PT ;  /* 0x1ffffffc06067812 */ /* 0x000fe400078ec0ff */
[----:B------:R-:W-:Y:S01]  /*04f0*/  FSETP.GT.FTZ.AND P2, PT, R15, R20, PT ;  /* 0x000000140f00720b */ /* 0x000fe20003f54000 */
[----:B--2---:R-:W-:Y:S01]  /*0500*/  FADD.FTZ R11, R7, R10 ;  /* 0x0000000a070b7221 */ /* 0x004fe20000010000 */
        /* <DEDUP_REMOVED lines=44> */
.L_x_44:
[----:B------:R-:W-:Y:S05]  /*07d0*/  BSYNC B0 ;  /* 0x0000000000007941 */ /* 0x000fea0003800000 */
.L_x_43:
        /* <DEDUP_REMOVED lines=36> */
[----:B------:R-:W3:Y:S01]  /*0a20*/  LDG.E.CONSTANT R19, desc[UR4][R6.64] ;  /* 0x0000000406137981 */ /* 0x000ee2000c1e9900 */
[----:B-1----:R-:W-:-:S03]  /*0a30*/  IMAD.WIDE R12, R8, 0x4, R12 ;  /* 0x00000004080c7825 */ /* 0x002fc600078e020c */
[----:B------:R-:W4:Y:S04]  /*0a40*/  LDG.E.CONSTANT R18, desc[UR4][R6.64+0x4] ;  /* 0x0000040406127981 */ /* 0x000f28000c1e9900 */
[----:B------:R-:W3:Y:S04]  /*0a50*/  LDG.E.CONSTANT R21, desc[UR4][R12.64] ;  /* 0x000000040c157981 */ /* 0x000ee8000c1e9900 */
[----:B------:R-:W4:Y:S04]  /*0a60*/  LDG.E.CONSTANT R20, desc[UR4][R12.64+0x4] ;  /* 0x000004040c147981 */ /* 0x000f28000c1e9900 */
[----:B--2---:R0:W2:Y:S04]  /*0a70*/  LDG.E.CONSTANT R14, desc[UR4][R14.64] ;  /* 0x000000040e0e7981 */ /* 0x0040a8000c1e9900 */
[----:B------:R-:W5:Y:S04]  /*0a80*/  LDG.E.CONSTANT R17, desc[UR4][R6.64+0x8] ;  /* 0x0000080406117981 */ /* 0x000f68000c1e9900 */
[----:B------:R-:W5:Y:S04]  /*0a90*/  LDG.E.CONSTANT R16, desc[UR4][R12.64+0x8] ;  /* 0x000008040c107981 */ /* 0x000f68000c1e9900 */
[----:B------:R1:W5:Y:S04]  /*0aa0*/  LDG.E.CONSTANT R8, desc[UR4][R6.64+0xc] ;  /* 0x00000c0406087981 */ /* 0x000368000c1e9900 */
[----:B------:R-:W5:Y:S01]  /*0ab0*/  LDG.E.CONSTANT R11, desc[UR4][R12.64+0xc] ;  /* 0x00000c040c0b7981 */ /* 0x000f62000c1e9900 */
[----:B------:R-:W-:-:S06]  /*0ac0*/  LEA R9, R9, R10, 0x18 ;  /* 0x0000000a09097211 */ /* 0x000fcc00078ec0ff */
[----:B------:R-:W0:Y:S02]  /*0ad0*/  LDS R9, [R9+0x4] ;  /* 0x0000040009097984 */ /* 0x000e240000000800 */
[C---:B0-----:R-:W-:Y:S01]  /*0ae0*/  FMUL.FTZ R2, R9.reuse, R2 ;  /* 0x0000000209027220 */ /* 0x041fe20000410000 */
[C---:B------:R-:W-:Y:S01]  /*0af0*/  FMUL.FTZ R3, R9.reuse, R3 ;  /* 0x0000000309037220 */ /* 0x040fe20000410000 */
[C---:B------:R-:W-:Y:S01]  /*0b00*/  FMUL.FTZ R15, R9.reuse, R4 ;  /* 0x00000004090f7220 */ /* 0x040fe20000410000 */
[----:B-1----:R-:W-:Y:S01]  /*0b10*/  FMUL.FTZ R6, R9, R5 ;  /* 0x0000000509067220 */ /* 0x002fe20000410000 */
[----:B---3--:R-:W-:Y:S01]  /*0b20*/  FFMA.FTZ R19, R2, R19, R21 ;  /* 0x0000001302137223 */ /* 0x008fe20000010015 */
[----:B----4-:R-:W-:-:S03]  /*0b30*/  FFMA.FTZ R3, R3, R18, R20 ;  /* 0x0000001203037223 */ /* 0x010fc60000010014 */
[C---:B--2---:R-:W-:Y:S01]  /*0b40*/  FMUL.FTZ R19, R14.reuse, R19 ;  /* 0x000000130e137220 */ /* 0x044fe20000410000 */
[C---:B------:R-:W-:Y:S02]  /*0b50*/  FMUL.FTZ R4, R14.reuse, R3 ;  /* 0x000000030e047220 */ /* 0x040fe40000410000 */
[----:B------:R-:W0:Y:S01]  /*0b60*/  LDC.64 R2, c[0x0][0x210] ;  /* 0x00008400ff027b82 */ /* 0x000e220000000a00 */
[----:B-----5:R-:W-:Y:S02]  /*0b70*/  FFMA.FTZ R15, R15, R17, R16 ;  /* 0x000000110f0f7223 */ /* 0x020fe40000010010 */
[----:B------:R-:W-:Y:S02]  /*0b80*/  F2I.S8.NTZ R19, R19 ;  /* 0x0000001300137305 */ /* 0x000fe40000202100 */
[----:B------:R-:W-:Y:S01]  /*0b90*/  FMUL.FTZ R15, R14, R15 ;  /* 0x0000000f0e0f7220 */ /* 0x000fe20000410000 */
[----:B------:R-:W-:-:S05]  /*0ba0*/  FFMA.FTZ R11, R6, R8, R11 ;  /* 0x00000008060b7223 */ /* 0x000fca000001000b */
[----:B------:R-:W1:Y:S01]  /*0bb0*/  F2I.S8.NTZ R4, R4 ;  /* 0x0000000400047305 */ /* 0x000e620000202100 */
[----:B------:R-:W-:-:S07]  /*0bc0*/  FMUL.FTZ R11, R14, R11 ;  /* 0x0000000b0e0b7220 */ /* 0x000fce0000410000 */
        /* <DEDUP_REMOVED lines=8> */
.L_x_45:
        /* <DEDUP_REMOVED lines=11> */
.L_x_654:


//--------------------- .text._ZN17fastertransformer26add_bias_layernorm_add_resI6__halfLi32EEEvPaPKaPT_PKS5_S8_S8_fiiPKfSA_ --------------------------
	.section	.text._ZN17fastertransformer26add_bias_layernorm_add_resI6__halfLi32EEEvPaPKaPT_PKS5_S8_S8_fiiPKfSA_,"ax",@progbits
	.align	128
        .global         _ZN17fastertransformer26add_bias_layernorm_add_resI6__halfLi32EEEvPaPKaPT_PKS5_S8_S8_fiiPKfSA_
        .type           _ZN17fastertransformer26add_bias_layernorm_add_resI6__halfLi32EEEvPaPKaPT_PKS5_S8_S8_fiiPKfSA_,@function
        .size           _ZN17fastertransformer26add_bias_layernorm_add_resI6__halfLi32EEEvPaPKaPT_PKS5_S8_S8_fiiPKfSA_,(.L_x_655 - _ZN17fastertransformer26add_bias_layernorm_add_resI6__halfLi32EEEvPaPKaPT_PKS5_S8_S8_fiiPKfSA_)
        .other          _ZN17fastertransformer26add_bias_layernorm_add_resI6__halfLi32EEEvPaPKaPT_PKS5_S8_S8_fiiPKfSA_,@"STO_CUDA_ENTRY STV_DEFAULT"
_ZN17fastertransformer26add_bias_layernorm_add_resI6__halfLi32EEEvPaPKaPT_PKS5_S8_S8_fiiPKfSA_:
.text._ZN17fastertransformer26add_bias_layernorm_add_resI6__halfLi32EEEvPaPKaPT_PKS5_S8_S8_fiiPKfSA_:
[----:B------:R-:W-:Y:S01]  /*0000*/  LDC R1, c[0x0][0x28] ;  /* 0x00000a00ff017b82 */ /* 0x000fe20000000800 */
[----:B------:R-:W0:Y:S01]  /*0010*/  S2R R34, SR_TID.X ;  /* 0x0000000000227919 */ /* 0x000e220000002100 */
[----:B------:R-:W-:Y:S01]  /*0020*/  ULDC UR7, c[0x0][0x248] ;  /* 0x0000920000077ab9 */ /* 0x000fe20000000800 */
[----:B------:R-:W-:Y:S01]  /*0030*/  ULDC UR10, c[0x0][0x0] ;  /* 0x00000000000a7ab9 */ /* 0x000fe20000000800 */
[----:B------:R-:W-:Y:S01]  /*0040*/  ULDC.64 UR8, c[0x0][0x208] ;  /* 0x0000820000087ab9 */ /* 0x000fe20000000a00 */
[----:B------:R-:W-:Y:S01]  /*0050*/  ULDC.64 UR12, c[0x0][0x258] ;  /* 0x00009600000c7ab9 */ /* 0x000fe20000000a00 */
[C---:B0-----:R-:W-:Y:S01]  /*0060*/  ISETP.GE.AND P3, PT, R34.reuse, UR7, PT ;  /* 0x0000000722007c0c */ /* 0x041fe2000bf66270 */
[----:B------:R-:W-:-:S05]  /*0070*/  VIADD R69, R34, UR10 ;  /* 0x0000000a22457c36 */ /* 0x000fca0008000000 */
[----:B------:R-:W-:-:S07]  /*0080*/  ISETP.GE.AND P6, PT, R69, UR7, PT ;  /* 0x0000000745007c0c */ /* 0x000fce000bfc6270 */
[----:B------:R-:W0:Y:S01]  /*0090*/  @!P3 S2R R4, SR_CTAID.X ;  /* 0x000000000004b919 */ /* 0x000e220000002500 */
[----:B------:R-:W1:Y:S05]  /*00a0*/  @!P3 LDC R6, c[0x0][0x244] ;  /* 0x00009100ff06bb82 */ /* 0x000e6a0000000800 */
[----:B------:R-:W2:Y:S03]  /*00b0*/  @!P6 S2R R8, SR_CTAID.X ;  /* 0x000000000008e919 */ /* 0x000ea60000002500 */
[----:B------:R-:W3:Y:S08]  /*00c0*/  @!P6 LDC R10, c[0x0][0x244] ;  /* 0x00009100ff0aeb82 */ /* 0x000ef00000000800 */
[----:B------:R-:W4:Y:S08]  /*00d0*/  @!P6 LDC.64 R60, c[0x0][0x218] ;  /* 0x00008600ff3ceb82 */ /* 0x000f300000000a00 */
[----:B------:R-:W5:Y:S01]  /*00e0*/  @!P3 LDC.64 R66, c[0x0][0x228] ;  /* 0x00008a00ff42bb82 */ /* 0x000f620000000a00 */
[----:B0-----:R-:W-:Y:S01]  /*00f0*/  @!P3 IMAD.SHL.U32 R59, R4, 0x20, RZ ;  /* 0x00000020043bb824 */ /* 0x001fe200078e00ff */
[----:B------:R-:W-:-:S06]  /*0100*/  @!P3 LOP3.LUT R4, R34, 0xffffffe0, RZ, 0xc0, !PT ;  /* 0xffffffe02204b812 */ /* 0x000fcc00078ec0ff */
[----:B------:R-:W0:Y:S01]  /*0110*/  @!P6 LDC.64 R64, c[0x0][0x228] ;  /* 0x00008a00ff40eb82 */ /* 0x000e220000000a00 */
[----:B------:R-:W-:Y:S02]  /*0120*/  @!P3 LOP3.LUT R59, R59, 0xffffffe0, R34, 0xe2, !PT ;  /* 0xffffffe03b3bb812 */ /* 0x000fe400078ee222 */
[----:B--2---:R-:W-:-:S03]  /*0130*/  @!P6 SHF.L.U32 R8, R8, 0x5, RZ ;  /* 0x000000050808e819 */ /* 0x004fc600000006ff */
[----:B-1----:R-:W-:Y:S01]  /*0140*/  @!P3 IMAD R4, R4, R6, R59 ;  /* 0x000000060404b224 */ /* 0x002fe200078e023b */
[----:B------:R-:W-:Y:S01]  /*0150*/  @!P6 LOP3.LUT R63, R8, 0xffffffe0, R69, 0xe2, !PT ;  /* 0xffffffe0083fe812 */ /* 0x000fe200078ee245 */
[----:B------:R-:W1:Y:S01]  /*0160*/  @!P3 LDC.64 R58, c[0x0][0x218] ;  /* 0x00008600ff3abb82 */ /* 0x000e620000000a00 */
[----:B------:R-:W-:-:S05]  /*0170*/  @!P6 LOP3.LUT R6, R69, 0xffffffe0, RZ, 0xc0, !PT ;  /* 0xffffffe04506e812 */ /* 0x000fca00078ec0ff */
[----:B---3--:R-:W-:Y:S02]  /*0180*/  @!P6 IMAD R6, R6, R10, R63 ;  /* 0x0000000a0606e224 */ /* 0x008fe400078e023f */
[----:B------:R-:W2:Y:S03]  /*0190*/  LDC.64 R62, c[0x0][0x250] ;  /* 0x00009400ff3e7b82 */ /* 0x000ea60000000a00 */
[----:B----4-:R-:W-:-:S04]  /*01a0*/  @!P6 IADD3 R60, P1, R6, R60, RZ ;  /* 0x0000003c063ce210 */ /* 0x010fc80007f3e0ff */
[----:B------:R-:W-:-:S05]  /*01b0*/  @!P6 LEA.HI.X.SX32 R61, R6, R61, 0x1, P1 ;  /* 0x0000003d063de211 */ /* 0x000fca00008f0eff */
[----:B------:R-:W3:Y:S01]  /*01c0*/  @!P6 LDG.E.S8 R60, desc[UR8][R60.64] ;  /* 0x000000083c3ce981 */ /* 0x000ee2000c1e1300 */
[----:B-1----:R-:W-:-:S04]  /*01d0*/  @!P3 IADD3 R58, P0, R4, R58, RZ ;  /* 0x0000003a043ab210 */ /* 0x002fc80007f1e0ff */
[----:B------:R-:W-:Y:S01]  /*01e0*/  @!P3 LEA.HI.X.SX32 R59, R4, R59, 0x1, P0 ;  /* 0x0000003b043bb211 */ /* 0x000fe200000f0eff */
[----:B--2---:R-:W2:Y:S04]  /*01f0*/  LDG.E.CONSTANT R62, desc[UR8][R62.64] ;  /* 0x000000083e3e7981 */ /* 0x004ea8000c1e9900 */
[----:B------:R1:W4:Y:S01]  /*0200*/  @!P3 LDG.E.S8 R6, desc[UR8][R58.64] ;  /* 0x000000083a06b981 */ /* 0x000322000c1e1300 */
[----:B-----5:R-:W-:-:S04]  /*0210*/  @!P3 IMAD.WIDE R66, R34, 0x2, R66 ;  /* 0x000000022242b825 */ /* 0x020fc800078e0242 */
[C---:B0-----:R-:W-:Y:S02]  /*0220*/  @!P6 IMAD.WIDE R64, R69.reuse, 0x2, R64 ;  /* 0x000000024540e825 */ /* 0x041fe400078e0240 */
[----:B------:R-:W5:Y:S04]  /*0230*/  @!P3 LDG.E.U16 R67, desc[UR8][R66.64] ;  /* 0x000000084243b981 */ /* 0x000f68000c1e1500 */
[----:B------:R0:W5:Y:S01]  /*0240*/  @!P6 LDG.E.U16 R65, desc[UR8][R64.64] ;  /* 0x000000084041e981 */ /* 0x000162000c1e1500 */
[----:B------:R-:W-:-:S05]  /*0250*/  VIADD R48, R69, UR10 ;  /* 0x0000000a45307c36 */ /* 0x000fca0008000000 */
[C---:B------:R-:W-:Y:S01]  /*0260*/  ISETP.GE.AND P2, PT, R48.reuse, UR7, PT ;  /* 0x0000000730007c0c */ /* 0x040fe2000bf46270 */
[----:B------:R-:W-:-:S12]  /*0270*/  VIADD R69, R48, UR10 ;  /* 0x0000000a30457c36 */ /* 0x000fd80008000000 */
[----:B------:R-:W0:Y:S01]  /*0280*/  @!P2 S2R R10, SR_CTAID.X ;  /* 0x00000000000aa919 */ /* 0x000e220000002500 */
[----:B------:R-:W-:Y:S01]  /*0290*/  ISETP.GE.AND P5, PT, R69, UR7, PT ;  /* 0x0000000745007c0c */ /* 0x000fe2000bfa6270 */
[----:B------:R-:W4:Y:S08]  /*02a0*/  @!P2 LDC R12, c[0x0][0x244] ;  /* 0x00009100ff0cab82 */ /* 0x000f300000000800 */
[----:B-1----:R-:W1:Y:S04]  /*02b0*/  @!P2 LDC.64 R58, c[0x0][0x218] ;  /* 0x00008600ff3aab82 */ /* 0x002e680000000a00 */
[----:B------:R-:W1:Y:S04]  /*02c0*/  @!P5 S2R R14, SR_CTAID.X ;  /* 0x00000000000ed919 */ /* 0x000e680000002500 */
[----:B------:R-:W5:Y:S01]  /*02d0*/  @!P5 LDC R16, c[0x0][0x244] ;  /* 0x00009100ff10db82 */ /* 0x000f620000000800 */
[----:B0-----:R-:W-:-:S04]  /*02e0*/  @!P2 SHF.L.U32 R61, R10, 0x5, RZ ;  /* 0x000000050a3da819 */ /* 0x001fc800000006ff */
[----:B------:R-:W-:Y:S02]  /*02f0*/  @!P2 LOP3.LUT R61, R61, 0xffffffe0, R48, 0xe2, !PT ;  /* 0xffffffe03d3da812 */ /* 0x000fe400078ee230 */
[----:B------:R-:W-:Y:S01]  /*0300*/  @!P5 LOP3.LUT R10, R69, 0xffffffe0, RZ, 0xc0, !PT ;  /* 0xffffffe0450ad812 */ /* 0x000fe200078ec0ff */
[----:B-1----:R-:W-:Y:S01]  /*0310*/  @!P5 IMAD.SHL.U32 R14, R14, 0x20, RZ ;  /* 0x000000200e0ed824 */ /* 0x002fe200078e00ff */
[----:B---3--:R-:W-:Y:S01]  /*0320*/  @!P6 I2F.F16 R60, R60 ;  /* 0x0000003c003ce306 */ /* 0x008fe20000200c00 */
[----:B--2---:R-:W-:Y:S02]  /*0330*/  R2UR UR4, R62 ;  /* 0x000000003e0472ca */ /* 0x004fe400000e0000 */
[----:B------:R-:W0:Y:S05]  /*0340*/  @!P2 LDC.64 R62, c[0x0][0x228] ;  /* 0x00008a00ff3eab82 */ /* 0x000e2a0000000a00 */
[----:B----4-:R1:W5:Y:S02]  /*0350*/  @!P3 I2F.F16 R8, R6 ;  /* 0x000000060008b306 */ /* 0x0103640000200c00 */
[----:B-1----:R-:W-:-:S04]  /*0360*/  @!P2 LOP3.LUT R6, R48, 0xffffffe0, RZ, 0xc0, !PT ;  /* 0xffffffe03006a812 */ /* 0x002fc800078ec0ff */
[----:B------:R-:W-:Y:S01]  /*0370*/  @!P3 F2FP.F16.F32.PACK_AB R4, RZ, UR4 ;  /* 0x00000004ff04bc3e */ /* 0x000fe200080000ff */
[----:B------:R-:W-:Y:S01]  /*0380*/  @!P2 IMAD R6, R6, R12, R61 ;  /* 0x0000000c0606a224 */ /* 0x000fe200078e023d */
[----:B------:R-:W-:-:S03]  /*0390*/  @!P6 F2FP.F16.F32.PACK_AB R30, RZ, UR4 ;  /* 0x00000004ff1eec3e */ /* 0x000fc600080000ff */
[----:B-----5:R-:W-:Y:S01]  /*03a0*/  @!P3 HFMA2 R8, R8.H0_H0, R4.H0_H0, R67.H0_H0 ;  /* 0x200000040808b231 */ /* 0x020fe20000040843 */
[C---:B------:R-:W-:Y:S01]  /*03b0*/  @!P2 IADD3 R64, P0, R6.reuse, R58, RZ ;  /* 0x0000003a0640a210 */ /* 0x040fe20007f1e0ff */
[----:B------:R-:W-:Y:S02]  /*03c0*/  @!P6 HFMA2 R4, R60.H0_H0, R30.H0_H0, R65.H0_H0 ;  /* 0x2000001e3c04e231 */ /* 0x000fe40000040841 */
[----:B------:R-:W-:Y:S01]  /*03d0*/  VIADD R30, R69, UR10 ;  /* 0x0000000a451e7c36 */ /* 0x000fe20008000000 */
[----:B------:R-:W-:Y:S02]  /*03e0*/  @!P2 LEA.HI.X.SX32 R65, R6, R59, 0x1, P0 ;  /* 0x0000003b0641a211 */ /* 0x000fe400000f0eff */
[----:B------:R-:W1:Y:S02]  /*03f0*/  @!P5 LDC.64 R58, c[0x0][0x218] ;  /* 0x00008600ff3adb82 */ /* 0x000e640000000a00 */
[----:B------:R-:W-:Y:S02]  /*0400*/  ISETP.GE.AND P4, PT, R30, UR7, PT ;  /* 0x000000071e007c0c */ /* 0x000fe4000bf86270 */
[----:B------:R-:W-:Y:S01]  /*0410*/  @!P5 LOP3.LUT R61, R14, 0xffffffe0, R69, 0xe2, !PT ;  /* 0xffffffe00e3dd812 */ /* 0x000fe200078ee245 */
[----:B------:R2:W3:Y:S04]  /*0420*/  @!P2 LDG.E.S8 R6, desc[UR8][R64.64] ;  /* 0x000000084006a981 */ /* 0x0004e8000c1e1300 */
[----:B------:R-:W-:-:S06]  /*0430*/  @!P5 IMAD R10, R10, R16, R61 ;  /* 0x000000100a0ad224 */ /* 0x000fcc00078e023d */
[----:B------:R-:W4:Y:S01]  /*0440*/  @!P4 S2R R14, SR_CTAID.X ;  /* 0x00000000000ec919 */ /* 0x000f220000002500 */
[----:B------:R-:W5:Y:S01]  /*0450*/  @!P4 LDC R16, c[0x0][0x244] ;  /* 0x00009100ff10cb82 */ /* 0x000f620000000800 */
[----:B-1----:R-:W-:-:S04]  /*0460*/  @!P5 IADD3 R60, P0, R10, R58, RZ ;  /* 0x0000003a0a3cd210 */ /* 0x002fc80007f1e0ff */
[----:B------:R-:W-:-:S03]  /*0470*/  @!P5 LEA.HI.X.SX32 R61, R10, R59, 0x1, P0 ;  /* 0x0000003b0a3dd211 */ /* 0x000fc600000f0eff */
[----:B------:R-:W2:Y:S01]  /*0480*/  @!P5 LDC.64 R58, c[0x0][0x228] ;  /* 0x00008a00ff3adb82 */ /* 0x000ea20000000a00 */
[----:B------:R-:W-:Y:S01]  /*0490*/  @!P4 LOP3.LUT R10, R30, 0xffffffe0, RZ, 0xc0, !PT ;  /* 0xffffffe01e0ac812 */ /* 0x000fe200078ec0ff */
[----:B0-----:R-:W-:-:S06]  /*04a0*/  @!P2 IMAD.WIDE R62, R48, 0x2, R62 ;  /* 0x00000002303ea825 */ /* 0x001fcc00078e023e */
[----:B------:R-:W3:Y:S01]  /*04b0*/  @!P2 LDG.E.U16 R63, desc[UR8][R62.64] ;  /* 0x000000083e3fa981 */ /* 0x000ee2000c1e1500 */
[----:B----4-:R-:W-:Y:S01]  /*04c0*/  @!P4 SHF.L.U32 R67, R14, 0x5, RZ ;  /* 0x000000050e43c819 */ /* 0x010fe200000006ff */
[----:B--2---:R-:W-:-:S03]  /*04d0*/  @!P5 IMAD.WIDE R64, R69, 0x2, R58 ;  /* 0x000000024540d825 */ /* 0x004fc600078e023a */
[----:B------:R-:W-:-:S05]  /*04e0*/  @!P4 LOP3.LUT R59, R67, 0xffffffe0, R30, 0xe2, !PT ;  /* 0xffffffe0433bc812 */ /* 0x000fca00078ee21e */
[----:B-----5:R-:W-:Y:S01]  /*04f0*/  @!P4 IMAD R10, R10, R16, R59 ;  /* 0x000000100a0ac224 */ /* 0x020fe200078e023b */
[----:B------:R-:W-:Y:S01]  /*0500*/  P2R R12, PR, RZ, 0x10 ;  /* 0x00000010ff0c7803 */ /* 0x000fe20000000000 */
[----:B------:R-:W0:Y:S01]  /*0510*/  @!P4 LDC.64 R58, c[0x0][0x218] ;  /* 0x00008600ff3acb82 */ /* 0x000e220000000a00 */
[----:B------:R-:W2:Y:S04]  /*0520*/  @!P5 LDG.E.U16 R65, desc[UR8][R64.64] ;  /* 0x000000084041d981 */ /* 0x000ea8000c1e1500 */
[----:B------:R1:W4:Y:S03]  /*0530*/  @!P5 LDG.E.S8 R12, desc[UR8][R60.64] ;  /* 0x000000083c0cd981 */ /* 0x000326000c1e1300 */
[----:B-1----:R-:W1:Y:S01]  /*0540*/  @!P4 LDC.64 R60, c[0x0][0x228] ;  /* 0x00008a00ff3ccb82 */ /* 0x002e620000000a00 */
[----:B0-----:R-:W-:-:S04]  /*0550*/  @!P4 IADD3 R58, P0, R10, R58, RZ ;  /* 0x0000003a0a3ac210 */ /* 0x001fc80007f1e0ff */
[----:B------:R-:W-:-:S05]  /*0560*/  @!P4 LEA.HI.X.SX32 R59, R10, R59, 0x1, P0 ;  /* 0x0000003b0a3bc211 */ /* 0x000fca00000f0eff */
[----:B------:R0:W5:Y:S01]  /*0570*/  @!P4 LDG.E.S8 R14, desc[UR8][R58.64] ;  /* 0x000000083a0ec981 */ /* 0x000162000c1e1300 */
[----:B-1----:R-:W-:-:S05]  /*0580*/  @!P4 IMAD.WIDE R60, R30, 0x2, R60 ;  /* 0x000000021e3cc825 */ /* 0x002fca00078e023c */
[----:B------:R1:W5:Y:S01]  /*0590*/  @!P4 LDG.E.U16 R67, desc[UR8][R60.64] ;  /* 0x000000083c43c981 */ /* 0x000362000c1e1500 */
[----:B------:R-:W-:-:S05]  /*05a0*/  VIADD R36, R30, UR10 ;  /* 0x0000000a1e247c36 */ /* 0x000fca0008000000 */
[----:B------:R-:W-:-:S13]  /*05b0*/  ISETP.GE.AND P1, PT, R36, UR7, PT ;  /* 0x0000000724007c0c */ /* 0x000fda000bf26270 */
[----:B------:R-:W1:Y:S01]  /*05c0*/  @!P1 S2R R20, SR_CTAID.X ;  /* 0x0000000000149919 */ /* 0x000e620000002500 */
[----:B------:R-:W-:Y:S01]  /*05d0*/  @!P2 F2FP.F16.F32.PACK_AB R16, RZ, UR4 ;  /* 0x00000004ff10ac3e */ /* 0x000fe200080000ff */
[----:B------:R-:W-:Y:S01]  /*05e0*/  UISETP.NE.U32.AND UP0, UPT, UR12, URZ, UPT ;  /* 0x0000003f0c00728c */ /* 0x000fe2000bf05070 */
[----:B0-----:R-:W0:Y:S03]  /*05f0*/  @!P1 LDC.64 R58, c[0x0][0x218] ;  /* 0x00008600ff3a9b82 */ /* 0x001e260000000a00 */
[----:B------:R-:W-:Y:S01]  /*0600*/  UISETP.NE.AND.EX UP0, UPT, UR13, URZ, UPT, UP0 ;  /* 0x0000003f0d00728c */ /* 0x000fe2000bf05300 */
[----:B------:R-:W-:-:S05]  /*0610*/  @!P5 F2FP.F16.F32.PACK_AB R18, RZ, UR4 ;  /* 0x00000004ff12dc3e */ /* 0x000fca00080000ff */
[----:B------:R-:W-:-:S05]  /*0620*/  PLOP3.LUT P0, PT, PT, PT, UP0, 0x80, 0x0 ;  /* 0x000000000000781c */ /* 0x000fca0003f0f008 */
[----:B------:R-:W-:Y:S02]  /*0630*/  @UP0 ULDC.64 UR12, c[0x0][0x258] ;  /* 0x00009600000c0ab9 */ /* 0x000fe40000000a00 */
[----:B-1----:R-:W-:Y:S01]  /*0640*/  MOV R60, UR12 ;  /* 0x0000000c003c7c02 */ /* 0x002fe20008000f00 */
[----:B------:R-:W-:-:S05]  /*0650*/  @!P1 IMAD.SHL.U32 R61, R20, 0x20, RZ ;  /* 0x00000020143d9824 */ /* 0x000fca00078e00ff */
[----:B------:R-:W-:Y:S01]  /*0660*/  @!P1 LOP3.LUT R61, R61, 0xffffffe0, R36, 0xe2, !PT ;  /* 0xffffffe03d3d9812 */ /* 0x000fe200078ee224 */
[----:B------:R-:W-:-:S05]  /*0670*/  VIADD R38, R36, UR10 ;  /* 0x0000000a24267c36 */ /* 0x000fca0008000000 */
[----:B------:R-:W-:Y:S01]  /*0680*/  ISETP.GE.AND P3, PT, R38, UR7, PT ;  /* 0x0000000726007c0c */ /* 0x000fe2000bf66270 */
[----:B---3--:R1:W3:Y:S02]  /*0690*/  @!P2 I2F.F16 R22, R6 ;  /* 0x000000060016a306 */ /* 0x0082e40000200c00 */
[----:B-1----:R-:W-:Y:S02]  /*06a0*/  P2R R6, PR, RZ, 0x2 ;  /* 0x00000002ff067803 */ /* 0x002fe40000000000 */
[----:B------:R-:W-:Y:S01]  /*06b0*/  @!P1 LOP3.LUT R6, R36, 0xffffffe0, RZ, 0xc0, !PT ;  /* 0xffffffe024069812 */ /* 0x000fe200078ec0ff */
[----:B---3--:R-:W-:Y:S02]  /*06c0*/  @!P2 HFMA2 R22, R22.H0_H0, R16.H0_H0, R63.H0_H0 ;  /* 0x200000101616a231 */ /* 0x008fe4000004083f */
[----:B------:R-:W1:Y:S01]  /*06d0*/  @!P1 LDC R16, c[0x0][0x244] ;  /* 0x00009100ff109b82 */ /* 0x000e620000000800 */
[----:B----4-:R-:W2:Y:S01]  /*06e0*/  @!P5 I2F.F16 R10, R12 ;  /* 0x0000000c000ad306 */ /* 0x010ea20000200c00 */
[----:B-1----:R-:W-:-:S02]  /*06f0*/  @!P1 IMAD R6, R6, R16, R61 ;  /* 0x0000001006069224 */ /* 0x002fc400078e023d */
[----:B------:R-:W-:-:S05]  /*0700*/  IMAD.U32 R61, RZ, RZ, UR13 ;  /* 0x0000000dff3d7e24 */ /* 0x000fca000f8e00ff */
[----:B------:R-:W3:Y:S01]  /*0710*/  @P0 LDG.E.CONSTANT R40, desc[UR8][R60.64] ;  /* 0x000000083c280981 */ /* 0x000ee2000c1e9900 */
[C---:B0-----:R-:W-:Y:S01]  /*0720*/  @!P1 IADD3 R62, P0, R6.reuse, R58, RZ ;  /* 0x0000003a063e9210 */ /* 0x041fe20007f1e0ff */
[----:B--2---:R-:W-:Y:S02]  /*0730*/  @!P5 HFMA2 R10, R10.H0_H0, R18.H0_H0, R65.H0_H0 ;  /* 0x200000120a0ad231 */ /* 0x004fe40000040841 */
[----:B------:R-:W0:Y:S01]  /*0740*/  @!P1 LDC.64 R64, c[0x0][0x228] ;  /* 0x00008a00ff409b82 */ /* 0x000e220000000a00 */
[----:B------:R-:W-:Y:S01]  /*0750*/  @!P1 LEA.HI.X.SX32 R63, R6, R59, 0x1, P0 ;  /* 0x0000003b063f9211 */ /* 0x000fe200000f0eff */
[----:B-----5:R-:W1:Y:S01]  /*0760*/  @!P4 I2F.F16 R12, R14 ;  /* 0x0000000e000cc306 */ /* 0x020e620000200c00 */
[----:B------:R-:W-:Y:S01]  /*0770*/  @!P4 F2FP.F16.F32.PACK_AB R6, RZ, UR4 ;  /* 0x00000004ff06cc3e */ /* 0x000fe200080000ff */
[----:B------:R-:W2:Y:S04]  /*0780*/  @!P3 S2R R16, SR_CTAID.X ;  /* 0x000000000010b919 */ /* 0x000ea80000002500 */
[----:B------:R-:W4:Y:S01]  /*0790*/  @!P3 LDC R18, c[0x0][0x244] ;  /* 0x00009100ff12bb82 */ /* 0x000f220000000800 */
[----:B-1----:R-:W-:-:S02]  /*07a0*/  @!P4 HFMA2 R12, R12.H0_H0, R6.H0_H0, R67.H0_H0 ;  /* 0x200000060c0cc231 */ /* 0x002fc40000040843 */
[----:B------:R1:W5:Y:S01]  /*07b0*/  @!P1 LDG.E.S8 R6, desc[UR8][R62.64] ;  /* 0x000000083e069981 */ /* 0x000362000c1e1300 */
[----:B0-----:R-:W-:-:S06]  /*07c0*/  @!P1 IMAD.WIDE R64, R36, 0x2, R64 ;  /* 0x0000000224409825 */ /* 0x001fcc00078e0240 */
[----:B------:R-:W3:Y:S01]  /*07d0*/  @!P1 LDG.E.U16 R65, desc[UR8][R64.64] ;  /* 0x0000000840419981 */ /* 0x000ee2000c1e1500 */
[----:B------:R-:W-:Y:S02]  /*07e0*/  P2R R14, PR, RZ, 0x8 ;  /* 0x00000008ff0e7803 */ /* 0x000fe40000000000 */
[----:B------:R-:W-:Y:S01]  /*07f0*/  @!P3 LOP3.LUT R14, R38, 0xffffffe0, RZ, 0xc0, !PT ;  /* 0xffffffe0260eb812 */ /* 0x000fe200078ec0ff */
[----:B-1----:R-:W0:Y:S01]  /*0800*/  @!P3 LDC.64 R62, c[0x0][0x228] ;  /* 0x00008a00ff3ebb82 */ /* 0x002e220000000a00 */
[----:B--2---:R-:W-:-:S04]  /*0810*/  @!P3 SHF.L.U32 R59, R16, 0x5, RZ ;  /* 0x00000005103bb819 */ /* 0x004fc800000006ff */
[----:B------:R-:W-:-:S05]  /*0820*/  @!P3 LOP3.LUT R59, R59, 0xffffffe0, R38, 0xe2, !PT ;  /* 0xffffffe03b3bb812 */ /* 0x000fca00078ee226 */
[----:B----4-:R-:W-:Y:S02]  /*0830*/  @!P3 IMAD R14, R14, R18, R59 ;  /* 0x000000120e0eb224 */ /* 0x010fe400078e023b */
[----:B------:R-:W1:Y:S03]  /*0840*/  @!P3 LDC.64 R58, c[0x0][0x218] ;  /* 0x00008600ff3abb82 */ /* 0x000e660000000a00 */
[----:B-1----:R-:W-:-:S04]  /*0850*/  @!P3 IADD3 R60, P0, R14, R58, RZ ;  /* 0x0000003a0e3cb210 */ /* 0x002fc80007f1e0ff */
[----:B------:R-:W-:-:S05]  /*0860*/  @!P3 LEA.HI.X.SX32 R61, R14, R59, 0x1, P0 ;  /* 0x0000003b0e3db211 */ /* 0x000fca00000f0eff */
[----:B------:R1:W2:Y:S01]  /*0870*/  @!P3 LDG.E.S8 R18, desc[UR8][R60.64] ;  /* 0x000000083c12b981 */ /* 0x0002a2000c1e1300 */
[----:B0-----:R-:W-:-:S06]  /*0880*/  @!P3 IMAD.WIDE R62, R38, 0x2, R62 ;  /* 0x00000002263eb825 */ /* 0x001fcc00078e023e */
[----:B------:R-:W4:Y:S01]  /*0890*/  @!P3 LDG.E.U16 R63, desc[UR8][R62.64] ;  /* 0x000000083e3fb981 */ /* 0x000f22000c1e1500 */
[----:B------:R-:W-:Y:S01]  /*08a0*/  @!P1 F2FP.F16.F32.PACK_AB R16, RZ, UR4 ;  /* 0x00000004ff109c3e */ /* 0x000fe200080000ff */
[----:B------:R-:W-:Y:S01]  /*08b0*/  VIADD R52, R38, UR10 ;  /* 0x0000000a26347c36 */ /* 0x000fe20008000000 */
[----:B-----5:R-:W3:Y:S03]  /*08c0*/  @!P1 I2F.F16 R14, R6 ;  /* 0x00000006000e9306 */ /* 0x020ee60000200c00 */
[----:B---3--:R-:W-:Y:S01]  /*08d0*/  @!P1 HFMA2 R14, R14.H0_H0, R16.H0_H0, R65.H0_H0 ;  /* 0x200000100e0e9231 */ /* 0x008fe20000040841 */
[----:B------:R-:W-:-:S13]  /*08e0*/  ISETP.GE.AND P1, PT, R52, UR7, PT ;  /* 0x0000000734007c0c */ /* 0x000fda000bf26270 */
[----:B------:R-:W0:Y:S01]  /*08f0*/  @!P1 S2R R16, SR_CTAID.X ;  /* 0x0000000000109919 */ /* 0x000e220000002500 */
[----:B------:R-:W3:Y:S01]  /*0900*/  @!P1 LDC R20, c[0x0][0x244] ;  /* 0x00009100ff149b82 */ /* 0x000ee20000000800 */
[----:B------:R-:W-:-:S07]  /*0910*/  @!P1 LOP3.LUT R6, R52, 0xffffffe0, RZ, 0xc0, !PT ;  /* 0xffffffe034069812 */ /* 0x000fce00078ec0ff */
[----:B-1----:R-:W1:Y:S01]  /*0920*/  @!P1 LDC.64 R60, c[0x0][0x228] ;  /* 0x00008a00ff3c9b82 */ /* 0x002e620000000a00 */
[----:B0-----:R-:W-:-:S05]  /*0930*/  @!P1 IMAD.SHL.U32 R59, R16, 0x20, RZ ;  /* 0x00000020103b9824 */ /* 0x001fca00078e00ff */
[----:B------:R-:W-:-:S05]  /*0940*/  @!P1 LOP3.LUT R59, R59, 0xffffffe0, R52, 0xe2, !PT ;  /* 0xffffffe03b3b9812 */ /* 0x000fca00078ee234 */
[----:B---3--:R-:W-:Y:S02]  /*0950*/  @!P1 IMAD R6, R6, R20, R59 ;  /* 0x0000001406069224 */ /* 0x008fe400078e023b */
[----:B------:R-:W0:Y:S01]  /*0960*/  @!P1 LDC.64 R58, c[0x0][0x218] ;  /* 0x00008600ff3a9b82 */ /* 0x000e220000000a00 */
[----:B--2---:R-:W4:Y:S01]  /*0970*/  @!P3 I2F.F16 R16, R18 ;  /* 0x000000120010b306 */ /* 0x004f220000200c00 */
[----:B-1----:R-:W-:-:S06]  /*0980*/  @!P1 IMAD.WIDE R60, R52, 0x2, R60 ;  /* 0x00000002343c9825 */ /* 0x002fcc00078e023c */
[----:B------:R-:W2:Y:S01]  /*0990*/  @!P1 LDG.E.U16 R61, desc[UR8][R60.64] ;  /* 0x000000083c3d9981 */ /* 0x000ea2000c1e1500 */
[----:B0-----:R-:W-:-:S04]  /*09a0*/  @!P1 IADD3 R58, P0, R6, R58, RZ ;  /* 0x0000003a063a9210 */ /* 0x001fc80007f1e0ff */
[----:B------:R-:W-:Y:S02]  /*09b0*/  @!P1 LEA.HI.X.SX32 R59, R6, R59, 0x1, P0 ;  /* 0x0000003b063b9211 */ /* 0x000fe400000f0eff */
[----:B------:R-:W-:-:S05]  /*09c0*/  @!P3 F2FP.F16.F32.PACK_AB R6, RZ, UR4 ;  /* 0x00000004ff06bc3e */ /* 0x000fca00080000ff */
[----:B----4-:R-:W-:Y:S02]  /*09d0*/  @!P3 HFMA2 R16, R16.H0_H0, R6.H0_H0, R63.H0_H0 ;  /* 0x200000061010b231 */ /* 0x010fe4000004083f */
[----:B------:R0:W3:Y:S01]  /*09e0*/  @!P1 LDG.E.S8 R6, desc[UR8][R58.64] ;  /* 0x000000083a069981 */ /* 0x0000e2000c1e1300 */
[----:B------:R-:W-:-:S04]  /*09f0*/  IADD3 R65, R52, UR10, RZ ;  /* 0x0000000a34417c10 */ /* 0x000fc8000fffe0ff */
[----:B------:R-:W-:-:S13]  /*0a00*/  ISETP.GE.AND P4, PT, R65, UR7, PT ;  /* 0x0000000741007c0c */ /* 0x000fda000bf86270 */
[----:B------:R-:W1:Y:S01]  /*0a10*/  @!P4 S2R R24, SR_CTAID.X ;  /* 0x000000000018c919 */ /* 0x000e620000002500 */
[----:B------:R-:W4:Y:S08]  /*0a20*/  @!P4 LDC R28, c[0x0][0x244] ;  /* 0x00009100ff1ccb82 */ /* 0x000f300000000800 */
[----:B0-----:R-:W0:Y:S01]  /*0a30*/  @!P4 LDC.64 R58, c[0x0][0x218] ;  /* 0x00008600ff3acb82 */ /* 0x001e220000000a00 */
[----:B------:R-:W-:Y:S01]  /*0a40*/  @!P4 LOP3.LUT R18, R65, 0xffffffe0, RZ, 0xc0, !PT ;  /* 0xffffffe04112c812 */ /* 0x000fe200078ec0ff */
[----:B-1----:R-:W-:-:S05]  /*0a50*/  @!P4 IMAD.SHL.U32 R24, R24, 0x20, RZ ;  /* 0x000000201818c824 */ /* 0x002fca00078e00ff */
[----:B------:R-:W-:-:S05]  /*0a60*/  @!P4 LOP3.LUT R63, R24, 0xffffffe0, R65, 0xe2, !PT ;  /* 0xffffffe0183fc812 */ /* 0x000fca00078ee241 */
[----:B----4-:R-:W-:-:S05]  /*0a70*/  @!P4 IMAD R18, R18, R28, R63 ;  /* 0x0000001c1212c224 */ /* 0x010fca00078e023f */
[----:B0-----:R-:W-:-:S04]  /*0a80*/  @!P4 IADD3 R58, P0, R18, R58, RZ ;  /* 0x0000003a123ac210 */ /* 0x001fc80007f1e0ff */
[----:B------:R-:W-:Y:S02]  /*0a90*/  @!P4 LEA.HI.X.SX32 R59, R18, R59, 0x1, P0 ;  /* 0x0000003b123bc211 */ /* 0x000fe400000f0eff */
[----:B------:R-:W-:Y:S01]  /*0aa0*/  @!P1 F2FP.F16.F32.PACK_AB R20, RZ, UR4 ;  /* 0x00000004ff149c3e */ /* 0x000fe200080000ff */
[----:B---3--:R-:W2:Y:S04]  /*0ab0*/  @!P1 I2F.F16 R18, R6 ;  /* 0x0000000600129306 */ /* 0x008ea80000200c00 */
[----:B--2---:R-:W-:Y:S02]  /*0ac0*/  @!P1 HFMA2 R18, R18.H0_H0, R20.H0_H0, R61.H0_H0 ;  /* 0x2000001412129231 */ /* 0x004fe4000004083d */
[----:B------:R-:W0:Y:S01]  /*0ad0*/  @!P4 LDC.64 R60, c[0x0][0x228] ;  /* 0x00008a00ff3ccb82 */ /* 0x000e220000000a00 */
[----:B------:R1:W2:Y:S01]  /*0ae0*/  @!P4 LDG.E.S8 R20, desc[UR8][R58.64] ;  /* 0x000000083a14c981 */ /* 0x0002a2000c1e1300 */
[----:B0-----:R-:W-:-:S06]  /*0af0*/  @!P4 IMAD.WIDE R60, R65, 0x2, R60 ;  /* 0x00000002413cc825 */ /* 0x001fcc00078e023c */
[----:B------:R-:W3:Y:S01]  /*0b00*/  @!P4 LDG.E.U16 R61, desc[UR8][R60.64] ;  /* 0x000000083c3dc981 */ /* 0x000ee2000c1e1500 */
[----:B------:R-:W-:-:S05]  /*0b10*/  VIADD R54, R65, UR10 ;  /* 0x0000000a41367c36 */ /* 0x000fca0008000000 */
[----:B------:R-:W-:-:S13]  /*0b20*/  ISETP.GE.AND P1, PT, R54, UR7, PT ;  /* 0x0000000736007c0c */ /* 0x000fda000bf26270 */
[----:B------:R-:W0:Y:S01]  /*0b30*/  @!P1 S2R R28, SR_CTAID.X ;  /* 0x00000000001c9919 */ /* 0x000e220000002500 */
[----:B------:R-:W4:Y:S01]  /*0b40*/  @!P1 LDC R42, c[0x0][0x244] ;  /* 0x00009100ff2a9b82 */ /* 0x000f220000000800 */
[----:B------:R-:W-:Y:S02]  /*0b50*/  @!P4 F2FP.F16.F32.PACK_AB R24, RZ, UR4 ;  /* 0x00000004ff18cc3e */ /* 0x000fe400080000ff */
[----:B0-----:R-:W-:-:S04]  /*0b60*/  @!P1 SHF.L.U32 R63, R28, 0x5, RZ ;  /* 0x000000051c3f9819 */ /* 0x001fc800000006ff */
[----:B-1----:R-:W-:Y:S01]  /*0b70*/  @!P1 LOP3.LUT R59, R63, 0xffffffe0, R54, 0xe2, !PT ;  /* 0xffffffe03f3b9812 */ /* 0x002fe200078ee236 */
[----:B--2---:R-:W3:Y:S02]  /*0b80*/  @!P4 I2F.F16 R20, R20 ;  /* 0x000000140014c306 */ /* 0x004ee40000200c00 */
[----:B---3--:R-:W-:Y:S01]  /*0b90*/  @!P4 HFMA2 R6, R20.H0_H0, R24.H0_H0, R61.H0_H0 ;  /* 0x200000181406c231 */ /* 0x008fe2000004083d */
[----:B------:R-:W-:Y:S01]  /*0ba0*/  @!P1 LOP3.LUT R24, R54, 0xffffffe0, RZ, 0xc0, !PT ;  /* 0xffffffe036189812 */ /* 0x000fe200078ec0ff */
[----:B------:R-:W0:Y:S04]  /*0bb0*/  @!P1 LDC.64 R60, c[0x0][0x228] ;  /* 0x00008a00ff3c9b82 */ /* 0x000e280000000a00 */
[----:B----4-:R-:W-:-:S04]  /*0bc0*/  @!P1 IMAD R24, R24, R42, R59 ;  /* 0x0000002a18189224 */ /* 0x010fc800078e023b */
[----:B------:R-:W1:Y:S02]  /*0bd0*/  @!P1 LDC.64 R58, c[0x0][0x218] ;  /* 0x00008600ff3a9b82 */ /* 0x000e640000000a00 */
[----:B-1----:R-:W-:-:S04]  /*0be0*/  @!P1 IADD3 R58, P0, R24, R58, RZ ;  /* 0x0000003a183a9210 */ /* 0x002fc80007f1e0ff */
[----:B------:R-:W-:-:S05]  /*0bf0*/  @!P1 LEA.HI.X.SX32 R59, R24, R59, 0x1, P0 ;  /* 0x0000003b183b9211 */ /* 0x000fca00000f0eff */
[----:B------:R1:W2:Y:S01]  /*0c00*/  @!P1 LDG.E.S8 R24, desc[UR8][R58.64] ;  /* 0x000000083a189981 */ /* 0x0002a2000c1e1300 */
[----:B0-----:R-:W-:-:S06]  /*0c10*/  @!P1 IMAD.WIDE R60, R54, 0x2, R60 ;  /* 0x00000002363c9825 */ /* 0x001fcc00078e023c */
[----:B------:R-:W3:Y:S01]  /*0c20*/  @!P1 LDG.E.U16 R61, desc[UR8][R60.64] ;  /* 0x000000083c3d9981 */ /* 0x000ee2000c1e1500 */
[----:B------:R-:W-:-:S05]  /*0c30*/  VIADD R63, R54, UR10 ;  /* 0x0000000a363f7c36 */ /* 0x000fca0008000000 */
[----:B------:R-:W-:-:S13]  /*0c40*/  ISETP.GE.AND P3, PT, R63, UR7, PT ;  /* 0x000000073f007c0c */ /* 0x000fda000bf66270 */
[----:B------:R-:W0:Y:S01]  /*0c50*/  @!P3 S2R R42, SR_CTAID.X ;  /* 0x00000000002ab919 */ /* 0x000e220000002500 */
[----:B------:R-:W4:Y:S01]  /*0c60*/  @!P3 LDC R44, c[0x0][0x244] ;  /* 0x00009100ff2cbb82 */ /* 0x000f220000000800 */
[----:B------:R-:W-:Y:S01]  /*0c70*/  @!P1 F2FP.F16.F32.PACK_AB R28, RZ, UR4 ;  /* 0x00000004ff1c9c3e */ /* 0x000fe200080000ff */
[----:B0-----:R-:W-:-:S05]  /*0c80*/  @!P3 IMAD.SHL.U32 R42, R42, 0x20, RZ ;  /* 0x000000202a2ab824 */ /* 0x001fca00078e00ff */
        /* <DEDUP_REMOVED lines=9> */
[----:B------:R-:W2:Y:S01]  /*0d20*/  @!P3 LDG.E.S8 R58, desc[UR8][R58.64] ;  /* 0x000000083a3ab981 */ /* 0x000ea2000c1e1300 */
[----:B0-----:R-:W-:-:S06]  /*0d30*/  @!P3 IMAD.WIDE R60, R63, 0x2, R60 ;  /* 0x000000023f3cb825 */ /* 0x001fcc00078e023c */
[----:B------:R-:W3:Y:S01]  /*0d40*/  @!P3 LDG.E.U16 R61, desc[UR8][R60.64] ;  /* 0x000000083c3db981 */ /* 0x000ee2000c1e1500 */
[----:B------:R-:W-:Y:S02]  /*0d50*/  IADD3 R42, R63, UR10, RZ ;  /* 0x0000000a3f2a7c10 */ /* 0x000fe4000fffe0ff */
[----:B------:R-:W-:Y:S02]  /*0d60*/  @!P3 F2FP.F16.F32.PACK_AB R28, RZ, UR4 ;  /* 0x00000004ff1cbc3e */ /* 0x000fe400080000ff */
[----:B------:R-:W-:-:S13]  /*0d70*/  ISETP.GE.AND P1, PT, R42, UR7, PT ;  /* 0x000000072a007c0c */ /* 0x000fda000bf26270 */
[----:B------:R-:W0:Y:S01]  /*0d80*/  @!P1 LDC R44, c[0x0][0x244] ;  /* 0x00009100ff2c9b82 */ /* 0x000e220000000800 */
[----:B--2---:R-:W3:Y:S02]  /*0d90*/  @!P3 I2F.F16 R24, R58 ;  /* 0x0000003a0018b306 */ /* 0x004ee40000200c00 */
[----:B---3--:R-:W-:Y:S01]  /*0da0*/  @!P3 HFMA2 R24, R24.H0_H0, R28.H0_H0, R61.H0_H0 ;  /* 0x2000001c1818b231 */ /* 0x008fe2000004083d */
[----:B------:R-:W-:-:S04]  /*0db0*/  P2R R28, PR, RZ, 0x2 ;  /* 0x00000002ff1c7803 */ /* 0x000fc80000000000 */
[----:B------:R-:W1:Y:S02]  /*0dc0*/  @!P1 LDC.64 R60, c[0x0][0x228] ;  /* 0x00008a00ff3c9b82 */ /* 0x000e640000000a00 */
[----:B------:R-:W2:Y:S02]  /*0dd0*/  @!P1 S2R R28, SR_CTAID.X ;  /* 0x00000000001c9919 */ /* 0x000ea40000002500 */
[----:B--2---:R-:W-:Y:S01]  /*0de0*/  @!P1 IMAD.SHL.U32 R59, R28, 0x20, RZ ;  /* 0x000000201c3b9824 */ /* 0x004fe200078e00ff */
[----:B------:R-:W-:-:S04]  /*0df0*/  @!P1 LOP3.LUT R28, R42, 0xffffffe0, RZ, 0xc0, !PT ;  /* 0xffffffe02a1c9812 */ /* 0x000fc800078ec0ff */
[----:B------:R-:W-:-:S05]  /*0e00*/  @!P1 LOP3.LUT R59, R59, 0xffffffe0, R42, 0xe2, !PT ;  /* 0xffffffe03b3b9812 */ /* 0x000fca00078ee22a */
[----:B0-----:R-:W-:Y:S02]  /*0e10*/  @!P1 IMAD R28, R28, R44, R59 ;  /* 0x0000002c1c1c9224 */ /* 0x001fe400078e023b */
[----:B------:R-:W0:Y:S01]  /*0e20*/  @!P1 LDC.64 R58, c[0x0][0x218] ;  /* 0x00008600ff3a9b82 */ /* 0x000e220000000a00 */
[----:B-1----:R-:W-:-:S06]  /*0e30*/  @!P1 IMAD.WIDE R60, R42, 0x2, R60 ;  /* 0x000000022a3c9825 */ /* 0x002fcc00078e023c */
[----:B------:R-:W2:Y:S01]  /*0e40*/  @!P1 LDG.E.U16 R61, desc[UR8][R60.64] ;  /* 0x000000083c3d9981 */ /* 0x000ea2000c1e1500 */
[----:B0-----:R-:W-:-:S04]  /*0e50*/  @!P1 IADD3 R58, P0, R28, R58, RZ ;  /* 0x0000003a1c3a9210 */ /* 0x001fc80007f1e0ff */
[----:B------:R-:W-:-:S05]  /*0e60*/  @!P1 LEA.HI.X.SX32 R59, R28, R59, 0x1, P0 ;  /* 0x0000003b1c3b9211 */ /* 0x000fca00000f0eff */
[----:B------:R-:W3:Y:S01]  /*0e70*/  @!P1 LDG.E.S8 R58, desc[UR8][R58.64] ;  /* 0x000000083a3a9981 */ /* 0x000ee2000c1e1300 */
[----:B------:R-:W-:Y:S01]  /*0e80*/  @!P1 F2FP.F16.F32.PACK_AB R44, RZ, UR4 ;  /* 0x00000004ff2c9c3e */ /* 0x000fe200080000ff */
[----:B---3--:R-:W2:Y:S04]  /*0e90*/  @!P1 I2F.F16 R28, R58 ;  /* 0x0000003a001c9306 */ /* 0x008ea80000200c00 */
[----:B--2---:R-:W-:Y:S02]  /*0ea0*/  @!P1 HFMA2 R28, R28.H0_H0, R44.H0_H0, R61.H0_H0 ;  /* 0x2000002c1c1c9231 */ /* 0x004fe4000004083d */
[----:B------:R-:W-:-:S05]  /*0eb0*/  VIADD R44, R42, UR10 ;  /* 0x0000000a2a2c7c36 */ /* 0x000fca0008000000 */
[----:B------:R-:W-:-:S04]  /*0ec0*/  ISETP.GE.AND P1, PT, R44, UR7, PT ;  /* 0x000000072c007c0c */ /* 0x000fc8000bf26270 */
[----:B------:R-:W-:-:S09]  /*0ed0*/  P2R R46, PR, RZ, 0x2 ;  /* 0x00000002ff2e7803 */ /* 0x000fd20000000000 */
[----:B------:R-:W0:Y:S01]  /*0ee0*/  @!P1 S2R R46, SR_CTAID.X ;  /* 0x00000000002e9919 */ /* 0x000e220000002500 */
[----:B------:R-:W1:Y:S08]  /*0ef0*/  @!P1 LDC R50, c[0x0][0x244] ;  /* 0x00009100ff329b82 */ /* 0x000e700000000800 */
[----:B------:R-:W2:Y:S01]  /*0f00*/  @!P1 LDC.64 R60, c[0x0][0x228] ;  /* 0x00008a00ff3c9b82 */ /* 0x000ea20000000a00 */
[----:B0-----:R-:W-:-:S02]  /*0f10*/  @!P1 SHF.L.U32 R59, R46, 0x5, RZ ;  /* 0x000000052e3b9819 */ /* 0x001fc400000006ff */
[----:B------:R-:W-:Y:S02]  /*0f20*/  @!P1 LOP3.LUT R46, R44, 0xffffffe0, RZ, 0xc0, !PT ;  /* 0xffffffe02c2e9812 */ /* 0x000fe400078ec0ff */
[----:B------:R-:W-:-:S05]  /*0f30*/  @!P1 LOP3.LUT R59, R59, 0xffffffe0, R44, 0xe2, !PT ;  /* 0xffffffe03b3b9812 */ /* 0x000fca00078ee22c */
[----:B-1----:R-:W-:Y:S02]  /*0f40*/  @!P1 IMAD R46, R46, R50, R59 ;  /* 0x000000322e2e9224 */ /* 0x002fe400078e023b */
[----:B------:R-:W0:Y:S01]  /*0f50*/  @!P1 LDC.64 R58, c[0x0][0x218] ;  /* 0x00008600ff3a9b82 */ /* 0x000e220000000a00 */
[----:B--2---:R-:W-:-:S06]  /*0f60*/  @!P1 IMAD.WIDE R60, R44, 0x2, R60 ;  /* 0x000000022c3c9825 */ /* 0x004fcc00078e023c */
[----:B------:R-:W2:Y:S01]  /*0f70*/  @!P1 LDG.E.U16 R61, desc[UR8][R60.64] ;  /* 0x000000083c3d9981 */ /* 0x000ea2000c1e1500 */
[----:B0-----:R-:W-:-:S04]  /*0f80*/  @!P1 IADD3 R58, P0, R46, R58, RZ ;  /* 0x0000003a2e3a9210 */ /* 0x001fc80007f1e0ff */
[----:B------:R-:W-:-:S05]  /*0f90*/  @!P1 LEA.HI.X.SX32 R59, R46, R59, 0x1, P0 ;  /* 0x0000003b2e3b9211 */ /* 0x000fca00000f0eff */
[----:B------:R-:W3:Y:S01]  /*0fa0*/  @!P1 LDG.E.S8 R58, desc[UR8][R58.64] ;  /* 0x000000083a3a9981 */ /* 0x000ee2000c1e1300 */
[----:B------:R-:W-:Y:S02]  /*0fb0*/  ISETP.GE.AND P0, PT, R34, UR7, PT ;  /* 0x0000000722007c0c */ /* 0x000fe4000bf06270 */
[----:B------:R-:W-:-:S11]  /*0fc0*/  @!P1 F2FP.F16.F32.PACK_AB R46, RZ, UR4 ;  /* 0x00000004ff2e9c3e */ /* 0x000fd600080000ff */
[----:B------:R-:W-:Y:S02]  /*0fd0*/  @!P0 HADD2.F32 R32, -RZ, R8.H0_H0 ;  /* 0x20000008ff208230 */ /* 0x000fe40000004100 */
[----:B---3--:R-:W2:Y:S02]  /*0fe0*/  @!P1 I2F.F16 R8, R58 ;  /* 0x0000003a00089306 */ /* 0x008ea40000200c00 */
[----:B--2---:R-:W-:Y:S02]  /*0ff0*/  @!P1 HFMA2 R8, R8.H0_H0, R46.H0_H0, R61.H0_H0 ;  /* 0x2000002e08089231 */ /* 0x004fe4000004083d */
[----:B------:R-:W-:-:S05]  /*1000*/  VIADD R46, R44, UR10 ;  /* 0x0000000a2c2e7c36 */ /* 0x000fca0008000000 */
[----:B------:R-:W-:-:S04]  /*1010*/  ISETP.GE.AND P1, PT, R46, UR7, PT ;  /* 0x000000072e007c0c */ /* 0x000fc8000bf26270 */
[----:B------:R-:W-:-:S09]  /*1020*/  P2R R50, PR, RZ, 0x2 ;  /* 0x00000002ff327803 */ /* 0x000fd20000000000 */
[----:B------:R-:W0:Y:S01]  /*1030*/  @!P1 S2R R50, SR_CTAID.X ;  /* 0x0000000000329919 */ /* 0x000e220000002500 */
[----:B------:R-:W1:Y:S08]  /*1040*/  @!P1 LDC R56, c[0x0][0x244] ;  /* 0x00009100ff389b82 */ /* 0x000e700000000800 */
[----:B------:R-:W2:Y:S01]  /*1050*/  @!P1 LDC.64 R60, c[0x0][0x228] ;  /* 0x00008a00ff3c9b82 */ /* 0x000ea20000000a00 */
[----:B0-----:R-:W-:Y:S01]  /*1060*/  @!P1 IMAD.SHL.U32 R59, R50, 0x20, RZ ;  /* 0x00000020323b9824 */ /* 0x001fe200078e00ff */
[----:B------:R-:W-:-:S04]  /*1070*/  @!P1 LOP3.LUT R50, R46, 0xffffffe0, RZ, 0xc0, !PT ;  /* 0xffffffe02e329812 */ /* 0x000fc800078ec0ff */
        /* <DEDUP_REMOVED lines=8> */
[----:B------:R-:W-:Y:S01]  /*1100*/  @!P6 HADD2.F32 R26, -RZ, R4.H0_H0 ;  /* 0x20000004ff1ae230 */ /* 0x000fe20000004100 */
[----:B------:R-:W-:Y:S02]  /*1110*/  @!P1 F2FP.F16.F32.PACK_AB R50, RZ, UR4 ;  /* 0x00000004ff329c3e */ /* 0x000fe400080000ff */
[----:B------:R-:W-:Y:S01]  /*1120*/  IADD3 R56, R46, UR10, RZ ;  /* 0x0000000a2e387c10 */ /* 0x000fe2000fffe0ff */
[----:B---3--:R-:W2:Y:S02]  /*1130*/  @!P1 I2F.F16 R4, R58 ;  /* 0x0000003a00049306 */ /* 0x008ea40000200c00 */
[----:B--2---:R-:W-:Y:S01]  /*1140*/  @!P1 HFMA2 R4, R4.H0_H0, R50.H0_H0, R61.H0_H0 ;  /* 0x2000003204049231 */ /* 0x004fe2000004083d */
[----:B------:R-:W-:-:S13]  /*1150*/  ISETP.GE.AND P1, PT, R56, UR7, PT ;  /* 0x0000000738007c0c */ /* 0x000fda000bf26270 */
        /* <DEDUP_REMOVED lines=12> */
[----:B------:R0:W3:Y:S01]  /*1220*/  @!P1 LDG.E.S8 R58, desc[UR8][R58.64] ;  /* 0x000000083a3a9981 */ /* 0x0000e2000c1e1300 */
[----:B------:R-:W-:Y:S02]  /*1230*/  VIADD R60, R56, UR10 ;  /* 0x0000000a383c7c36 */ /* 0x000fe40008000000 */
[----:B------:R-:W-:-:S03]  /*1240*/  @!P2 HADD2.F32 R2, -RZ, R22.H0_H0 ;  /* 0x20000016ff02a230 */ /* 0x000fc60000004100 */
[----:B------:R-:W-:Y:S02]  /*1250*/  ISETP.GE.AND P2, PT, R60, UR7, PT ;  /* 0x000000073c007c0c */ /* 0x000fe4000bf46270 */
[----:B------:R-:W-:-:S11]  /*1260*/  @!P1 F2FP.F16.F32.PACK_AB R50, RZ, UR4 ;  /* 0x00000004ff329c3e */ /* 0x000fd600080000ff */
[----:B------:R-:W1:Y:S01]  /*1270*/  @!P2 S2R R61, SR_CTAID.X ;  /* 0x00000000003da919 */ /* 0x000e620000002500 */
[----:B0-----:R-:W-:Y:S01]  /*1280*/  @!P2 LOP3.LUT R59, R60, 0xffffffe0, RZ, 0xc0, !PT ;  /* 0xffffffe03c3ba812 */ /* 0x001fe200078ec0ff */
[----:B------:R-:W0:Y:S01]  /*1290*/  @!P2 LDC.64 R64, c[0x0][0x228] ;  /* 0x00008a00ff40ab82 */ /* 0x000e220000000a00 */
[----:B-1----:R-:W-:-:S04]  /*12a0*/  @!P2 SHF.L.U32 R61, R61, 0x5, RZ ;  /* 0x000000053d3da819 */ /* 0x002fc800000006ff */
[----:B------:R-:W-:Y:S01]  /*12b0*/  @!P2 LOP3.LUT R61, R61, 0xffffffe0, R60, 0xe2, !PT ;  /* 0xffffffe03d3da812 */ /* 0x000fe200078ee23c */
[----:B0-----:R-:W-:-:S06]  /*12c0*/  @!P2 IMAD.WIDE R64, R60, 0x2, R64 ;  /* 0x000000023c40a825 */ /* 0x001fcc00078e0240 */
[----:B------:R-:W4:Y:S01]  /*12d0*/  @!P2 LDG.E.U16 R65, desc[UR8][R64.64] ;  /* 0x000000084041a981 */ /* 0x000f22000c1e1500 */
[----:B---3--:R-:W2:Y:S02]  /*12e0*/  @!P1 I2F.F16 R22, R58 ;  /* 0x0000003a00169306 */ /* 0x008ea40000200c00 */
[----:B--2---:R-:W-:Y:S02]  /*12f0*/  @!P1 HFMA2 R22, R22.H0_H0, R50.H0_H0, R63.H0_H0 ;  /* 0x2000003216169231 */ /* 0x004fe4000004083f */
[----:B------:R-:W0:Y:S02]  /*1300*/  @!P2 LDC R50, c[0x0][0x244] ;  /* 0x00009100ff32ab82 */ /* 0x000e240000000800 */
[----:B0-----:R-:W-:-:S06]  /*1310*/  @!P2 IMAD R50, R59, R50, R61 ;  /* 0x000000323b32a224 */ /* 0x001fcc00078e023d */
[----:B------:R-:W0:Y:S02]  /*1320*/  @!P2 LDC.64 R58, c[0x0][0x218] ;  /* 0x00008600ff3aab82 */ /* 0x000e240000000a00 */
[----:B0-----:R-:W-:-:S04]  /*1330*/  @!P2 IADD3 R58, P0, R50, R58, RZ ;  /* 0x0000003a323aa210 */ /* 0x001fc80007f1e0ff */
[----:B------:R-:W-:-:S05]  /*1340*/  @!P2 LEA.HI.X.SX32 R59, R50, R59, 0x1, P0 ;  /* 0x0000003b323ba211 */ /* 0x000fca00000f0eff */
[----:B------:R0:W2:Y:S01]  /*1350*/  @!P2 LDG.E.S8 R61, desc[UR8][R58.64] ;  /* 0x000000083a3da981 */ /* 0x0000a2000c1e1300 */
[----:B------:R-:W-:-:S05]  /*1360*/  VIADD R60, R60, UR10 ;  /* 0x0000000a3c3c7c36 */ /* 0x000fca0008000000 */
[----:B------:R-:W-:Y:S01]  /*1370*/  ISETP.GE.AND P1, PT, R60, UR7, PT ;  /* 0x000000073c007c0c */ /* 0x000fe2000bf26270 */
[----:B------:R-:W-:-:S12]  /*1380*/  @!P5 HADD2.F32 R3, -RZ, R10.H0_H0 ;  /* 0x2000000aff03d230 */ /* 0x000fd80000004100 */
[----:B------:R-:W1:Y:S01]  /*1390*/  @!P1 S2R R62, SR_CTAID.X ;  /* 0x00000000003e9919 */ /* 0x000e620000002500 */
[----:B------:R-:W-:Y:S02]  /*13a0*/  @!P2 F2FP.F16.F32.PACK_AB R50, RZ, UR4 ;  /* 0x00000004ff32ac3e */ /* 0x000fe400080000ff */
[----:B0-----:R-:W-:Y:S01]  /*13b0*/  @!P1 LOP3.LUT R58, R60, 0xffffffe0, RZ, 0xc0, !PT ;  /* 0xffffffe03c3a9812 */ /* 0x001fe200078ec0ff */
[----:B-1----:R-:W-:-:S05]  /*13c0*/  @!P1 IMAD.SHL.U32 R59, R62, 0x20, RZ ;  /* 0x000000203e3b9824 */ /* 0x002fca00078e00ff */
[----:B------:R-:W-:Y:S01]  /*13d0*/  @!P1 LOP3.LUT R59, R59, 0xffffffe0, R60, 0xe2, !PT ;  /* 0xffffffe03b3b9812 */ /* 0x000fe200078ee23c */
[----:B--2---:R-:W4:Y:S02]  /*13e0*/  @!P2 I2F.F16 R10, R61 ;  /* 0x0000003d000aa306 */ /* 0x004f240000200c00 */
[----:B----4-:R-:W-:Y:S02]  /*13f0*/  @!P2 HFMA2 R10, R10.H0_H0, R50.H0_H0, R65.H0_H0 ;  /* 0x200000320a0aa231 */ /* 0x010fe40000040841 */
[----:B------:R-:W0:Y:S02]  /*1400*/  @!P1 LDC R50, c[0x0][0x244] ;  /* 0x00009100ff329b82 */ /* 0x000e240000000800 */
[----:B0-----:R-:W-:-:S06]  /*1410*/  @!P1 IMAD R50, R58, R50, R59 ;  /* 0x000000323a329224 */ /* 0x001fcc00078e023b */
[----:B------:R-:W0:Y:S02]  /*1420*/  @!P1 LDC.64 R58, c[0x0][0x218] ;  /* 0x00008600ff3a9b82 */ /* 0x000e240000000a00 */
[----:B0-----:R-:W-:-:S04]  /*1430*/  @!P1 IADD3 R64, P0, R50, R58, RZ ;  /* 0x0000003a32409210 */ /* 0x001fc80007f1e0ff */
[----:B------:R-:W-:Y:S02]  /*1440*/  @!P1 LEA.HI.X.SX32 R65, R50, R59, 0x1, P0 ;  /* 0x0000003b32419211 */ /* 0x000fe400000f0eff */
[----:B------:R-:W0:Y:S03]  /*1450*/  @!P1 LDC.64 R58, c[0x0][0x228] ;  /* 0x00008a00ff3a9b82 */ /* 0x000e260000000a00 */
[----:B------:R-:W2:Y:S01]  /*1460*/  @!P1 LDG.E.S8 R64, desc[UR8][R64.64] ;  /* 0x0000000840409981 */ /* 0x000ea2000c1e1300 */
[----:B0-----:R-:W-:-:S06]  /*1470*/  @!P1 IMAD.WIDE R66, R60, 0x2, R58 ;  /* 0x000000023c429825 */ /* 0x001fcc00078e023a */
[----:B------:R-:W3:Y:S01]  /*1480*/  @!P1 LDG.E.U16 R67, desc[UR8][R66.64] ;  /* 0x0000000842439981 */ /* 0x000ee2000c1e1500 */
[----:B------:R-:W-:Y:S02]  /*1490*/  P2R R63, PR, RZ, 0x20 ;  /* 0x00000020ff3f7803 */ /* 0x000fe40000000000 */
[----:B------:R-:W-:Y:S02]  /*14a0*/  ISETP.GE.AND P5, PT, R30, UR7, PT ;  /* 0x000000071e007c0c */ /* 0x000fe4000bfa6270 */
[----:B------:R-:W-:-:S11]  /*14b0*/  @!P1 F2FP.F16.F32.PACK_AB R50, RZ, UR4 ;  /* 0x00000004ff329c3e */ /* 0x000fd600080000ff */
[----:B------:R-:W-:Y:S02]  /*14c0*/  @!P5 HADD2.F32 R5, -RZ, R12.H0_H0 ;  /* 0x2000000cff05d230 */ /* 0x000fe40000004100 */
[----:B--2---:R-:W3:Y:S02]  /*14d0*/  @!P1 I2F.F16 R12, R64 ;  /* 0x00000040000c9306 */ /* 0x004ee40000200c00 */
[----:B---3--:R-:W-:Y:S01]  /*14e0*/  @!P1 HFMA2 R12, R12.H0_H0, R50.H0_H0, R67.H0_H0 ;  /* 0x200000320c0c9231 */ /* 0x008fe20000040843 */
[----:B------:R-:W-:-:S04]  /*14f0*/  IADD3 R50, R60, UR10, RZ ;  /* 0x0000000a3c327c10 */ /* 0x000fc8000fffe0ff */
[----:B------:R-:W-:-:S13]  /*1500*/  ISETP.GE.AND P1, PT, R50, UR7, PT ;  /* 0x0000000732007c0c */ /* 0x000fda000bf26270 */
[----:B------:R-:W0:Y:S01]  /*1510*/  @!P1 S2R R59, SR_CTAID.X ;  /* 0x00000000003b9919 */ /* 0x000e220000002500 */
[----:B------:R-:W1:Y:S01]  /*1520*/  @!P1 LDC R62, c[0x0][0x244] ;  /* 0x00009100ff3e9b82 */ /* 0x000e620000000800 */
[----:B------:R-:W-:Y:S01]  /*1530*/  @!P1 LOP3.LUT R58, R50, 0xffffffe0, RZ, 0xc0, !PT ;  /* 0xffffffe0323a9812 */ /* 0x000fe200078ec0ff */
[----:B0-----:R-:W-:-:S05]  /*1540*/  @!P1 IMAD.SHL.U32 R59, R59, 0x20, RZ ;  /* 0x000000203b3b9824 */ /* 0x001fca00078e00ff */
[----:B------:R-:W-:-:S05]  /*1550*/  @!P1 LOP3.LUT R59, R59, 0xffffffe0, R50, 0xe2, !PT ;  /* 0xffffffe03b3b9812 */ /* 0x000fca00078ee232 */
[----:B-1----:R-:W-:Y:S02]  /*1560*/  @!P1 IMAD R62, R58, R62, R59 ;  /* 0x0000003e3a3e9224 */ /* 0x002fe400078e023b */
[----:B------:R-:W0:Y:S03]  /*1570*/  @!P1 LDC.64 R58, c[0x0][0x218] ;  /* 0x00008600ff3a9b82 */ /* 0x000e260000000a00 */
[----:B0-----:R-:W-:-:S04]  /*1580*/  @!P1 IADD3 R66, P0, R62, R58, RZ ;  /* 0x0000003a3e429210 */ /* 0x001fc80007f1e0ff */
[----:B------:R-:W-:Y:S02]  /*1590*/  @!P1 LEA.HI.X.SX32 R67, R62, R59, 0x1, P0 ;  /* 0x0000003b3e439211 */ /* 0x000fe400000f0eff */
[----:B------:R-:W0:Y:S03]  /*15a0*/  @!P1 LDC.64 R58, c[0x0][0x228] ;  /* 0x00008a00ff3a9b82 */ /* 0x000e260000000a00 */
[----:B------:R-:W2:Y:S01]  /*15b0*/  @!P1 LDG.E.S8 R66, desc[UR8][R66.64] ;  /* 0x0000000842429981 */ /* 0x000ea2000c1e1300 */
[----:B0-----:R-:W-:-:S05]  /*15c0*/  @!P1 IMAD.WIDE R68, R50, 0x2, R58 ;  /* 0x0000000232449825 */ /* 0x001fca00078e023a */
[----:B------:R-:W3:Y:S01]  /*15d0*/  @!P1 LDG.E.U16 R58, desc[UR8][R68.64] ;  /* 0x00000008443a9981 */ /* 0x000ee2000c1e1500 */
[----:B------:R-:W-:Y:S01]  /*15e0*/  ISETP.GE.AND P5, PT, R36, UR7, PT ;  /* 0x0000000724007c0c */ /* 0x000fe2000bfa6270 */
[----:B------:R-:W-:Y:S01]  /*15f0*/  VIADD R50, R50, UR10 ;  /* 0x0000000a32327c36 */ /* 0x000fe20008000000 */
[----:B------:R-:W-:-:S04]  /*1600*/  P2R R61, PR, RZ, 0x4 ;  /* 0x00000004ff3d7803 */ /* 0x000fc80000000000 */
[----:B------:R-:W-:-:S07]  /*1610*/  ISETP.GE.AND P2, PT, R50, UR7, PT ;  /* 0x0000000732007c0c */ /* 0x000fce000bf46270 */
[----:B------:R-:W-:Y:S01]  /*1620*/  @!P5 HADD2.F32 R7, -RZ, R14.H0_H0 ;  /* 0x2000000eff07d230 */ /* 0x000fe20000004100 */
[----:B------:R-:W-:-:S05]  /*1630*/  @!P1 F2FP.F16.F32.PACK_AB R14, RZ, UR4 ;  /* 0x00000004ff0e9c3e */ /* 0x000fca00080000ff */
[----:B------:R-:W0:Y:S01]  /*1640*/  @!P2 LDC R64, c[0x0][0x244] ;  /* 0x00009100ff40ab82 */ /* 0x000e220000000800 */
[----:B--2---:R-:W3:Y:S02]  /*1650*/  @!P1 I2F.F16 R59, R66 ;  /* 0x00000042003b9306 */ /* 0x004ee40000200c00 */
[----:B---3--:R-:W-:Y:S02]  /*1660*/  @!P1 HFMA2 R14, R59.H0_H0, R14.H0_H0, R58.H0_H0 ;  /* 0x2000000e3b0e9231 */ /* 0x008fe4000004083a */
[----:B------:R-:W1:Y:S01]  /*1670*/  @!P2 S2R R59, SR_CTAID.X ;  /* 0x00000000003ba919 */ /* 0x000e620000002500 */
[----:B------:R-:W-:Y:S02]  /*1680*/  P2R R58, PR, RZ, 0x4 ;  /* 0x00000004ff3a7803 */ /* 0x000fe40000000000 */
[----:B------:R-:W-:Y:S02]  /*1690*/  @!P2 LOP3.LUT R58, R50, 0xffffffe0, RZ, 0xc0, !PT ;  /* 0xffffffe0323aa812 */ /* 0x000fe400078ec0ff */
[----:B-1----:R-:W-:-:S04]  /*16a0*/  @!P2 SHF.L.U32 R59, R59, 0x5, RZ ;  /* 0x000000053b3ba819 */ /* 0x002fc800000006ff */
[----:B------:R-:W-:-:S05]  /*16b0*/  @!P2 LOP3.LUT R59, R59, 0xffffffe0, R50, 0xe2, !PT ;  /* 0xffffffe03b3ba812 */ /* 0x000fca00078ee232 */
[----:B0-----:R-:W-:Y:S02]  /*16c0*/  @!P2 IMAD R64, R58, R64, R59 ;  /* 0x000000403a40a224 */ /* 0x001fe400078e023b */
[----:B------:R-:W0:Y:S03]  /*16d0*/  @!P2 LDC.64 R58, c[0x0][0x218] ;  /* 0x00008600ff3aab82 */ /* 0x000e260000000a00 */
[----:B0-----:R-:W-:-:S04]  /*16e0*/  @!P2 IADD3 R68, P0, R64, R58, RZ ;  /* 0x0000003a4044a210 */ /* 0x001fc80007f1e0ff */
[----:B------:R-:W-:Y:S02]  /*16f0*/  @!P2 LEA.HI.X.SX32 R69, R64, R59, 0x1, P0 ;  /* 0x0000003b4045a211 */ /* 0x000fe400000f0eff */
[----:B------:R-:W0:Y:S03]  /*1700*/  @!P2 LDC.64 R58, c[0x0][0x228] ;  /* 0x00008a00ff3aab82 */ /* 0x000e260000000a00 */
[----:B------:R-:W2:Y:S01]  /*1710*/  @!P2 LDG.E.S8 R68, desc[UR8][R68.64] ;  /* 0x000000084444a981 */ /* 0x000ea2000c1e1300 */
[----:B0-----:R-:W-:-:S05]  /*1720*/  @!P2 IMAD.WIDE R64, R50, 0x2, R58 ;  /* 0x000000023240a825 */ /* 0x001fca00078e023a */
[----:B------:R0:W3:Y:S01]  /*1730*/  @!P2 LDG.E.U16 R58, desc[UR8][R64.64] ;  /* 0x00000008403aa981 */ /* 0x0000e2000c1e1500 */
[----:B------:R-:W-:Y:S01]  /*1740*/  ISETP.GE.AND P5, PT, R38, UR7, PT ;  /* 0x0000000726007c0c */ /* 0x000fe2000bfa6270 */
[----:B------:R-:W-:-:S05]  /*1750*/  VIADD R66, R50, UR10 ;  /* 0x0000000a32427c36 */ /* 0x000fca0008000000 */
[----:B------:R-:W-:-:S07]  /*1760*/  ISETP.GE.AND P0, PT, R66, UR7, PT ;  /* 0x0000000742007c0c */ /* 0x000fce000bf06270 */
[----:B------:R-:W-:Y:S01]  /*1770*/  @!P5 HADD2.F32 R9, -RZ, R16.H0_H0 ;  /* 0x20000010ff09d230 */ /* 0x000fe20000004100 */
[----:B------:R-:W-:-:S05]  /*1780*/  @!P2 F2FP.F16.F32.PACK_AB R16, RZ, UR4 ;  /* 0x00000004ff10ac3e */ /* 0x000fca00080000ff */
[----:B0-----:R-:W0:Y:S01]  /*1790*/  @!P0 LDC R64, c[0x0][0x244] ;  /* 0x00009100ff408b82 */ /* 0x001e220000000800 */
[----:B------:R-:W-:Y:S01]  /*17a0*/  P2R R62, PR, RZ, 0x2 ;  /* 0x00000002ff3e7803 */ /* 0x000fe20000000000 */
[----:B--2---:R-:W3:Y:S02]  /*17b0*/  @!P2 I2F.F16 R59, R68 ;  /* 0x00000044003ba306 */ /* 0x004ee40000200c00 */
[----:B---3--:R-:W-:Y:S02]  /*17c0*/  @!P2 HFMA2 R16, R59.H0_H0, R16.H0_H0, R58.H0_H0 ;  /* 0x200000103b10a231 */ /* 0x008fe4000004083a */
[----:B------:R-:W1:Y:S01]  /*17d0*/  @!P0 S2R R59, SR_CTAID.X ;  /* 0x00000000003b8919 */ /* 0x000e620000002500 */
[----:B------:R-:W-:Y:S01]  /*17e0*/  @!P0 LOP3.LUT R58, R66, 0xffffffe0, RZ, 0xc0, !PT ;  /* 0xffffffe0423a8812 */ /* 0x000fe200078ec0ff */
[----:B-1----:R-:W-:-:S05]  /*17f0*/  @!P0 IMAD.SHL.U32 R59, R59, 0x20, RZ ;  /* 0x000000203b3b8824 */ /* 0x002fca00078e00ff */
[----:B------:R-:W-:-:S05]  /*1800*/  @!P0 LOP3.LUT R59, R59, 0xffffffe0, R66, 0xe2, !PT ;  /* 0xffffffe03b3b8812 */ /* 0x000fca00078ee242 */
[----:B0-----:R-:W-:Y:S02]  /*1810*/  @!P0 IMAD R64, R58, R64, R59 ;  /* 0x000000403a408224 */ /* 0x001fe400078e023b */
[----:B------:R-:W0:Y:S03]  /*1820*/  @!P0 LDC.64 R58, c[0x0][0x218] ;  /* 0x00008600ff3a8b82 */ /* 0x000e260000000a00 */
[----:B0-----:R-:W-:-:S04]  /*1830*/  @!P0 IADD3 R68, P1, R64, R58, RZ ;  /* 0x0000003a40448210 */ /* 0x001fc80007f3e0ff */
[----:B------:R-:W-:Y:S02]  /*1840*/  @!P0 LEA.HI.X.SX32 R69, R64, R59, 0x1, P1 ;  /* 0x0000003b40458211 */ /* 0x000fe400008f0eff */
[----:B------:R-:W0:Y:S03]  /*1850*/  @!P0 LDC.64 R58, c[0x0][0x228] ;  /* 0x00008a00ff3a8b82 */ /* 0x000e260000000a00 */
[----:B------:R-:W2:Y:S01]  /*1860*/  @!P0 LDG.E.S8 R68, desc[UR8][R68.64] ;  /* 0x0000000844448981 */ /* 0x000ea2000c1e1300 */
[----:B------:R-:W-:Y:S01]  /*1870*/  ISETP.GE.AND P2, PT, R52, UR7, PT ;  /* 0x0000000734007c0c */ /* 0x000fe2000bf46270 */
[----:B0-----:R-:W-:-:S05]  /*1880*/  @!P0 IMAD.WIDE R58, R66, 0x2, R58 ;  /* 0x00000002423a8825 */ /* 0x001fca00078e023a */
[----:B------:R2:W3:Y:S07]  /*1890*/  @!P0 LDG.E.U16 R52, desc[UR8][R58.64] ;  /* 0x000000083a348981 */ /* 0x0004ee000c1e1500 */
[----:B------:R-:W-:Y:S01]  /*18a0*/  @!P2 HADD2.F32 R11, -RZ, R18.H0_H0 ;  /* 0x20000012ff0ba230 */ /* 0x000fe20000004100 */
[----:B------:R-:W-:Y:S02]  /*18b0*/  @!P0 F2FP.F16.F32.PACK_AB R18, RZ, UR4 ;  /* 0x00000004ff128c3e */ /* 0x000fe400080000ff */
[----:B------:R-:W-:Y:S01]  /*18c0*/  P2R R64, PR, RZ, 0x4 ;  /* 0x00000004ff407803 */ /* 0x000fe20000000000 */
[----:B------:R-:W-:Y:S01]  /*18d0*/  @!P3 HADD2.F32 R17, -RZ, R24.H0_H0 ;  /* 0x20000018ff11b230 */ /* 0x000fe20000004100 */
[----:B--2---:R-:W3:Y:S02]  /*18e0*/  @!P0 I2F.F16 R59, R68 ;  /* 0x00000044003b8306 */ /* 0x004ee40000200c00 */
[----:B---3--:R-:W-:Y:S01]  /*18f0*/  @!P0 HFMA2 R18, R59.H0_H0, R18.H0_H0, R52.H0_H0 ;  /* 0x200000123b128231 */ /* 0x008fe20000040834 */
[----:B------:R-:W-:-:S04]  /*1900*/  IADD3 R52, R66, UR10, RZ ;  /* 0x0000000a42347c10 */ /* 0x000fc8000fffe0ff */
[----:B------:R-:W-:-:S13]  /*1910*/  ISETP.GE.AND P5, PT, R52, UR7, PT ;  /* 0x0000000734007c0c */ /* 0x000fda000bfa6270 */
[----:B------:R-:W0:Y:S01]  /*1920*/  @!P5 S2R R59, SR_CTAID.X ;  /* 0x00000000003bd919 */ /* 0x000e220000002500 */
[----:B------:R-:W1:Y:S01]  /*1930*/  @!P5 LDC R66, c[0x0][0x244] ;  /* 0x00009100ff42db82 */ /* 0x000e620000000800 */
[----:B------:R-:W-:Y:S02]  /*1940*/  P2R R58, PR, RZ, 0x20 ;  /* 0x00000020ff3a7803 */ /* 0x000fe40000000000 */
        /* <DEDUP_REMOVED lines=11> */
[----:B------:R-:W-:Y:S02]  /*1a00*/  ISETP.GE.AND P1, PT, R54, UR7, PT ;  /* 0x0000000736007c0c */ /* 0x000fe4000bf26270 */
[----:B------:R-:W-:-:S11]  /*1a10*/  ISETP.GE.AND P2, PT, R34, UR7, PT ;  /* 0x0000000722007c0c */ /* 0x000fd6000bf46270 */
[----:B------:R-:W-:Y:S01]  /*1a20*/  @!P1 HADD2.F32 R15, -RZ, R20.H0_H0 ;  /* 0x20000014ff0f9230 */ /* 0x000fe20000004100 */
[----:B------:R-:W-:Y:S01]  /*1a30*/  ISETP.GE.AND P1, PT, R42, UR7, PT ;  /* 0x000000072a007c0c */ /* 0x000fe2000bf26270 */
[----:B------:R-:W-:Y:S01]  /*1a40*/  IMAD.MOV.U32 R20, RZ, RZ, RZ ;  /* 0x000000ffff147224 */ /* 0x000fe200078e00ff */
[----:B------:R-:W-:Y:S01]  /*1a50*/  ULDC UR5, c[0x0][0x0] ;  /* 0x0000000000057ab9 */ /* 0x000fe20000000800 */
[----:B------:R-:W-:-:S04]  /*1a60*/  @!P2 FADD.FTZ R20, RZ, R32 ;  /* 0x00000020ff14a221 */ /* 0x000fc80000010000 */
[----:B------:R-:W-:-:S06]  /*1a70*/  @!P6 FADD.FTZ R20, R20, R26 ;  /* 0x0000001a1414e221 */ /* 0x000fcc0000010000 */
[----:B------:R-:W-:Y:S01]  /*1a80*/  @!P1 HADD2.F32 R19, -RZ, R28.H0_H0 ;  /* 0x2000001cff139230 */ /* 0x000fe20000004100 */
[----:B------:R-:W-:-:S04]  /*1a90*/  IADD3 R28, R52, UR5, RZ ;  /* 0x00000005341c7c10 */ /* 0x000fc8000fffe0ff */
[----:B------:R-:W-:Y:S01]  /*1aa0*/  ISETP.GE.AND P6, PT, R28, UR7, PT ;  /* 0x000000071c007c0c */ /* 0x000fe2000bfc6270 */
[----:B------:R-:W-:Y:S01]  /*1ab0*/  @!P4 HADD2.F32 R13, -RZ, R6.H0_H0 ;  /* 0x20000006ff0dc230 */ /* 0x000fe20000004100 */
[----:B------:R-:W-:Y:S01]  /*1ac0*/  @!P5 F2FP.F16.F32.PACK_AB R6, RZ, UR4 ;  /* 0x00000004ff06dc3e */ /* 0x000fe200080000ff */
[----:B--2---:R-:W3:Y:S04]  /*1ad0*/  @!P5 I2F.F16 R67, R58 ;  /* 0x0000003a0043d306 */ /* 0x004ee80000200c00 */
[----:B---3--:R-:W-:-:S06]  /*1ae0*/  @!P5 HFMA2 R6, R67.H0_H0, R6.H0_H0, R24.H0_H0 ;  /* 0x200000064306d231 */ /* 0x008fcc0000040818 */
[----:B------:R-:W0:Y:S01]  /*1af0*/  @!P6 S2R R24, SR_CTAID.X ;  /* 0x000000000018e919 */ /* 0x000e220000002500 */
[----:B------:R-:W-:Y:S01]  /*1b00*/  ISETP.GE.AND P5, PT, R44, UR7, PT ;  /* 0x000000072c007c0c */ /* 0x000fe2000bfa6270 */
[----:B------:R-:W1:-:S12]  /*1b10*/  @!P6 LDC.64 R66, c[0x0][0x228] ;  /* 0x00008a00ff42eb82 */ /* 0x000e580000000a00 */
[----:B------:R-:W-:Y:S02]  /*1b20*/  @!P5 HADD2.F32 R21, -RZ, R8.H0_H0 ;  /* 0x20000008ff15d230 */ /* 0x000fe40000004100 */
[----:B------:R-:W2:Y:S01]  /*1b30*/  @!P6 LDC R8, c[0x0][0x244] ;  /* 0x00009100ff08eb82 */ /* 0x000ea20000000800 */
[----:B0-----:R-:W-:Y:S01]  /*1b40*/  @!P6 IMAD.SHL.U32 R59, R24, 0x20, RZ ;  /* 0x00000020183be824 */ /* 0x001fe200078e00ff */
[----:B------:R-:W-:-:S04]  /*1b50*/  @!P6 LOP3.LUT R24, R28, 0xffffffe0, RZ, 0xc0, !PT ;  /* 0xffffffe01c18e812 */ /* 0x000fc800078ec0ff */
[----:B------:R-:W-:-:S05]  /*1b60*/  @!P6 LOP3.LUT R59, R59, 0xffffffe0, R28, 0xe2, !PT ;  /* 0xffffffe03b3be812 */ /* 0x000fca00078ee21c */
[----:B--2---:R-:W-:Y:S02]  /*1b70*/  @!P6 IMAD R8, R24, R8, R59 ;  /* 0x000000081808e224 */ /* 0x004fe400078e023b */
[----:B------:R-:W0:Y:S01]  /*1b80*/  @!P6 LDC.64 R58, c[0x0][0x218] ;  /* 0x00008600ff3aeb82 */ /* 0x000e220000000a00 */
[----:B-1----:R-:W-:-:S06]  /*1b90*/  @!P6 IMAD.WIDE R66, R28, 0x2, R66 ;  /* 0x000000021c42e825 */ /* 0x002fcc00078e0242 */
[----:B------:R-:W2:Y:S01]  /*1ba0*/  @!P6 LDG.E.U16 R67, desc[UR8][R66.64] ;  /* 0x000000084243e981 */ /* 0x000ea2000c1e1500 */
[----:B0-----:R-:W-:-:S04]  /*1bb0*/  @!P6 IADD3 R58, P5, R8, R58, RZ ;  /* 0x0000003a083ae210 */ /* 0x001fc80007fbe0ff */
[----:B------:R-:W-:-:S05]  /*1bc0*/  @!P6 LEA.HI.X.SX32 R59, R8, R59, 0x1, P5 ;  /* 0x0000003b083be211 */ /* 0x000fca00028f0eff */
[----:B------:R0:W3:Y:S01]  /*1bd0*/  @!P6 LDG.E.S8 R58, desc[UR8][R58.64] ;  /* 0x000000083a3ae981 */ /* 0x0000e2000c1e1300 */
[----:B------:R-:W-:Y:S02]  /*1be0*/  P2R R65, PR, RZ, 0x1 ;  /* 0x00000001ff417803 */ /* 0x000fe40000000000 */
[----:B------:R-:W-:Y:S02]  /*1bf0*/  ISETP.GE.AND P0, PT, R48, UR7, PT ;  /* 0x0000000730007c0c */ /* 0x000fe4000bf06270 */
[----:B------:R-:W-:Y:S01]  /*1c00*/  ISETP.NE.AND P5, PT, R63, RZ, PT ;  /* 0x000000ff3f00720c */ /* 0x000fe20003fa5270 */
[----:B------:R-:W-:Y:S02]  /*1c10*/  ULDC UR5, c[0x0][0x0] ;  /* 0x0000000000057ab9 */ /* 0x000fe40000000800 */
[----:B------:R-:W-:Y:S01]  /*1c20*/  VIADD R28, R28, UR5 ;  /* 0x000000051c1c7c36 */ /* 0x000fe20008000000 */
[----:B------:R-:W-:-:S07]  /*1c30*/  ISETP.GE.AND P2, PT, R46, UR7, PT ;  /* 0x000000072e007c0c */ /* 0x000fce000bf46270 */
[----:B------:R-:W-:-:S04]  /*1c40*/  @!P0 FADD.FTZ R20, R20, R2 ;  /* 0x0000000214148221 */ /* 0x000fc80000010000 */
[----:B------:R-:W-:Y:S01]  /*1c50*/  @!P5 FADD.FTZ R20, R20, R3 ;  /* 0x000000031414d221 */ /* 0x000fe20000010000 */
[----:B------:R-:W-:Y:S01]  /*1c60*/  ISETP.GE.AND P5, PT, R28, UR7, PT ;  /* 0x000000071c007c0c */ /* 0x000fe2000bfa6270 */
[----:B------:R-:W-:Y:S01]  /*1c70*/  @!P2 HADD2.F32 R23, -RZ, R4.H0_H0 ;  /* 0x20000004ff17a230 */ /* 0x000fe20000004100 */
[----:B------:R-:W-:-:S11]  /*1c80*/  @!P6 F2FP.F16.F32.PACK_AB R8, RZ, UR4 ;  /* 0x00000004ff08ec3e */ /* 0x000fd600080000ff */
[----:B------:R-:W0:Y:S01]  /*1c90*/  @!P5 S2R R48, SR_CTAID.X ;  /* 0x000000000030d919 */ /* 0x000e220000002500 */
[----:B------:R-:W-:Y:S02]  /*1ca0*/  ISETP.GE.AND P0, PT, R30, UR7, PT ;  /* 0x000000071e007c0c */ /* 0x000fe4000bf06270 */
[----:B0-----:R-:W-:Y:S02]  /*1cb0*/  @!P5 SHF.L.U32 R59, R48, 0x5, RZ ;  /* 0x00000005303bd819 */ /* 0x001fe400000006ff */
[----:B------:R-:W-:Y:S02]  /*1cc0*/  @!P5 LOP3.LUT R48, R28, 0xffffffe0, RZ, 0xc0, !PT ;  /* 0xffffffe01c30d812 */ /* 0x000fe400078ec0ff */
[----:B------:R-:W-:Y:S02]  /*1cd0*/  @!P5 LOP3.LUT R59, R59, 0xffffffe0, R28, 0xe2, !PT ;  /* 0xffffffe03b3bd812 */ /* 0x000fe400078ee21c */
[----:B------:R-:W-:-:S05]  /*1ce0*/  P2R R24, PR, RZ, 0x40 ;  /* 0x00000040ff187803 */ /* 0x000fca0000000000 */
[----:B------:R-:W-:Y:S01]  /*1cf0*/  @!P0 FADD.FTZ R20, R20, R5 ;  /* 0x0000000514148221 */ /* 0x000fe20000010000 */
[----:B------:R-:W-:Y:S01]  /*1d00*/  ISETP.NE.AND P0, PT, R65, RZ, PT ;  /* 0x000000ff4100720c */ /* 0x000fe20003f05270 */
[----:B---3--:R-:W2:Y:S02]  /*1d10*/  @!P6 I2F.F16 R4, R58 ;  /* 0x0000003a0004e306 */ /* 0x008ea40000200c00 */
[----:B--2---:R-:W-:Y:S02]  /*1d20*/  @!P6 HFMA2 R4, R4.H0_H0, R8.H0_H0, R67.H0_H0 ;  /* 0x200000080404e231 */ /* 0x004fe40000040843 */
[----:B------:R-:W0:Y:S02]  /*1d30*/  @!P5 LDC R8, c[0x0][0x244] ;  /* 0x00009100ff08db82 */ /* 0x000e240000000800 */
[----:B0-----:R-:W-:-:S06]  /*1d40*/  @!P5 IMAD R8, R48, R8, R59 ;  /* 0x000000083008d224 */ /* 0x001fcc00078e023b */
[----:B------:R-:W0:Y:S01]  /*1d50*/  @!P5 LDC.64 R58, c[0x0][0x218] ;  /* 0x00008600ff3adb82 */ /* 0x000e220000000a00 */
[----:B------:R-:W-:Y:S02]  /*1d60*/  ISETP.GE.AND P6, PT, R36, UR7, PT ;  /* 0x0000000724007c0c */ /* 0x000fe4000bfc6270 */
[----:B0-----:R-:W-:-:S04]  /*1d70*/  @!P5 IADD3 R58, P2, R8, R58, RZ ;  /* 0x0000003a083ad210 */ /* 0x001fc80007f5e0ff */
[----:B------:R-:W-:Y:S02]  /*1d80*/  @!P5 LEA.HI.X.SX32 R59, R8, R59, 0x1, P2 ;  /* 0x0000003b083bd211 */ /* 0x000fe400010f0eff */
[----:B------:R-:W-:-:S05]  /*1d90*/  ISETP.GE.AND P2, PT, R38, UR7, PT ;  /* 0x0000000726007c0c */ /* 0x000fca000bf46270 */
[----:B------:R-:W-:Y:S01]  /*1da0*/  @!P6 FADD.FTZ R20, R20, R7 ;  /* 0x000000071414e221 */ /* 0x000fe20000010000 */
[----:B------:R0:W2:Y:S07]  /*1db0*/  @!P5 LDG.E.S8 R58, desc[UR8][R58.64] ;  /* 0x000000083a3ad981 */ /* 0x0000ae000c1e1300 */
[----:B------:R-:W-:Y:S01]  /*1dc0*/  @!P2 FADD.FTZ R20, R20, R9 ;  /* 0x000000091414a221 */ /* 0x000fe20000010000 */
[----:B------:R-:W-:Y:S02]  /*1dd0*/  ISETP.NE.AND P2, PT, R64, RZ, PT ;  /* 0x000000ff4000720c */ /* 0x000fe40003f45270 */
[----:B------:R-:W1:Y:S02]  /*1de0*/  @!P5 LDC.64 R64, c[0x0][0x228] ;  /* 0x00008a00ff40db82 */ /* 0x000e640000000a00 */
[----:B-1----:R-:W-:-:S06]  /*1df0*/  @!P5 IMAD.WIDE R64, R28, 0x2, R64 ;  /* 0x000000021c40d825 */ /* 0x002fcc00078e0240 */
[----:B------:R-:W3:Y:S01]  /*1e00*/  @!P5 LDG.E.U16 R65, desc[UR8][R64.64] ;  /* 0x000000084041d981 */ /* 0x000ee2000c1e1500 */
[----:B------:R-:W-:Y:S02]  /*1e10*/  ULDC UR5, c[0x0][0x0] ;  /* 0x0000000000057ab9 */ /* 0x000fe40000000800 */
[----:B------:R-:W-:Y:S01]  /*1e20*/  @!P2 FADD.FTZ R20, R20, R11 ;  /* 0x0000000b1414a221 */ /* 0x000fe20000010000 */
[----:B------:R-:W-:-:S03]  /*1e30*/  VIADD R48, R28, UR5 ;  /* 0x000000051c307c36 */ /* 0x000fc60008000000 */
[----:B------:R-:W-:Y:S02]  /*1e40*/  @!P4 FADD.FTZ R20, R20, R13 ;  /* 0x0000000d1414c221 */ /* 0x000fe40000010000 */
[----:B------:R-:W-:Y:S02]  /*1e50*/  ISETP.GE.AND P4, PT, R48, UR7, PT ;  /* 0x0000000730007c0c */ /* 0x000fe4000bf86270 */
[----:B------:R-:W-:-:S11]  /*1e60*/  ISETP.GE.AND P6, PT, R56, UR7, PT ;  /* 0x0000000738007c0c */ /* 0x000fd6000bfc6270 */
[----:B------:R-:W0:Y:S01]  /*1e70*/  @!P4 S2R R56, SR_CTAID.X ;  /* 0x000000000038c919 */ /* 0x000e220000002500 */
[----:B------:R-:W1:Y:S01]  /*1e80*/  @!P4 LDC R28, c[0x0][0x244] ;  /* 0x00009100ff1ccb82 */ /* 0x000e620000000800 */
[----:B------:R-:W-:Y:S01]  /*1e90*/  @!P6 HADD2.F32 R25, -RZ, R22.H0_H0 ;  /* 0x20000016ff19e230 */ /* 0x000fe20000004100 */
[----:B------:R-:W-:Y:S01]  /*1ea0*/  @!P5 F2FP.F16.F32.PACK_AB R22, RZ, UR4 ;  /* 0x00000004ff16dc3e */ /* 0x000fe200080000ff */
[----:B0-----:R-:W-:-:S05]  /*1eb0*/  @!P4 IMAD.SHL.U32 R59, R56, 0x20, RZ ;  /* 0x00000020383bc824 */ /* 0x001fca00078e00ff */
[----:B------:R-:W-:Y:S02]  /*1ec0*/  @!P4 LOP3.LUT R56, R59, 0xffffffe0, R48, 0xe2, !PT ;  /* 0xffffffe03b38c812 */ /* 0x000fe400078ee230 */
[----:B------:R-:W-:-:S05]  /*1ed0*/  @!P4 LOP3.LUT R59, R48, 0xffffffe0, RZ, 0xc0, !PT ;  /* 0xffffffe0303bc812 */ /* 0x000fca00078ec0ff */
[----:B-1----:R-:W-:Y:S01]  /*1ee0*/  @!P4 IMAD R28, R59, R28, R56 ;  /* 0x0000001c3b1cc224 */ /* 0x002fe200078e0238 */
[----:B--2---:R0:W3:Y:S02]  /*1ef0*/  @!P5 I2F.F16 R8, R58 ;  /* 0x0000003a0008d306 */ /* 0x0040e40000200c00 */
[----:B0-----:R-:W0:Y:S02]  /*1f00*/  @!P4 LDC.64 R58, c[0x0][0x218] ;  /* 0x00008600ff3acb82 */ /* 0x001e240000000a00 */
[----:B0-----:R-:W-:Y:S01]  /*1f10*/  @!P4 IADD3 R58, P2, R28, R58, RZ ;  /* 0x0000003a1c3ac210 */ /* 0x001fe20007f5e0ff */
[----:B---3--:R-:W-:-:S05]  /*1f20*/  @!P5 HFMA2 R8, R8.H0_H0, R22.H0_H0, R65.H0_H0 ;  /* 0x200000160808d231 */ /* 0x008fca0000040841 */
[----:B------:R-:W0:Y:S01]  /*1f30*/  @!P4 LDC.64 R64, c[0x0][0x228] ;  /* 0x00008a00ff40cb82 */ /* 0x000e220000000a00 */
[----:B------:R-:W-:-:S05]  /*1f40*/  @!P4 LEA.HI.X.SX32 R59, R28, R59, 0x1, P2 ;  /* 0x0000003b1c3bc211 */ /* 0x000fca00010f0eff */
[----:B------:R1:W2:Y:S01]  /*1f50*/  @!P4 LDG.E.S8 R58, desc[UR8][R58.64] ;  /* 0x000000083a3ac981 */ /* 0x0002a2000c1e1300 */
[----:B0-----:R-:W-:-:S06]  /*1f60*/  @!P4 IMAD.WIDE R64, R48, 0x2, R64 ;  /* 0x000000023040c825 */ /* 0x001fcc00078e0240 */
[----:B------:R-:W3:Y:S01]  /*1f70*/  @!P4 LDG.E.U16 R65, desc[UR8][R64.64] ;  /* 0x000000084041c981 */ /* 0x000ee2000c1e1500 */
[----:B------:R-:W-:Y:S02]  /*1f80*/  P2R R22, PR, RZ, 0x20 ;  /* 0x00000020ff167803 */ /* 0x000fe40000000000 */
[----:B------:R-:W-:Y:S01]  /*1f90*/  ISETP.GE.AND P5, PT, R54, UR7, PT ;  /* 0x0000000736007c0c */ /* 0x000fe2000bfa6270 */
[----:B------:R-:W-:Y:S02]  /*1fa0*/  ULDC UR5, c[0x0][0x0] ;  /* 0x0000000000057ab9 */ /* 0x000fe40000000800 */
[----:B------:R-:W-:-:S10]  /*1fb0*/  IADD3 R48, R48, UR5, RZ ;  /* 0x0000000530307c10 */ /* 0x000fd4000fffe0ff */
[----:B------:R-:W-:-:S04]  /*1fc0*/  @!P5 FADD.FTZ R20, R20, R15 ;  /* 0x0000000f1414d221 */ /* 0x000fc80000010000 */
[----:B------:R-:W-:Y:S01]  /*1fd0*/  @!P3 FADD.FTZ R20, R20, R17 ;  /* 0x000000111414b221 */ /* 0x000fe20000010000 */
[----:B------:R-:W-:-:S13]  /*1fe0*/  ISETP.GE.AND P3, PT, R48, UR7, PT ;  /* 0x0000000730007c0c */ /* 0x000fda000bf66270 */
[----:B------:R-:W1:Y:S01]  /*1ff0*/  @!P3 S2R R56, SR_CTAID.X ;  /* 0x000000000038b919 */ /* 0x000e620000002500 */
[----:B------:R-:W-:Y:S01]  /*2000*/  ISETP.NE.AND P2, PT, R61, RZ, PT ;  /* 0x000000ff3d00720c */ /* 0x000fe20003f45270 */
[----:B------:R-:W0:Y:S01]  /*2010*/  @!P3 LDC R54, c[0x0][0x244] ;  /* 0x00009100ff36bb82 */ /* 0x000e220000000800 */
[----:B------:R-:W-:-:S11]  /*2020*/  @!P4 F2FP.F16.F32.PACK_AB R28, RZ, UR4 ;  /* 0x00000004ff1ccc3e */ /* 0x000fd600080000ff */
[----:B------:R-:W-:Y:S02]  /*2030*/  @!P2 HADD2.F32 R27, -RZ, R10.H0_H0 ;  /* 0x2000000aff1ba230 */ /* 0x000fe40000004100 */
[----:B-1----:R-:W-:-:S05]  /*2040*/  @!P3 IMAD.SHL.U32 R59, R56, 0x20, RZ ;  /* 0x00000020383bb824 */ /* 0x002fca00078e00ff */
[----:B------:R-:W-:Y:S02]  /*2050*/  @!P3 LOP3.LUT R56, R59, 0xffffffe0, R48, 0xe2, !PT ;  /* 0xffffffe03b38b812 */ /* 0x000fe400078ee230 */
[----:B------:R-:W-:-:S05]  /*2060*/  @!P3 LOP3.LUT R59, R48, 0xffffffe0, RZ, 0xc0, !PT ;  /* 0xffffffe0303bb812 */ /* 0x000fca00078ec0ff */
[----:B0-----:R-:W-:Y:S02]  /*2070*/  @!P3 IMAD R54, R59, R54, R56 ;  /* 0x000000363b36b224 */ /* 0x001fe400078e0238 */
[----:B------:R-:W-:Y:S01]  /*2080*/  @!P1 FADD.FTZ R20, R20, R19 ;  /* 0x0000001314149221 */ /* 0x000fe20000010000 */
[----:B--2---:R0:W3:Y:S02]  /*2090*/  @!P4 I2F.F16 R10, R58 ;  /* 0x0000003a000ac306 */ /* 0x0040e40000200c00 */
[----:B0-----:R-:W0:Y:S01]  /*20a0*/  @!P3 LDC.64 R58, c[0x0][0x218] ;  /* 0x00008600ff3abb82 */ /* 0x001e220000000a00 */
[----:B---3--:R-:W-:Y:S01]  /*20b0*/  @!P4 HFMA2 R10, R10.H0_H0, R28.H0_H0, R65.H0_H0 ;  /* 0x2000001c0a0ac231 */ /* 0x008fe20000040841 */
[----:B------:R-:W-:Y:S02]  /*20c0*/  P2R R28, PR, RZ, 0x10 ;  /* 0x00000010ff1c7803 */ /* 0x000fe40000000000 */
[----:B------:R-:W-:-:S13]  /*20d0*/  ISETP.GE.AND P4, PT, R44, UR7, PT ;  /* 0x000000072c007c0c */ /* 0x000fda000bf86270 */
[----:B------:R-:W-:Y:S01]  /*20e0*/  @!P4 FADD.FTZ R20, R20, R21 ;  /* 0x000000151414c221 */ /* 0x000fe20000010000 */
[----:B------:R-:W-:Y:S02]  /*20f0*/  ISETP.GE.AND P4, PT, R60, UR7, PT ;  /* 0x000000073c007c0c */ /* 0x000fe4000bf86270 */
[----:B------:R-:W1:Y:S01]  /*2100*/  @!P3 LDC.64 R60, c[0x0][0x228] ;  /* 0x00008a00ff3cbb82 */ /* 0x000e620000000a00 */
[----:B0-----:R-:W-:-:S04]  /*2110*/  @!P3 IADD3 R58, P5, R54, R58, RZ ;  /* 0x0000003a363ab210 */ /* 0x001fc80007fbe0ff */
[----:B------:R-:W-:-:S05]  /*2120*/  @!P3 LEA.HI.X.SX32 R59, R54, R59, 0x1, P5 ;  /* 0x0000003b363bb211 */ /* 0x000fca00028f0eff */
[----:B------:R-:W2:Y:S01]  /*2130*/  @!P3 LDG.E.S8 R58, desc[UR8][R58.64] ;  /* 0x000000083a3ab981 */ /* 0x000ea2000c1e1300 */
[----:B-1----:R-:W-:-:S06]  /*2140*/  @!P3 IMAD.WIDE R60, R48, 0x2, R60 ;  /* 0x00000002303cb825 */ /* 0x002fcc00078e023c */
[----:B------:R-:W3:Y:S01]  /*2150*/  @!P3 LDG.E.U16 R61, desc[UR8][R60.64] ;  /* 0x000000083c3db981 */ /* 0x000ee2000c1e1500 */
[----:B------:R-:W-:Y:S01]  /*2160*/  ISETP.GE.AND P5, PT, R46, UR7, PT ;  /* 0x000000072e007c0c */ /* 0x000fe2000bfa6270 */
[----:B------:R-:W-:Y:S02]  /*2170*/  ULDC UR5, c[0x0][0x0] ;  /* 0x0000000000057ab9 */ /* 0x000fe40000000800 */
[----:B------:R-:W-:Y:S01]  /*2180*/  VIADD R48, R48, UR5 ;  /* 0x0000000530307c36 */ /* 0x000fe20008000000 */
[----:B------:R-:W-:Y:S01]  /*2190*/  ISETP.NE.AND P1, PT, R62, RZ, PT ;  /* 0x000000ff3e00720c */ /* 0x000fe20003f25270 */
[----:B------:R-:W-:Y:S01]  /*21a0*/  ULDC UR5, c[0x0][0x0] ;  /* 0x0000000000057ab9 */ /* 0x000fe20000000800 */
[----:B------:R-:W-:Y:S02]  /*21b0*/  @!P4 HADD2.F32 R29, -RZ, R12.H0_H0 ;  /* 0x2000000cff1dc230 */ /* 0x000fe40000004100 */
[----:B------:R-:W-:-:S05]  /*21c0*/  IADD3 R65, R48, UR5, RZ ;  /* 0x0000000530417c10 */ /* 0x000fca000fffe0ff */
[----:B------:R-:W-:-:S04]  /*21d0*/  @!P5 FADD.FTZ R20, R20, R23 ;  /* 0x000000171414d221 */ /* 0x000fc80000010000 */
[----:B------:R-:W-:-:S04]  /*21e0*/  @!P6 FADD.FTZ R20, R20, R25 ;  /* 0x000000191414e221 */ /* 0x000fc80000010000 */
[----:B------:R-:W-:Y:S01]  /*21f0*/  @!P2 FADD.FTZ R20, R20, R27 ;  /* 0x0000001b1414a221 */ /* 0x000fe20000010000 */
[----:B------:R-:W-:Y:S01]  /*2200*/  ISETP.GE.AND P2, PT, R65, UR7, PT ;  /* 0x0000000741007c0c */ /* 0x000fe2000bf46270 */
[----:B------:R-:W-:Y:S01]  /*2210*/  @!P1 HADD2.F32 R31, -RZ, R14.H0_H0 ;  /* 0x2000000eff1f9230 */ /* 0x000fe20000004100 */
[----:B------:R-:W-:Y:S02]  /*2220*/  @!P3 F2FP.F16.F32.PACK_AB R14, RZ, UR4 ;  /* 0x00000004ff0ebc3e */ /* 0x000fe400080000ff */
[----:B------:R-:W-:Y:S02]  /*2230*/  ISETP.GE.AND P5, PT, R50, UR7, PT ;  /* 0x0000000732007c0c */ /* 0x000fe4000bfa6270 */
[----:B------:R-:W-:-:S07]  /*2240*/  ISETP.GE.AND P6, PT, R52, UR7, PT ;  /* 0x0000000734007c0c */ /* 0x000fce000bfc6270 */
[----:B------:R-:W0:Y:S04]  /*2250*/  @!P2 LDC.64 R62, c[0x0][0x228] ;  /* 0x00008a00ff3eab82 */ /* 0x000e280000000a00 */
[----:B------:R-:W-:-:S04]  /*2260*/  @!P5 HADD2.F32 R33, -RZ, R16.H0_H0 ;  /* 0x20000010ff21d230 */ /* 0x000fc80000004100 */
[----:B------:R-:W1:Y:S01]  /*2270*/  @!P2 LDC R16, c[0x0][0x244] ;  /* 0x00009100ff10ab82 */ /* 0x000e620000000800 */
[----:B------:R-:W-:Y:S02]  /*2280*/  @!P6 HADD2.F32 R37, -RZ, R6.H0_H0 ;  /* 0x20000006ff25e230 */ /* 0x000fe40000004100 */
[----:B0-----:R-:W-:-:S04]  /*2290*/  @!P2 IMAD.WIDE R62, R65, 0x2, R62 ;  /* 0x00000002413ea825 */ /* 0x001fc800078e023e */
[----:B------:R-:W-:Y:S02]  /*22a0*/  @!P0 HADD2.F32 R35, -RZ, R18.H0_H0 ;  /* 0x20000012ff238230 */ /* 0x000fe40000004100 */
[----:B------:R-:W4:Y:S01]  /*22b0*/  @!P2 LDG.E.U16 R63, desc[UR8][R62.64] ;  /* 0x000000083e3fa981 */ /* 0x000f22000c1e1500 */
[----:B--2---:R0:W3:Y:S02]  /*22c0*/  @!P3 I2F.F16 R12, R58 ;  /* 0x0000003a000cb306 */ /* 0x0040e40000200c00 */
[----:B0-----:R-:W0:Y:S01]  /*22d0*/  @!P2 LDC.64 R58, c[0x0][0x218] ;  /* 0x00008600ff3aab82 */ /* 0x001e220000000a00 */
[----:B---3--:R-:W-:Y:S02]  /*22e0*/  @!P3 HFMA2 R12, R12.H0_H0, R14.H0_H0, R61.H0_H0 ;  /* 0x2000000e0c0cb231 */ /* 0x008fe4000004083d */
[----:B------:R-:W2:Y:S02]  /*22f0*/  @!P2 S2R R14, SR_CTAID.X ;  /* 0x00000000000ea919 */ /* 0x000ea40000002500 */
[----:B--2---:R-:W-:-:S05]  /*2300*/  @!P2 IMAD.SHL.U32 R6, R14, 0x20, RZ ;  /* 0x000000200e06a824 */ /* 0x004fca00078e00ff */
[----:B------:R-:W-:Y:S02]  /*2310*/  @!P2 LOP3.LUT R6, R6, 0xffffffe0, R65, 0xe2, !PT ;  /* 0xffffffe00606a812 */ /* 0x000fe400078ee241 */
[----:B------:R-:W-:-:S05]  /*2320*/  @!P2 LOP3.LUT R65, R65, 0xffffffe0, RZ, 0xc0, !PT ;  /* 0xffffffe04141a812 */ /* 0x000fca00078ec0ff */
[----:B-1----:R-:W-:-:S05]  /*2330*/  @!P2 IMAD R6, R65, R16, R6 ;  /* 0x000000104106a224 */ /* 0x002fca00078e0206 */
[----:B0-----:R-:W-:-:S04]  /*2340*/  @!P2 IADD3 R60, P6, R6, R58, RZ ;  /* 0x0000003a063ca210 */ /* 0x001fc80007fde0ff */
[----:B------:R-:W-:-:S05]  /*2350*/  @!P2 LEA.HI.X.SX32 R61, R6, R59, 0x1, P6 ;  /* 0x0000003b063da211 */ /* 0x000fca00030f0eff */
[----:B------:R0:W2:Y:S01]  /*2360*/  @!P2 LDG.E.S8 R18, desc[UR8][R60.64] ;  /* 0x000000083c12a981 */ /* 0x0000a2000c1e1300 */
[----:B------:R-:W-:-:S04]  /*2370*/  @!P4 FADD.FTZ R20, R20, R29 ;  /* 0x0000001d1414c221 */ /* 0x000fc80000010000 */
[----:B------:R-:W-:Y:S01]  /*2380*/  @!P1 FADD.FTZ R20, R20, R31 ;  /* 0x0000001f14149221 */ /* 0x000fe20000010000 */
[----:B------:R-:W-:-:S13]  /*2390*/  ISETP.GE.AND P1, PT, R48, UR7, PT ;  /* 0x0000000730007c0c */ /* 0x000fda000bf26270 */
[----:B------:R-:W1:Y:S01]  /*23a0*/  @!P1 S2R R6, SR_CTAID.X ;  /* 0x0000000000069919 */ /* 0x000e620000002500 */
[----:B------:R-:W3:Y:S01]  /*23b0*/  @!P1 LDC R16, c[0x0][0x244] ;  /* 0x00009100ff109b82 */ /* 0x000ee20000000800 */
[----:B------:R-:W-:-:S07]  /*23c0*/  ISETP.NE.AND P6, PT, R24, RZ, PT ;  /* 0x000000ff1800720c */ /* 0x000fce0003fc5270 */
[----:B0-----:R-:W0:Y:S06]  /*23d0*/  @!P1 LDC.64 R60, c[0x0][0x228] ;  /* 0x00008a00ff3c9b82 */ /* 0x001e2c0000000a00 */
[----:B------:R-:W-:Y:S01]  /*23e0*/  @!P6 HADD2.F32 R39, -RZ, R4.H0_H0 ;  /* 0x20000004ff27e230 */ /* 0x000fe20000004100 */
[----:B------:R-:W-:Y:S01]  /*23f0*/  @!P1 LOP3.LUT R4, R48, 0xffffffe0, RZ, 0xc0, !PT ;  /* 0xffffffe030049812 */ /* 0x000fe200078ec0ff */
[----:B-1----:R-:W-:-:S05]  /*2400*/  @!P1 IMAD.SHL.U32 R59, R6, 0x20, RZ ;  /* 0x00000020063b9824 */ /* 0x002fca00078e00ff */
[----:B------:R-:W-:-:S05]  /*2410*/  @!P1 LOP3.LUT R59, R59, 0xffffffe0, R48, 0xe2, !PT ;  /* 0xffffffe03b3b9812 */ /* 0x000fca00078ee230 */
[----:B---3--:R-:W-:Y:S02]  /*2420*/  @!P1 IMAD R4, R4, R16, R59 ;  /* 0x0000001004049224 */ /* 0x008fe400078e023b */
[----:B------:R-:W1:Y:S01]  /*2430*/  @!P1 LDC.64 R58, c[0x0][0x218] ;  /* 0x00008600ff3a9b82 */ /* 0x000e620000000a00 */
[----:B------:R-:W-:Y:S01]  /*2440*/  @!P2 F2FP.F16.F32.PACK_AB R14, RZ, UR4 ;  /* 0x00000004ff0eac3e */ /* 0x000fe200080000ff */
[----:B0-----:R-:W-:Y:S01]  /*2450*/  @!P1 IMAD.WIDE R60, R48, 0x2, R60 ;  /* 0x00000002303c9825 */ /* 0x001fe200078e023c */
[----:B-1----:R-:W-:-:S04]  /*2460*/  @!P1 IADD3 R58, P4, R4, R58, RZ ;  /* 0x0000003a043a9210 */ /* 0x002fc80007f9e0ff */
[----:B------:R-:W-:-:S05]  /*2470*/  @!P1 LEA.HI.X.SX32 R59, R4, R59, 0x1, P4 ;  /* 0x0000003b043b9211 */ /* 0x000fca00020f0eff */
[----:B------:R0:W3:Y:S01]  /*2480*/  @!P1 LDG.E.S8 R16, desc[UR8][R58.64] ;  /* 0x000000083a109981 */ /* 0x0000e2000c1e1300 */
[----:B------:R-:W-:Y:S01]  /*2490*/  ULDC UR5, c[0x0][0x0] ;  /* 0x0000000000057ab9 */ /* 0x000fe20000000800 */
[----:B------:R-:W1:Y:S01]  /*24a0*/  LDC R65, c[0x0][RZ] ;  /* 0x00000000ff417b82 */ /* 0x000e620000000800 */
[----:B------:R-:W-:Y:S01]  /*24b0*/  @!P5 FADD.FTZ R20, R20, R33 ;  /* 0x000000211414d221 */ /* 0x000fe20000010000 */
[----:B------:R-:W-:-:S03]  /*24c0*/  P2R R6, PR, RZ, 0x1 ;  /* 0x00000001ff067803 */ /* 0x000fc60000000000 */
[----:B------:R-:W-:Y:S01]  /*24d0*/  @!P0 FADD.FTZ R20, R20, R35 ;  /* 0x0000002314148221 */ /* 0x000fe20000010000 */
[----:B------:R-:W-:-:S13]  /*24e0*/  ISETP.GE.AND P0, PT, R52, UR7, PT ;  /* 0x0000000734007c0c */ /* 0x000fda000bf06270 */
[----:B------:R-:W-:Y:S01]  /*24f0*/  @!P0 FADD.FTZ R20, R20, R37 ;  /* 0x0000002514148221 */ /* 0x000fe20000010000 */
[----:B-1----:R-:W-:-:S03]  /*2500*/  IADD3 R4, R65, UR5, R48 ;  /* 0x0000000541047c10 */ /* 0x002fc6000fffe030 */
[----:B------:R-:W-:Y:S01]  /*2510*/  @!P6 FADD.FTZ R20, R20, R39 ;  /* 0x000000271414e221 */ /* 0x000fe20000010000 */
[----:B------:R-:W-:Y:S01]  /*2520*/  ISETP.GE.AND P6, PT, R4, UR7, PT ;  /* 0x0000000704007c0c */ /* 0x000fe2000bfc6270 */
[----:B--2---:R-:W4:Y:S01]  /*2530*/  @!P2 I2F.F16 R18, R18 ;  /* 0x000000120012a306 */ /* 0x004f220000200c00 */
[----:B------:R-:W-:-:S11]  /*2540*/  ISETP.NE.AND P5, PT, R22, RZ, PT ;  /* 0x000000ff1600720c */ /* 0x000fd60003fa5270 */
[----:B------:R-:W1:Y:S01]  /*2550*/  @!P6 LDC R24, c[0x0][0x244] ;  /* 0x00009100ff18eb82 */ /* 0x000e620000000800 */
[----:B----4-:R-:W-:Y:S02]  /*2560*/  @!P2 HFMA2 R14, R18.H0_H0, R14.H0_H0, R63.H0_H0 ;  /* 0x2000000e120ea231 */ /* 0x010fe4000004083f */
[----:B------:R2:W4:Y:S01]  /*2570*/  @!P1 LDG.E.U16 R63, desc[UR8][R60.64] ;  /* 0x000000083c3f9981 */ /* 0x000522000c1e1500 */
[----:B------:R-:W0:Y:S01]  /*2580*/  @!P6 S2R R22, SR_CTAID.X ;  /* 0x000000000016e919 */ /* 0x000e220000002500 */
[C---:B------:R-:W-:Y:S01]  /*2590*/  @!P6 LOP3.LUT R18, R4.reuse, 0xffffffe0, RZ, 0xc0, !PT ;  /* 0xffffffe00412e812 */ /* 0x040fe200078ec0ff */
[----:B------:R-:W-:Y:S01]  /*25a0*/  ULDC UR5, c[0x0][0x0] ;  /* 0x0000000000057ab9 */ /* 0x000fe20000000800 */
[----:B------:R-:W-:Y:S02]  /*25b0*/  @!P5 HADD2.F32 R41, -RZ, R8.H0_H0 ;  /* 0x20000008ff29d230 */ /* 0x000fe40000004100 */
[----:B------:R-:W-:Y:S01]  /*25c0*/  VIADD R65, R4, UR5 ;  /* 0x0000000504417c36 */ /* 0x000fe20008000000 */
[----:B0-----:R-:W-:-:S04]  /*25d0*/  @!P6 SHF.L.U32 R59, R22, 0x5, RZ ;  /* 0x00000005163be819 */ /* 0x001fc800000006ff */
[----:B------:R-:W-:-:S05]  /*25e0*/  @!P6 LOP3.LUT R59, R59, 0xffffffe0, R4, 0xe2, !PT ;  /* 0xffffffe03b3be812 */ /* 0x000fca00078ee204 */
[----:B-1----:R-:W-:Y:S02]  /*25f0*/  @!P6 IMAD R18, R18, R24, R59 ;  /* 0x000000181212e224 */ /* 0x002fe400078e023b */
[----:B------:R-:W2:Y:S01]  /*2600*/  @!P6 LDC.64 R58, c[0x0][0x218] ;  /* 0x00008600ff3aeb82 */ /* 0x000ea20000000a00 */
[----:B------:R-:W-:Y:S01]  /*2610*/  @!P5 FADD.FTZ R20, R20, R41 ;  /* 0x000000291414d221 */ /* 0x000fe20000010000 */
[----:B------:R-:W-:Y:S02]  /*2620*/  ISETP.GE.AND P5, PT, R65, UR7, PT ;  /* 0x0000000741007c0c */ /* 0x000fe4000bfa6270 */
[----:B--2---:R-:W-:-:S04]  /*2630*/  @!P6 IADD3 R60, P0, R18, R58, RZ ;  /* 0x0000003a123ce210 */ /* 0x004fc80007f1e0ff */
[----:B------:R-:W-:-:S07]  /*2640*/  @!P6 LEA.HI.X.SX32 R61, R18, R59, 0x1, P0 ;  /* 0x0000003b123de211 */ /* 0x000fce00000f0eff */
[----:B------:R-:W0:Y:S01]  /*2650*/  @!P5 S2R R18, SR_CTAID.X ;  /* 0x000000000012d919 */ /* 0x000e220000002500 */
[----:B------:R-:W-:Y:S02]  /*2660*/  @!P3 HADD2.F32 R45, -RZ, R12.H0_H0 ;  /* 0x2000000cff2db230 */ /* 0x000fe40000004100 */
[----:B------:R-:W1:Y:S01]  /*2670*/  @!P5 LDC R12, c[0x0][0x244] ;  /* 0x00009100ff0cdb82 */ /* 0x000e620000000800 */
[----:B------:R-:W-:-:S13]  /*2680*/  ISETP.NE.AND P4, PT, R28, RZ, PT ;  /* 0x000000ff1c00720c */ /* 0x000fda0003f85270 */
[----:B------:R-:W-:Y:S01]  /*2690*/  @!P4 HADD2.F32 R43, -RZ, R10.H0_H0 ;  /* 0x2000000aff2bc230 */ /* 0x000fe20000004100 */
[----:B------:R-:W-:Y:S01]  /*26a0*/  @!P5 LOP3.LUT R10, R65, 0xffffffe0, RZ, 0xc0, !PT ;  /* 0xffffffe0410ad812 */ /* 0x000fe200078ec0ff */
[----:B0-----:R-:W-:-:S05]  /*26b0*/  @!P5 IMAD.SHL.U32 R18, R18, 0x20, RZ ;  /* 0x000000201212d824 */ /* 0x001fca00078e00ff */
[----:B------:R-:W-:-:S05]  /*26c0*/  @!P5 LOP3.LUT R59, R18, 0xffffffe0, R65, 0xe2, !PT ;  /* 0xffffffe0123bd812 */ /* 0x000fca00078ee241 */
[----:B-1----:R-:W-:Y:S02]  /*26d0*/  @!P5 IMAD R10, R10, R12, R59 ;  /* 0x0000000c0a0ad224 */ /* 0x002fe400078e023b */
[----:B------:R-:W0:Y:S01]  /*26e0*/  @!P5 LDC.64 R58, c[0x0][0x218] ;  /* 0x00008600ff3adb82 */ /* 0x000e220000000a00 */
[----:B---3--:R-:W4:Y:S01]  /*26f0*/  @!P1 I2F.F16 R16, R16 ;  /* 0x0000001000109306 */ /* 0x008f220000200c00 */
[----:B------:R-:W-:Y:S02]  /*2700*/  @!P1 F2FP.F16.F32.PACK_AB R8, RZ, UR4 ;  /* 0x00000004ff089c3e */ /* 0x000fe400080000ff */
[----:B0-----:R-:W-:-:S03]  /*2710*/  @!P5 IADD3 R62, P0, R10, R58, RZ ;  /* 0x0000003a0a3ed210 */ /* 0x001fc60007f1e0ff */
[----:B----4-:R-:W-:Y:S01]  /*2720*/  @!P1 HFMA2 R8, R16.H0_H0, R8.H0_H0, R63.H0_H0 ;  /* 0x2000000810089231 */ /* 0x010fe2000004083f */
[----:B------:R-:W-:Y:S02]  /*2730*/  @!P5 LEA.HI.X.SX32 R63, R10, R59, 0x1, P0 ;  /* 0x0000003b0a3fd211 */ /* 0x000fe400000f0eff */
[----:B------:R-:W0:Y:S01]  /*2740*/  @!P6 LDC.64 R58, c[0x0][0x228] ;  /* 0x00008a00ff3aeb82 */ /* 0x000e220000000a00 */
[----:B------:R1:W2:Y:S01]  /*2750*/  @!P6 LDG.E.S8 R10, desc[UR8][R60.64] ;  /* 0x000000083c0ae981 */ /* 0x0002a2000c1e1300 */
[----:B------:R-:W-:-:S06]  /*2760*/  @!P1 HADD2.F32 R49, -RZ, R8.H0_H0 ;  /* 0x20000008ff319230 */ /* 0x000fcc0000004100 */
[----:B-1----:R-:W1:Y:S01]  /*2770*/  @!P5 LDC.64 R60, c[0x0][0x228] ;  /* 0x00008a00ff3cdb82 */ /* 0x002e620000000a00 */
[----:B0-----:R-:W-:-:S06]  /*2780*/  @!P6 IMAD.WIDE R58, R4, 0x2, R58 ;  /* 0x00000002043ae825 */ /* 0x001fcc00078e023a */
[----:B------:R-:W3:Y:S01]  /*2790*/  @!P6 LDG.E.U16 R59, desc[UR8][R58.64] ;  /* 0x000000083a3be981 */ /* 0x000ee2000c1e1500 */
[----:B------:R-:W-:Y:S01]  /*27a0*/  @!P6 F2FP.F16.F32.PACK_AB R8, RZ, UR4 ;  /* 0x00000004ff08ec3e */ /* 0x000fe200080000ff */
[----:B-1----:R-:W-:-:S06]  /*27b0*/  @!P5 IMAD.WIDE R60, R65, 0x2, R60 ;  /* 0x00000002413cd825 */ /* 0x002fcc00078e023c */
[----:B------:R-:W4:Y:S01]  /*27c0*/  @!P5 LDG.E.U16 R61, desc[UR8][R60.64] ;  /* 0x000000083c3dd981 */ /* 0x000f22000c1e1500 */
[----:B------:R-:W-:Y:S02]  /*27d0*/  ULDC UR5, c[0x0][0x0] ;  /* 0x0000000000057ab9 */ /* 0x000fe40000000800 */
[----:B------:R-:W-:Y:S01]  /*27e0*/  IADD3 R67, R65, UR5, RZ ;  /* 0x0000000541437c10 */ /* 0x000fe2000fffe0ff */
[----:B------:R-:W-:-:S03]  /*27f0*/  @!P4 FADD.FTZ R20, R20, R43 ;  /* 0x0000002b1414c221 */ /* 0x000fc60000010000 */
[----:B------:R-:W-:Y:S01]  /*2800*/  ISETP.GE.AND P4, PT, R67, UR7, PT ;  /* 0x0000000743007c0c */ /* 0x000fe2000bf86270 */
[----:B--2---:R-:W3:Y:S02]  /*2810*/  @!P6 I2F.F16 R10, R10 ;  /* 0x0000000a000ae306 */ /* 0x004ee40000200c00 */
[----:B---3--:R-:W-:Y:S02]  /*2820*/  @!P6 HFMA2 R59, R10.H0_H0, R8.H0_H0, R59.H0_H0 ;  /* 0x200000080a3be231 */ /* 0x008fe4000004083b */
[----:B------:R0:W2:Y:S08]  /*2830*/  @!P5 LDG.E.S8 R8, desc[UR8][R62.64] ;  /* 0x000000083e08d981 */ /* 0x0000b0000c1e1300 */
[----:B------:R-:W1:Y:S01]  /*2840*/  @!P4 S2R R12, SR_CTAID.X ;  /* 0x00000000000cc919 */ /* 0x000e620000002500 */
[----:B------:R-:W-:-:S02]  /*2850*/  @!P2 HADD2.F32 R47, -RZ, R14.H0_H0 ;  /* 0x2000000eff2fa230 */ /* 0x000fc40000004100 */
[----:B------:R-:W3:Y:S01]  /*2860*/  @!P4 LDC R14, c[0x0][0x244] ;  /* 0x00009100ff0ecb82 */ /* 0x000ee20000000800 */
[----:B------:R-:W-:Y:S01]  /*2870*/  @!P6 HADD2.F32 R51, -RZ, R59.H0_H0 ;  /* 0x2000003bff33e230 */ /* 0x000fe20000004100 */
[----:B------:R-:W-:Y:S01]  /*2880*/  @!P4 LOP3.LUT R10, R67, 0xffffffe0, RZ, 0xc0, !PT ;  /* 0xffffffe0430ac812 */ /* 0x000fe200078ec0ff */
[----:B-1----:R-:W-:-:S05]  /*2890*/  @!P4 IMAD.SHL.U32 R12, R12, 0x20, RZ ;  /* 0x000000200c0cc824 */ /* 0x002fca00078e00ff */
[----:B------:R-:W-:-:S05]  /*28a0*/  @!P4 LOP3.LUT R59, R12, 0xffffffe0, R67, 0xe2, !PT ;  /* 0xffffffe00c3bc812 */ /* 0x000fca00078ee243 */
[----:B---3--:R-:W-:Y:S02]  /*28b0*/  @!P4 IMAD R10, R10, R14, R59 ;  /* 0x0000000e0a0ac224 */ /* 0x008fe400078e023b */
[----:B------:R-:W0:Y:S03]  /*28c0*/  @!P4 LDC.64 R58, c[0x0][0x218] ;  /* 0x00008600ff3acb82 */ /* 0x000e260000000a00 */
[----:B0-----:R-:W-:-:S04]  /*28d0*/  @!P4 IADD3 R62, P0, R10, R58, RZ ;  /* 0x0000003a0a3ec210 */ /* 0x001fc80007f1e0ff */
[----:B------:R-:W-:Y:S02]  /*28e0*/  @!P4 LEA.HI.X.SX32 R63, R10, R59, 0x1, P0 ;  /* 0x0000003b0a3fc211 */ /* 0x000fe400000f0eff */
[----:B------:R-:W0:Y:S01]  /*28f0*/  @!P4 LDC.64 R58, c[0x0][0x228] ;  /* 0x00008a00ff3acb82 */ /* 0x000e220000000a00 */
[----:B------:R-:W-:Y:S01]  /*2900*/  @!P5 F2FP.F16.F32.PACK_AB R10, RZ, UR4 ;  /* 0x00000004ff0adc3e */ /* 0x000fe200080000ff */
[----:B--2---:R-:W4:Y:S04]  /*2910*/  @!P5 I2F.F16 R8, R8 ;  /* 0x000000080008d306 */ /* 0x004f280000200c00 */
[----:B----4-:R-:W-:Y:S02]  /*2920*/  @!P5 HFMA2 R61, R8.H0_H0, R10.H0_H0, R61.H0_H0 ;  /* 0x2000000a083dd231 */ /* 0x010fe4000004083d */
[----:B------:R1:W2:Y:S03]  /*2930*/  @!P4 LDG.E.S8 R10, desc[UR8][R62.64] ;  /* 0x000000083e0ac981 */ /* 0x0002a6000c1e1300 */
[----:B------:R-:W-:-:S02]  /*2940*/  @!P5 HADD2.F32 R53, -RZ, R61.H0_H0 ;  /* 0x2000003dff35d230 */ /* 0x000fc40000004100 */
[----:B0-----:R-:W-:-:S06]  /*2950*/  @!P4 IMAD.WIDE R60, R67, 0x2, R58 ;  /* 0x00000002433cc825 */ /* 0x001fcc00078e023a */
[----:B------:R-:W3:Y:S01]  /*2960*/  @!P4 LDG.E.U16 R61, desc[UR8][R60.64] ;  /* 0x000000083c3dc981 */ /* 0x000ee2000c1e1500 */
[----:B------:R-:W-:Y:S02]  /*2970*/  ULDC UR5, c[0x0][0x0] ;  /* 0x0000000000057ab9 */ /* 0x000fe40000000800 */
[----:B------:R-:W-:Y:S02]  /*2980*/  VIADD R65, R67, UR5 ;  /* 0x0000000543417c36 */ /* 0x000fe40008000000 */
[----:B------:R-:W-:-:S03]  /*2990*/  @!P3 FADD.FTZ R20, R20, R45 ;  /* 0x0000002d1414b221 */ /* 0x000fc60000010000 */
[----:B------:R-:W-:-:S13]  /*29a0*/  ISETP.GE.AND P3, PT, R65, UR7, PT ;  /* 0x0000000741007c0c */ /* 0x000fda000bf66270 */
[----:B------:R-:W0:Y:S01]  /*29b0*/  @!P3 S2R R12, SR_CTAID.X ;  /* 0x00000000000cb919 */ /* 0x000e220000002500 */
[----:B------:R-:W4:Y:S01]  /*29c0*/  @!P3 LDC R14, c[0x0][0x244] ;  /* 0x00009100ff0ebb82 */ /* 0x000f220000000800 */
[----:B------:R-:W-:Y:S01]  /*29d0*/  @!P1 FADD.FTZ R20, R20, R49 ;  /* 0x0000003114149221 */ /* 0x000fe20000010000 */
[C---:B------:R-:W-:Y:S01]  /*29e0*/  @!P3 LOP3.LUT R8, R65.reuse, 0xffffffe0, RZ, 0xc0, !PT ;  /* 0xffffffe04108b812 */ /* 0x040fe200078ec0ff */
[----:B------:R-:W-:Y:S02]  /*29f0*/  ULDC UR5, c[0x0][0x0] ;  /* 0x0000000000057ab9 */ /* 0x000fe40000000800 */
[----:B------:R-:W-:Y:S01]  /*2a00*/  @!P2 FADD.FTZ R20, R20, R47 ;  /* 0x0000002f1414a221 */ /* 0x000fe20000010000 */
[----:B------:R-:W-:-:S03]  /*2a10*/  VIADD R67, R65, UR5 ;  /* 0x0000000541437c36 */ /* 0x000fc60008000000 */
[----:B------:R-:W-:-:S04]  /*2a20*/  @!P6 FADD.FTZ R20, R20, R51 ;  /* 0x000000331414e221 */ /* 0x000fc80000010000 */
[----:B------:R-:W-:Y:S01]  /*2a30*/  @!P5 FADD.FTZ R20, R20, R53 ;  /* 0x000000351414d221 */ /* 0x000fe20000010000 */
[----:B------:R-:W-:Y:S02]  /*2a40*/  ISETP.GE.AND P5, PT, R67, UR7, PT ;  /* 0x0000000743007c0c */ /* 0x000fe4000bfa6270 */
[----:B0-----:R-:W-:-:S04]  /*2a50*/  @!P3 SHF.L.U32 R12, R12, 0x5, RZ ;  /* 0x000000050c0cb819 */ /* 0x001fc800000006ff */
[----:B------:R-:W-:-:S05]  /*2a60*/  @!P3 LOP3.LUT R59, R12, 0xffffffe0, R65, 0xe2, !PT ;  /* 0xffffffe00c3bb812 */ /* 0x000fca00078ee241 */
[----:B----4-:R-:W-:Y:S02]  /*2a70*/  @!P3 IMAD R8, R8, R14, R59 ;  /* 0x0000000e0808b224 */ /* 0x010fe400078e023b */
[----:B------:R-:W1:Y:S01]  /*2a80*/  @!P3 LDC.64 R58, c[0x0][0x218] ;  /* 0x00008600ff3abb82 */ /* 0x000e620000000a00 */
[----:B------:R-:W0:Y:S07]  /*2a90*/  @!P5 S2R R12, SR_CTAID.X ;  /* 0x00000000000cd919 */ /* 0x000e2e0000002500 */
[----:B------:R-:W4:Y:S01]  /*2aa0*/  @!P5 LDC R14, c[0x0][0x244] ;  /* 0x00009100ff0edb82 */ /* 0x000f220000000800 */
[----:B-1----:R-:W-:-:S04]  /*2ab0*/  @!P3 IADD3 R62, P0, R8, R58, RZ ;  /* 0x0000003a083eb210 */ /* 0x002fc80007f1e0ff */
[----:B------:R-:W-:-:S03]  /*2ac0*/  @!P3 LEA.HI.X.SX32 R63, R8, R59, 0x1, P0 ;  /* 0x0000003b083fb211 */ /* 0x000fc600000f0eff */
[----:B------:R-:W1:Y:S01]  /*2ad0*/  @!P3 LDC.64 R58, c[0x0][0x228] ;  /* 0x00008a00ff3abb82 */ /* 0x000e620000000a00 */
[----:B------:R-:W-:Y:S01]  /*2ae0*/  @!P4 F2FP.F16.F32.PACK_AB R8, RZ, UR4 ;  /* 0x00000004ff08cc3e */ /* 0x000fe200080000ff */
[----:B0-----:R-:W-:Y:S01]  /*2af0*/  @!P5 IMAD.SHL.U32 R12, R12, 0x20, RZ ;  /* 0x000000200c0cd824 */ /* 0x001fe200078e00ff */
[----:B--2---:R-:W3:Y:S03]  /*2b00*/  @!P4 I2F.F16 R10, R10 ;  /* 0x0000000a000ac306 */ /* 0x004ee60000200c00 */
[----:B---3--:R-:W-:Y:S01]  /*2b10*/  @!P4 HFMA2 R61, R10.H0_H0, R8.H0_H0, R61.H0_H0 ;  /* 0x200000080a3dc231 */ /* 0x008fe2000004083d */
[----:B------:R-:W-:Y:S01]  /*2b20*/  @!P5 LOP3.LUT R10, R67, 0xffffffe0, RZ, 0xc0, !PT ;  /* 0xffffffe0430ad812 */ /* 0x000fe200078ec0ff */
[----:B------:R0:W2:Y:S03]  /*2b30*/  @!P3 LDG.E.S8 R8, desc[UR8][R62.64] ;  /* 0x000000083e08b981 */ /* 0x0000a6000c1e1300 */
[----:B------:R-:W-:-:S02]  /*2b40*/  @!P4 HADD2.F32 R55, -RZ, R61.H0_H0 ;  /* 0x2000003dff37c230 */ /* 0x000fc40000004100 */
[----:B-1----:R-:W-:Y:S01]  /*2b50*/  @!P3 IMAD.WIDE R60, R65, 0x2, R58 ;  /* 0x00000002413cb825 */ /* 0x002fe200078e023a */
[----:B------:R-:W-:Y:S01]  /*2b60*/  @!P5 LOP3.LUT R59, R12, 0xffffffe0, R67, 0xe2, !PT ;  /* 0xffffffe00c3bd812 */ /* 0x000fe200078ee243 */
[----:B0-----:R-:W0:Y:S04]  /*2b70*/  @!P5 LDC.64 R62, c[0x0][0x228] ;  /* 0x00008a00ff3edb82 */ /* 0x001e280000000a00 */
[----:B----4-:R-:W-:Y:S01]  /*2b80*/  @!P5 IMAD R10, R10, R14, R59 ;  /* 0x0000000e0a0ad224 */ /* 0x010fe200078e023b */
[----:B------:R-:W3:Y:S03]  /*2b90*/  @!P3 LDG.E.U16 R61, desc[UR8][R60.64] ;  /* 0x000000083c3db981 */ /* 0x000ee6000c1e1500 */
[----:B------:R-:W1:Y:S02]  /*2ba0*/  @!P5 LDC.64 R58, c[0x0][0x218] ;  /* 0x00008600ff3adb82 */ /* 0x000e640000000a00 */
[----:B-1----:R-:W-:-:S04]  /*2bb0*/  @!P5 IADD3 R58, P0, R10, R58, RZ ;  /* 0x0000003a0a3ad210 */ /* 0x002fc80007f1e0ff */
[----:B------:R-:W-:-:S05]  /*2bc0*/  @!P5 LEA.HI.X.SX32 R59, R10, R59, 0x1, P0 ;  /* 0x0000003b0a3bd211 */ /* 0x000fca00000f0eff */
[----:B------:R-:W4:Y:S01]  /*2bd0*/  @!P5 LDG.E.S8 R58, desc[UR8][R58.64] ;  /* 0x000000083a3ad981 */ /* 0x000f22000c1e1300 */
[----:B0-----:R-:W-:-:S06]  /*2be0*/  @!P5 IMAD.WIDE R62, R67, 0x2, R62 ;  /* 0x00000002433ed825 */ /* 0x001fcc00078e023e */
[----:B------:R-:W5:Y:S01]  /*2bf0*/  @!P5 LDG.E.U16 R63, desc[UR8][R62.64] ;  /* 0x000000083e3fd981 */ /* 0x000f62000c1e1500 */
[----:B------:R-:W-:Y:S02]  /*2c00*/  ISETP.NE.AND P0, PT, R6, RZ, PT ;  /* 0x000000ff0600720c */ /* 0x000fe40003f05270 */
[----:B------:R-:W-:Y:S02]  /*2c10*/  @!P3 F2FP.F16.F32.PACK_AB R6, RZ, UR4 ;  /* 0x00000004ff06bc3e */ /* 0x000fe400080000ff */
[----:B------:R-:W-:Y:S01]  /*2c20*/  @!P5 F2FP.F16.F32.PACK_AB R10, RZ, UR4 ;  /* 0x00000004ff0adc3e */ /* 0x000fe200080000ff */
[----:B------:R-:W-:Y:S01]  /*2c30*/  @!P4 FADD.FTZ R20, R20, R55 ;  /* 0x000000371414c221 */ /* 0x000fe20000010000 */
[----:B------:R-:W0:Y:S01]  /*2c40*/  S2R R65, SR_TID.X ;  /* 0x0000000000417919 */ /* 0x000e220000002100 */
[----:B------:R-:W-:Y:S01]  /*2c50*/  UMOV UR11, 0xbf800000 ;  /* 0xbf800000000b7882 */ /* 0x000fe20000000000 */
[----:B------:R-:W1:Y:S01]  /*2c60*/  S2UR UR6, SR_CgaCtaId ;  /* 0x00000000000679c3 */ /* 0x000e620000008800 */
[----:B------:R-:W-:Y:S01]  /*2c70*/  UMOV UR4, 0x400 ;  /* 0x0000040000047882 */ /* 0x000fe20000000000 */
[----:B--2---:R-:W3:Y:S02]  /*2c80*/  @!P3 I2F.F16 R8, R8 ;  /* 0x000000080008b306 */ /* 0x004ee40000200c00 */
[----:B---3--:R-:W-:-:S05]  /*2c90*/  @!P3 HFMA2 R61, R8.H0_H0, R6.H0_H0, R61.H0_H0 ;  /* 0x20000006083db231 */ /* 0x008fca000004083d */
[----:B------:R-:W-:-:S05]  /*2ca0*/  @!P3 HADD2.F32 R57, -RZ, R61.H0_H0 ;  /* 0x2000003dff39b230 */ /* 0x000fca0000004100 */
[----:B------:R-:W-:Y:S01]  /*2cb0*/  @!P3 FADD.FTZ R20, R20, R57 ;  /* 0x000000391414b221 */ /* 0x000fe20000010000 */
[----:B----4-:R-:W5:Y:S02]  /*2cc0*/  @!P5 I2F.F16 R6, R58 ;  /* 0x0000003a0006d306 */ /* 0x010f640000200c00 */
[----:B-----5:R-:W-:-:S05]  /*2cd0*/  @!P5 HFMA2 R6, R6.H0_H0, R10.H0_H0, R63.H0_H0 ;  /* 0x2000000a0606d231 */ /* 0x020fca000004083f */
[----:B------:R-:W-:-:S05]  /*2ce0*/  @!P5 HADD2.F32 R0, -RZ, R6.H0_H0 ;  /* 0x20000006ff00d230 */ /* 0x000fca0000004100 */
[----:B------:R-:W-:-:S05]  /*2cf0*/  @!P5 FADD.FTZ R20, R20, R0 ;  /* 0x000000001414d221 */ /* 0x000fca0000010000 */
[----:B------:R-:W2:Y:S02]  /*2d00*/  SHFL.BFLY PT, R59, R20, 0x10, 0x1f ;  /* 0x0e001f00143b7f89 */ /* 0x000ea400000e0000 */
[----:B--2---:R-:W-:-:S05]  /*2d10*/  FADD.FTZ R59, R59, R20 ;  /* 0x000000143b3b7221 */ /* 0x004fca0000010000 */
[----:B------:R-:W2:Y:S02]  /*2d20*/  SHFL.BFLY PT, R6, R59, 0x8, 0x1f ;  /* 0x0d001f003b067f89 */ /* 0x000ea400000e0000 */
[----:B--2---:R-:W-:-:S05]  /*2d30*/  FADD.FTZ R6, R59, R6 ;  /* 0x000000063b067221 */ /* 0x004fca0000010000 */
[----:B------:R-:W2:Y:S01]  /*2d40*/  SHFL.BFLY PT, R61, R6, 0x4, 0x1f ;  /* 0x0c801f00063d7f89 */ /* 0x000ea200000e0000 */
[----:B------:R-:W-:Y:S01]  /*2d50*/  PLOP3.LUT P3, PT, PT, PT, UP0, 0x80, 0x0 ;  /* 0x000000000000781c */ /* 0x000fe20003f6f008 */
[----:B--2---:R-:W-:-:S05]  /*2d60*/  FADD.FTZ R61, R6, R61 ;  /* 0x0000003d063d7221 */ /* 0x004fca0000010000 */
[----:B------:R-:W2:Y:S07]  /*2d70*/  SHFL.BFLY PT, R8, R61, 0x2, 0x1f ;  /* 0x0c401f003d087f89 */ /* 0x000eae00000e0000 */
[----:B------:R-:W-:Y:S02]  /*2d80*/  @P3 R2UR UR11, R40 ;  /* 0x00000000280b32ca */ /* 0x000fe400000e0000 */
[----:B0-----:R-:W-:Y:S01]  /*2d90*/  LOP3.LUT P3, RZ, R65, 0x1f, RZ, 0xc0, !PT ;  /* 0x0000001f41ff7812 */ /* 0x001fe2000786c0ff */
[----:B--2---:R-:W-:-:S05]  /*2da0*/  FADD.FTZ R8, R61, R8 ;  /* 0x000000083d087221 */ /* 0x004fca0000010000 */
[----:B------:R-:W0:Y:S07]  /*2db0*/  SHFL.BFLY PT, R63, R8, 0x1, 0x1f ;  /* 0x0c201f00083f7f89 */ /* 0x000e2e00000e0000 */
[----:B------:R-:W-:Y:S01]  /*2dc0*/  VOTEU.ALL UP1, P3 ;  /* 0x00000000003f7886 */ /* 0x000fe20001820000 */
[----:B------:R-:W-:-:S04]  /*2dd0*/  @!P3 SHF.R.U32.HI R6, RZ, 0x3, R65 ;  /* 0x00000003ff06b819 */ /* 0x000fc80000011641 */
[----:B------:R-:W-:-:S04]  /*2de0*/  @!UP1 UIADD3 UR5, UR4, 0x8, URZ ;  /* 0x0000000804059890 */ /* 0x000fc8000fffe03f */
[----:B-1----:R-:W-:Y:S01]  /*2df0*/  @!UP1 ULEA UR5, UR6, UR5, 0x18 ;  /* 0x0000000506059291 */ /* 0x002fe2000f8ec03f */
[----:B------:R-:W-:Y:S01]  /*2e00*/  @!P3 LOP3.LUT R6, R6, 0x1ffffffc, RZ, 0xc0, !PT ;  /* 0x1ffffffc0606b812 */ /* 0x000fe200078ec0ff */
[----:B0-----:R-:W-:-:S07]  /*2e10*/  FADD.FTZ R63, R8, R63 ;  /* 0x0000003f083f7221 */ /* 0x001fce0000010000 */
[----:B------:R-:W-:Y:S01]  /*2e20*/  @!P3 STS [R6+UR5], R63 ;  /* 0x0000003f0600b988 */ /* 0x000fe20008000805 */
[----:B------:R-:W-:Y:S01]  /*2e30*/  BAR.SYNC.DEFER_BLOCKING 0x0 ;  /* 0x0000000000007b1d */ /* 0x000fe20000010000 */
[----:B------:R-:W-:-:S13]  /*2e40*/  ISETP.NE.AND P3, PT, R65, RZ, PT ;  /* 0x000000ff4100720c */ /* 0x000fda0003f65270 */
[----:B------:R-:W0:Y:S01]  /*2e50*/  @!P3 S2R R8, SR_CgaCtaId ;  /* 0x000000000008b919 */ /* 0x000e220000008800 */
[----:B------:R-:W-:-:S04]  /*2e60*/  @!P3 I2FP.F32.S32 R10, UR7 ;  /* 0x00000007000abc45 */ /* 0x000fc80008201400 */
[----:B------:R-:W1:Y:S02]  /*2e70*/  @!P3 MUFU.RCP R59, R10 ;  /* 0x0000000a003bb308 */ /* 0x000e640000001000 */
[----:B-1----:R-:W-:Y:S01]  /*2e80*/  @!P3 FMUL.FTZ R20, R59, R20 ;  /* 0x000000143b14b220 */ /* 0x002fe20000410000 */
[----:B0-----:R-:W-:-:S05]  /*2e90*/  @!P3 LEA R59, R8, UR4, 0x18 ;  /* 0x00000004083bbc11 */ /* 0x001fca000f8ec0ff */
[----:B------:R-:W-:Y:S01]  /*2ea0*/  @!P3 STS [R59], R20 ;  /* 0x000000143b00b388 */ /* 0x000fe20000000800 */
[----:B------:R-:W-:Y:S01]  /*2eb0*/  ULEA UR5, UR6, UR4, 0x18 ;  /* 0x0000000406057291 */ /* 0x000fe2000f8ec03f */
[----:B------:R-:W-:Y:S08]  /*2ec0*/  BAR.SYNC.DEFER_BLOCKING 0x0 ;  /* 0x0000000000007b1d */ /* 0x000ff00000010000 */
[----:B------:R-:W0:Y:S02]  /*2ed0*/  LDS R8, [UR5] ;  /* 0x00000005ff087984 */ /* 0x000e240008000800 */
[--C-:B0-----:R-:W-:Y:S01]  /*2ee0*/  FADD.FTZ R6, R32, -R8.reuse ;  /* 0x8000000820067221 */ /* 0x101fe20000010000 */
[----:B------:R-:W-:-:S03]  /*2ef0*/  FADD.FTZ R61, R26, -R8 ;  /* 0x800000081a3d7221 */ /* 0x000fc60000010000 */
[----:B------:R-:W-:Y:S01]  /*2f00*/  FFMA.FTZ R6, R6, R6, RZ ;  /* 0x0000000606067223 */ /* 0x000fe200000100ff */
[----:B------:R-:W-:-:S03]  /*2f10*/  FADD.FTZ R63, R2, -R8 ;  /* 0x80000008023f7221 */ /* 0x000fc60000010000 */
[----:B------:R-:W-:Y:S01]  /*2f20*/  FFMA.FTZ R6, R61, R61, R6 ;  /* 0x0000003d3d067223 */ /* 0x000fe20000010006 */
        /* <DEDUP_REMOVED lines=62> */
[----:B0-----:R-:W-:Y:S01]  /*3310*/  FADD.FTZ R8, R59, R8 ;  /* 0x000000083b087221 */ /* 0x001fe20000010000 */
[----:B------:R-:W-:Y:S01]  /*3320*/  LOP3.LUT P4, RZ, R65, 0x1f, RZ, 0xc0, !PT ;  /* 0x0000001f41ff7812 */ /* 0x000fe2000788c0ff */
[----:B------:R-:W0:Y:S03]  /*3330*/  @!P3 LDC R59, c[0x0][0x240] ;  /* 0x00009000ff3bbb82 */ /* 0x000e260000000800 */
[----:B------:R-:W1:Y:S02]  /*3340*/  SHFL.BFLY PT, R61, R8, 0x4, 0x1f ;  /* 0x0c801f00083d7f89 */ /* 0x000e6400000e0000 */
[----:B-1----:R-:W-:-:S05]  /*3350*/  FADD.FTZ R61, R8, R61 ;  /* 0x0000003d083d7221 */ /* 0x002fca0000010000 */
[----:B------:R-:W1:Y:S01]  /*3360*/  SHFL.BFLY PT, R10, R61, 0x2, 0x1f ;  /* 0x0c401f003d0a7f89 */ /* 0x000e6200000e0000 */
[----:B------:R-:W-:Y:S01]  /*3370*/  @!P3 I2FP.F32.S32 R8, UR7 ;  /* 0x000000070008bc45 */ /* 0x000fe20008201400 */
[----:B------:R-:W-:Y:S01]  /*3380*/  VOTEU.ALL UP1, P4 ;  /* 0x00000000003f7886 */ /* 0x000fe20002020000 */
[----:B-1----:R-:W-:-:S05]  /*3390*/  FADD.FTZ R10, R61, R10 ;  /* 0x0000000a3d0a7221 */ /* 0x002fca0000010000 */
[----:B------:R-:W1:Y:S01]  /*33a0*/  SHFL.BFLY PT, R63, R10, 0x1, 0x1f ;  /* 0x0c201f000a3f7f89 */ /* 0x000e6200000e0000 */
[----:B------:R-:W0:Y:S01]  /*33b0*/  @!P3 MUFU.RCP R8, R8 ;  /* 0x000000080008b308 */ /* 0x000e220000001000 */
[----:B------:R-:W-:Y:S01]  /*33c0*/  @!UP1 UIADD3 UR4, UR4, 0x8, URZ ;  /* 0x0000000804049890 */ /* 0x000fe2000fffe03f */
[----:B------:R-:W-:-:S03]  /*33d0*/  @!P4 SHF.R.U32.HI R12, RZ, 0x3, R65 ;  /* 0x00000003ff0cc819 */ /* 0x000fc60000011641 */
[----:B------:R-:W-:Y:S01]  /*33e0*/  @!UP1 ULEA UR4, UR6, UR4, 0x18 ;  /* 0x0000000406049291 */ /* 0x000fe2000f8ec03f */
[----:B------:R-:W-:Y:S01]  /*33f0*/  @!P4 LOP3.LUT R12, R12, 0x1ffffffc, RZ, 0xc0, !PT ;  /* 0x1ffffffc0c0cc812 */ /* 0x000fe200078ec0ff */
[----:B-1----:R-:W-:Y:S01]  /*3400*/  FADD.FTZ R63, R10, R63 ;  /* 0x0000003f0a3f7221 */ /* 0x002fe20000010000 */
[----:B0-----:R-:W-:-:S06]  /*3410*/  @!P3 FFMA.FTZ R6, R6, R8, R59 ;  /* 0x000000080606b223 */ /* 0x001fcc000001003b */
[----:B------:R0:W-:Y:S01]  /*3420*/  @!P4 STS [R12+UR4], R63 ;  /* 0x0000003f0c00c988 */ /* 0x0001e20008000804 */
[----:B------:R-:W1:Y:S01]  /*3430*/  @!P3 MUFU.RSQ R6, R6 ;  /* 0x000000060006b308 */ /* 0x000e620000001400 */
[----:B------:R-:W-:Y:S01]  /*3440*/  BAR.SYNC.DEFER_BLOCKING 0x0 ;  /* 0x0000000000007b1d */ /* 0x000fe20000010000 */
[----:B------:R-:W-:-:S05]  /*3450*/  ISETP.GE.AND P5, PT, R34, UR7, PT ;  /* 0x0000000722007c0c */ /* 0x000fca000bfa6270 */
[----:B------:R-:W-:Y:S01]  /*3460*/  BSSY B0, `(.L_x_46) ;  /* 0x000002c000007945 */ /* 0x000fe20003800000 */
[----:B-1----:R0:W-:Y:S01]  /*3470*/  @!P3 STS [UR5+0x4], R6 ;  /* 0x00000406ff00b988 */ /* 0x0021e20008000805 */
[----:B------:R-:W-:Y:S06]  /*3480*/  BAR.SYNC.DEFER_BLOCKING 0x0 ;  /* 0x0000000000007b1d */ /* 0x000fec0000010000 */
[----:B------:R-:W-:Y:S05]  /*3490*/  @P5 BRA `(.L_x_47) ;  /* 0x0000000000a05947 */ /* 0x000fea0003800000 */
[----:B------:R-:W1:Y:S01]  /*34a0*/  S2R R59, SR_CTAID.X ;  /* 0x00000000003b7919 */ /* 0x000e620000002500 */
[----:B0-----:R-:W0:Y:S01]  /*34b0*/  LDC.64 R62, c[0x0][0x230] ;  /* 0x00008c00ff3e7b82 */ /* 0x001e220000000a00 */
[C---:B------:R-:W-:Y:S01]  /*34c0*/  LOP3.LUT R6, R65.reuse, 0x1f, RZ, 0xc0, !PT ;  /* 0x0000001f41067812 */ /* 0x040fe200078ec0ff */
[----:B------:R-:W-:Y:S01]  /*34d0*/  ULDC UR4, c[0x0][0x244] ;  /* 0x0000910000047ab9 */ /* 0x000fe20000000800 */
[----:B------:R-:W-:-:S05]  /*34e0*/  LOP3.LUT R67, R65, 0xffffffe0, RZ, 0xc0, !PT ;  /* 0xffffffe041437812 */ /* 0x000fca00078ec0ff */
[----:B------:R-:W2:Y:S01]  /*34f0*/  LDC.64 R60, c[0x0][0x238] ;  /* 0x00008e00ff3c7b82 */ /* 0x000ea20000000a00 */
[----:B0-----:R-:W-:-:S06]  /*3500*/  IMAD.WIDE R62, R65, 0x2, R62 ;  /* 0x00000002413e7825 */ /* 0x001fcc00078e023e */
[----:B------:R-:W3:Y:S01]  /*3510*/  LDG.E.U16 R62, desc[UR8][R62.64] ;  /* 0x000000083e3e7981 */ /* 0x000ee2000c1e1500 */
[----:B-1----:R-:W-:Y:S01]  /*3520*/  LEA R6, R59, R6, 0x5 ;  /* 0x000000063b067211 */ /* 0x002fe200078e28ff */
[----:B--2---:R-:W-:Y:S01]  /*3530*/  IMAD.WIDE R60, R65, 0x2, R60 ;  /* 0x00000002413c7825 */ /* 0x004fe200078e023c */
[----:B------:R-:W0:Y:S03]  /*3540*/  LDC.64 R58, c[0x0][0x220] ;  /* 0x00008800ff3a7b82 */ /* 0x000e260000000a00 */
[----:B------:R-:W-:Y:S02]  /*3550*/  IMAD R67, R67, UR4, R6 ;  /* 0x0000000443437c24 */ /* 0x000fe4000f8e0206 */
[----:B------:R-:W2:Y:S02]  /*3560*/  LDG.E.U16 R60, desc[UR8][R60.64] ;  /* 0x000000083c3c7981 */ /* 0x000ea4000c1e1500 */
[----:B0-----:R-:W-:-:S02]  /*3570*/  IMAD.WIDE R64, R67, 0x2, R58 ;  /* 0x0000000243407825 */ /* 0x001fc400078e023a */
[----:B------:R-:W0:Y:S04]  /*3580*/  LDS.64 R58, [UR5] ;  /* 0x00000005ff3a7984 */ /* 0x000e280008000a00 */
[----:B------:R-:W4:Y:S01]  /*3590*/  LDG.E.U16 R6, desc[UR8][R64.64] ;  /* 0x0000000840067981 */ /* 0x000f22000c1e1500 */
[----:B------:R-:W-:Y:S02]  /*35a0*/  PLOP3.LUT P3, PT, PT, PT, UP0, 0x40, 0x0 ;  /* 0x000000000000781c */ /* 0x000fe40003f6e808 */
[----:B------:R-:W-:Y:S01]  /*35b0*/  SHF.R.S32.HI R8, RZ, 0x1f, R67 ;  /* 0x0000001fff087819 */ /* 0x000fe20000011443 */
[----:B0-----:R-:W-:-:S04]  /*35c0*/  FADD.FTZ R58, R32, -R58 ;  /* 0x8000003a203a7221 */ /* 0x001fc80000010000 */
[----:B------:R-:W-:Y:S01]  /*35d0*/  FMUL.FTZ R58, R58, R59 ;  /* 0x0000003b3a3a7220 */ /* 0x000fe20000410000 */
[----:B---3--:R-:W-:Y:S02]  /*35e0*/  HADD2.F32 R59, -RZ, R62.H0_H0 ;  /* 0x2000003eff3b7230 */ /* 0x008fe40000004100 */
[----:B--2---:R-:W-:-:S05]  /*35f0*/  HADD2.F32 R69, -RZ, R60.H0_H0 ;  /* 0x2000003cff457230 */ /* 0x004fca0000004100 */
[----:B------:R-:W-:Y:S01]  /*3600*/  FFMA.FTZ R58, R58, R59, R69 ;  /* 0x0000003b3a3a7223 */ /* 0x000fe20000010045 */
[----:B----4-:R-:W-:-:S05]  /*3610*/  HADD2.F32 R59, -RZ, R6.H0_H0 ;  /* 0x20000006ff3b7230 */ /* 0x010fca0000004100 */
[----:B------:R-:W-:Y:S01]  /*3620*/  FADD.FTZ R6, R58, R59 ;  /* 0x0000003b3a067221 */ /* 0x000fe20000010000 */
[----:B------:R-:W-:Y:S06]  /*3630*/  @P3 BRA `(.L_x_48) ;  /* 0x0000000000243947 */ /* 0x000fec0003800000 */
[----:B------:R-:W-:Y:S02]  /*3640*/  ULDC.64 UR12, c[0x0][0x210] ;  /* 0x00008400000c7ab9 */ /* 0x000fe40000000a00 */
[----:B------:R-:W-:-:S04]  /*3650*/  IADD3 R58, P3, R67, UR12, RZ ;  /* 0x0000000c433a7c10 */ /* 0x000fc8000ff7e0ff */
[----:B------:R-:W-:Y:S01]  /*3660*/  IADD3.X R59, R8, UR13, RZ, P3, !PT ;  /* 0x0000000d083b7c10 */ /* 0x000fe20009ffe4ff */
[----:B------:R-:W-:Y:S01]  /*3670*/  FMUL.FTZ R8, R6, UR11 ;  /* 0x0000000b06087c20 */ /* 0x000fe20008410000 */
[----:B------:R-:W-:-:S03]  /*3680*/  F2FP.F16.F32.PACK_AB R6, RZ, R6 ;  /* 0x00000006ff06723e */ /* 0x000fc600000000ff */
[----:B------:R-:W0:Y:S02]  /*3690*/  F2I.S8.NTZ R61, R8 ;  /* 0x00000008003d7305 */ /* 0x000e240000202100 */
[----:B------:R1:W-:Y:S04]  /*36a0*/  STG.E.U16 desc[UR8][R64.64], R6 ;  /* 0x0000000640007986 */ /* 0x0003e8000c101508 */
[----:B0-----:R1:W-:Y:S01]  /*36b0*/  STG.E.U8 desc[UR8][R58.64], R61 ;  /* 0x0000003d3a007986 */ /* 0x0013e2000c101108 */
[----:B------:R-:W-:Y:S05]  /*36c0*/  BRA `(.L_x_47) ;  /* 0x0000000000147947 */ /* 0x000fea0003800000 */
.L_x_48:
[----:B------:R-:W-:Y:S01]  /*36d0*/  ULDC.64 UR12, c[0x0][0x210] ;  /* 0x00008400000c7ab9 */ /* 0x000fe20000000a00 */
[----:B------:R-:W-:Y:S02]  /*36e0*/  F2FP.F16.F32.PACK_AB R6, RZ, R6 ;  /* 0x00000006ff06723e */ /* 0x000fe400000000ff */
[----:B------:R-:W-:-:S04]  /*36f0*/  LEA R58, P3, R67, UR12, 0x1 ;  /* 0x0000000c433a7c11 */ /* 0x000fc8000f8608ff */
[----:B------:R-:W-:-:S05]  /*3700*/  LEA.HI.X R59, R67, UR13, R8, 0x1, P3 ;  /* 0x0000000d433b7c11 */ /* 0x000fca00098f0c08 */
[----:B------:R2:W-:Y:S04]  /*3710*/  STG.E.U16 desc[UR8][R58.64], R6 ;  /* 0x000000063a007986 */ /* 0x0005e8000c101508 */
.L_x_47:
[----:B------:R-:W-:Y:S05]  /*3720*/  BSYNC B0 ;  /* 0x0000000000007941 */ /* 0x000fea0003800000 */
.L_x_46:
[----:B012---:R-:W0:Y:S01]  /*3730*/  S2R R6, SR_TID.X ;  /* 0x0000000000067919 */ /* 0x007e220000002100 */
[----:B------:R-:W-:Y:S01]  /*3740*/  ULDC UR4, c[0x0][0x0] ;  /* 0x0000000000047ab9 */ /* 0x000fe20000000800 */
[----:B------:R-:W-:Y:S01]  /*3750*/  BSSY B0, `(.L_x_49) ;  /* 0x000002e000007945 */ /* 0x000fe20003800000 */
[----:B0-----:R-:W-:-:S05]  /*3760*/  VIADD R8, R6, UR4 ;  /* 0x0000000406087c36 */ /* 0x001fca0008000000 */
[----:B------:R-:W-:-:S13]  /*3770*/  ISETP.GE.AND P3, PT, R8, UR7, PT ;  /* 0x0000000708007c0c */ /* 0x000fda000bf66270 */
[----:B------:R-:W-:Y:S05]  /*3780*/  @P3 BRA `(.L_x_50) ;  /* 0x0000000000a83947 */ /* 0x000fea0003800000 */
[----:B------:R-:W0:Y:S01]  /*3790*/  S2R R8, SR_CTAID.X ;  /* 0x0000000000087919 */ /* 0x000e220000002500 */
[----:B------:R-:W1:Y:S01]  /*37a0*/  LDC.64 R62, c[0x0][0x230] ;  /* 0x00008c00ff3e7b82 */ /* 0x000e620000000a00 */
[----:B------:R-:W-:Y:S02]  /*37b0*/  ULDC UR4, c[0x0][0x0] ;  /* 0x0000000000047ab9 */ /* 0x000fe40000000800 */
[----:B------:R-:W-:Y:S01]  /*37c0*/  IADD3 R65, R6, UR4, RZ ;  /* 0x0000000406417c10 */ /* 0x000fe2000fffe0ff */
[----:B------:R-:W-:-:S03]  /*37d0*/  ULDC UR4, c[0x0][0x244] ;  /* 0x0000910000047ab9 */ /* 0x000fc60000000800 */
[C---:B------:R-:W-:Y:S01]  /*37e0*/  LOP3.LUT R67, R65.reuse, 0xffffffe0, RZ, 0xc0, !PT ;  /* 0xffffffe041437812 */ /* 0x040fe200078ec0ff */
[----:B------:R-:W2:Y:S08]  /*37f0*/  LDC.64 R60, c[0x0][0x238] ;  /* 0x00008e00ff3c7b82 */ /* 0x000eb00000000a00 */
[----:B------:R-:W3:Y:S01]  /*3800*/  LDC.64 R58, c[0x0][0x220] ;  /* 0x00008800ff3a7b82 */ /* 0x000ee20000000a00 */
[----:B-1----:R-:W-:-:S06]  /*3810*/  IMAD.WIDE R62, R65, 0x2, R62 ;  /* 0x00000002413e7825 */ /* 0x002fcc00078e023e */
[----:B------:R-:W4:Y:S01]  /*3820*/  LDG.E.U16 R62, desc[UR8][R62.64] ;  /* 0x000000083e3e7981 */ /* 0x000f22000c1e1500 */
[----:B0-----:R-:W-:Y:S02]  /*3830*/  IMAD.SHL.U32 R8, R8, 0x20, RZ ;  /* 0x0000002008087824 */ /* 0x001fe400078e00ff */
[----:B--2---:R-:W-:-:S03]  /*3840*/  IMAD.WIDE R60, R65, 0x2, R60 ;  /* 0x00000002413c7825 */ /* 0x004fc600078e023c */
[----:B------:R-:W-:-:S03]  /*3850*/  LOP3.LUT R8, R8, 0xffffffe0, R65, 0xe2, !PT ;  /* 0xffffffe008087812 */ /* 0x000fc600078ee241 */
[----:B------:R-:W2:Y:S02]  /*3860*/  LDG.E.U16 R60, desc[UR8][R60.64] ;  /* 0x000000083c3c7981 */ /* 0x000ea4000c1e1500 */
[----:B------:R-:W-:-:S04]  /*3870*/  IMAD R67, R67, UR4, R8 ;  /* 0x0000000443437c24 */ /* 0x000fc8000f8e0208 */
[----:B---3--:R-:W-:Y:S02]  /*3880*/  IMAD.WIDE R64, R67, 0x2, R58 ;  /* 0x0000000243407825 */ /* 0x008fe400078e023a */
[----:B------:R-:W0:Y:S04]  /*3890*/  LDS.64 R58, [UR5] ;  /* 0x00000005ff3a7984 */ /* 0x000e280008000a00 */
[----:B------:R-:W3:Y:S01]  /*38a0*/  LDG.E.U16 R8, desc[UR8][R64.64] ;  /* 0x0000000840087981 */ /* 0x000ee2000c1e1500 */
[----:B------:R-:W-:Y:S02]  /*38b0*/  PLOP3.LUT P3, PT, PT, PT, UP0, 0x40, 0x0 ;  /* 0x000000000000781c */ /* 0x000fe40003f6e808 */
[----:B------:R-:W-:Y:S01]  /*38c0*/  SHF.R.S32.HI R10, RZ, 0x1f, R67 ;  /* 0x0000001fff0a7819 */ /* 0x000fe20000011443 */
[----:B0-----:R-:W-:-:S04]  /*38d0*/  FADD.FTZ R58, R26, -R58 ;  /* 0x8000003a1a3a7221 */ /* 0x001fc80000010000 */
[----:B------:R-:W-:Y:S01]  /*38e0*/  FMUL.FTZ R58, R58, R59 ;  /* 0x0000003b3a3a7220 */ /* 0x000fe20000410000 */
[----:B----4-:R-:W-:Y:S02]  /*38f0*/  HADD2.F32 R59, -RZ, R62.H0_H0 ;  /* 0x2000003eff3b7230 */ /* 0x010fe40000004100 */
[----:B--2---:R-:W-:-:S05]  /*3900*/  HADD2.F32 R69, -RZ, R60.H0_H0 ;  /* 0x2000003cff457230 */ /* 0x004fca0000004100 */
[----:B------:R-:W-:Y:S01]  /*3910*/  FFMA.FTZ R58, R58, R59, R69 ;  /* 0x0000003b3a3a7223 */ /* 0x000fe20000010045 */
[----:B---3--:R-:W-:-:S05]  /*3920*/  HADD2.F32 R59, -RZ, R8.H0_H0 ;  /* 0x20000008ff3b7230 */ /* 0x008fca0000004100 */
        /* <DEDUP_REMOVED lines=11> */
.L_x_51:
[----:B------:R-:W-:Y:S01]  /*39e0*/  ULDC.64 UR12, c[0x0][0x210] ;  /* 0x00008400000c7ab9 */ /* 0x000fe20000000a00 */
[----:B------:R-:W-:Y:S02]  /*39f0*/  F2FP.F16.F32.PACK_AB R8, RZ, R8 ;  /* 0x00000008ff08723e */ /* 0x000fe400000000ff */
[----:B------:R-:W-:-:S04]  /*3a00*/  LEA R58, P3, R67, UR12, 0x1 ;  /* 0x0000000c433a7c11 */ /* 0x000fc8000f8608ff */
[----:B------:R-:W-:-:S05]  /*3a10*/  LEA.HI.X R59, R67, UR13, R10, 0x1, P3 ;  /* 0x0000000d433b7c11 */ /* 0x000fca00098f0c0a */
[----:B------:R0:W-:Y:S04]  /*3a20*/  STG.E.U16 desc[UR8][R58.64], R8 ;  /* 0x000000083a007986 */ /* 0x0001e8000c101508 */
.L_x_50:
[----:B------:R-:W-:Y:S05]  /*3a30*/  BSYNC B0 ;  /* 0x0000000000007941 */ /* 0x000fea0003800000 */
.L_x_49:
[----:B01----:R-:W0:Y:S01]  /*3a40*/  LDC R59, c[0x0][RZ] ;  /* 0x00000000ff3b7b82 */ /* 0x003e220000000800 */
[----:B------:R-:W-:Y:S01]  /*3a50*/  BSSY B0, `(.L_x_52) ;  /* 0x000002e000007945 */ /* 0x000fe20003800000 */
[----:B0-----:R-:W-:-:S04]  /*3a60*/  IADD3 R8, R59, R59, R6 ;  /* 0x0000003b3b087210 */ /* 0x001fc80007ffe006 */
[----:B------:R-:W-:-:S13]  /*3a70*/  ISETP.GE.AND P3, PT, R8, UR7, PT ;  /* 0x0000000708007c0c */ /* 0x000fda000bf66270 */
[----:B------:R-:W-:Y:S05]  /*3a80*/  @P3 BRA `(.L_x_53) ;  /* 0x0000000000a83947 */ /* 0x000fea0003800000 */
[----:B------:R-:W0:Y:S01]  /*3a90*/  S2R R8, SR_CTAID.X ;  /* 0x0000000000087919 */ /* 0x000e220000002500 */
[----:B------:R-:W1:Y:S01]  /*3aa0*/  LDC R65, c[0x0][RZ] ;  /* 0x00000000ff417b82 */ /* 0x000e620000000800 */
[----:B------:R-:W-:-:S07]  /*3ab0*/  ULDC UR4, c[0x0][0x244] ;  /* 0x0000910000047ab9 */ /* 0x000fce0000000800 */
[----:B------:R-:W2:Y:S08]  /*3ac0*/  LDC.64 R62, c[0x0][0x230] ;  /* 0x00008c00ff3e7b82 */ /* 0x000eb00000000a00 */
[----:B------:R-:W3:Y:S08]  /*3ad0*/  LDC.64 R60, c[0x0][0x238] ;  /* 0x00008e00ff3c7b82 */ /* 0x000ef00000000a00 */
[----:B------:R-:W4:Y:S01]  /*3ae0*/  LDC.64 R58, c[0x0][0x220] ;  /* 0x00008800ff3a7b82 */ /* 0x000f220000000a00 */
[----:B-1----:R-:W-:-:S04]  /*3af0*/  IADD3 R65, R65, R65, R6 ;  /* 0x0000004141417210 */ /* 0x002fc80007ffe006 */
[C---:B------:R-:W-:Y:S01]  /*3b00*/  LOP3.LUT R67, R65.reuse, 0xffffffe0, RZ, 0xc0, !PT ;  /* 0xffffffe041437812 */ /* 0x040fe200078ec0ff */
[----:B0-----:R-:W-:Y:S02]  /*3b10*/  IMAD.SHL.U32 R8, R8, 0x20, RZ ;  /* 0x0000002008087824 */ /* 0x001fe400078e00ff */
[----:B--2---:R-:W-:-:S03]  /*3b20*/  IMAD.WIDE R62, R65, 0x2, R62 ;  /* 0x00000002413e7825 */ /* 0x004fc600078e023e */
[----:B------:R-:W-:-:S03]  /*3b30*/  LOP3.LUT R8, R8, 0xffffffe0, R65, 0xe2, !PT ;  /* 0xffffffe008087812 */ /* 0x000fc600078ee241 */
[----:B------:R-:W2:Y:S01]  /*3b40*/  LDG.E.U16 R62, desc[UR8][R62.64] ;  /* 0x000000083e3e7981 */ /* 0x000ea2000c1e1500 */
[----:B---3--:R-:W-:-:S04]  /*3b50*/  IMAD.WIDE R60, R65, 0x2, R60 ;  /* 0x00000002413c7825 */ /* 0x008fc800078e023c */
[----:B------:R-:W-:Y:S02]  /*3b60*/  IMAD R67, R67, UR4, R8 ;  /* 0x0000000443437c24 */ /* 0x000fe4000f8e0208 */
[----:B------:R-:W3:Y:S02]  /*3b70*/  LDG.E.U16 R60, desc[UR8][R60.64] ;  /* 0x000000083c3c7981 */ /* 0x000ee4000c1e1500 */
[----:B----4-:R-:W-:Y:S02]  /*3b80*/  IMAD.WIDE R64, R67, 0x2, R58 ;  /* 0x0000000243407825 */ /* 0x010fe400078e023a */
[----:B------:R-:W0:Y:S04]  /*3b90*/  LDS.64 R58, [UR5] ;  /* 0x00000005ff3a7984 */ /* 0x000e280008000a00 */
[----:B------:R-:W4:Y:S01]  /*3ba0*/  LDG.E.U16 R8, desc[UR8][R64.64] ;  /* 0x0000000840087981 */ /* 0x000f22000c1e1500 */
[----:B------:R-:W-:Y:S01]  /*3bb0*/  PLOP3.LUT P3, PT, PT, PT, UP0, 0x40, 0x0 ;  /* 0x000000000000781c */ /* 0x000fe20003f6e808 */
[----:B0-----:R-:W-:-:S04]  /*3bc0*/  FADD.FTZ R58, R2, -R58 ;  /* 0x8000003a023a7221 */ /* 0x001fc80000010000 */
[----:B------:R-:W-:Y:S01]  /*3bd0*/  FMUL.FTZ R58, R58, R59 ;  /* 0x0000003b3a3a7220 */ /* 0x000fe20000410000 */
[----:B------:R-:W-:Y:S01]  /*3be0*/  SHF.R.S32.HI R2, RZ, 0x1f, R67 ;  /* 0x0000001fff027819 */ /* 0x000fe20000011443 */
[----:B--2---:R-:W-:Y:S02]  /*3bf0*/  HADD2.F32 R59, -RZ, R62.H0_H0 ;  /* 0x2000003eff3b7230 */ /* 0x004fe40000004100 */
[----:B---3--:R-:W-:-:S05]  /*3c00*/  HADD2.F32 R69, -RZ, R60.H0_H0 ;  /* 0x2000003cff457230 */ /* 0x008fca0000004100 */
        /* <DEDUP_REMOVED lines=13> */
.L_x_54:
[----:B------:R-:W-:Y:S01]  /*3ce0*/  ULDC.64 UR12, c[0x0][0x210] ;  /* 0x00008400000c7ab9 */ /* 0x000fe20000000a00 */
[----:B------:R-:W-:Y:S02]  /*3cf0*/  F2FP.F16.F32.PACK_AB R8, RZ, R8 ;  /* 0x00000008ff08723e */ /* 0x000fe400000000ff */
[----:B------:R-:W-:-:S04]  /*3d00*/  LEA R58, P3, R67, UR12, 0x1 ;  /* 0x0000000c433a7c11 */ /* 0x000fc8000f8608ff */
[----:B------:R-:W-:-:S05]  /*3d10*/  LEA.HI.X R59, R67, UR13, R2, 0x1, P3 ;  /* 0x0000000d433b7c11 */ /* 0x000fca00098f0c02 */
[----:B------:R0:W-:Y:S04]  /*3d20*/  STG.E.U16 desc[UR8][R58.64], R8 ;  /* 0x000000083a007986 */ /* 0x0001e8000c101508 */
.L_x_53:
[----:B------:R-:W-:Y:S05]  /*3d30*/  BSYNC B0 ;  /* 0x0000000000007941 */ /* 0x000fea0003800000 */
.L_x_52:
[----:B01----:R-:W0:Y:S01]  /*3d40*/  LDC R59, c[0x0][RZ] ;  /* 0x00000000ff3b7b82 */ /* 0x003e220000000800 */
[----:B------:R-:W-:Y:S01]  /*3d50*/  BSSY B0, `(.L_x_55) ;  /* 0x0000030000007945 */ /* 0x000fe20003800000 */
[----:B0-----:R-:W-:-:S05]  /*3d60*/  IADD3 R2, R59, R59, R6 ;  /* 0x0000003b3b027210 */ /* 0x001fca0007ffe006 */
[----:B------:R-:W-:-:S05]  /*3d70*/  IMAD.IADD R2, R2, 0x1, R59 ;  /* 0x0000000102027824 */ /* 0x000fca00078e023b */
        /* <DEDUP_REMOVED lines=9> */
[----:B------:R-:W-:Y:S01]  /*3e10*/  IADD3 R65, R2, R65, RZ ;  /* 0x0000004102417210 */ /* 0x000fe20007ffe0ff */
[----:B0-----:R-:W-:-:S03]  /*3e20*/  IMAD.SHL.U32 R2, R8, 0x20, RZ ;  /* 0x0000002008027824 */ /* 0x001fc600078e00ff */
[C---:B------:R-:W-:Y:S01]  /*3e30*/  LOP3.LUT R67, R65.reuse, 0xffffffe0, RZ, 0xc0, !PT ;  /* 0xffffffe041437812 */ /* 0x040fe200078ec0ff */
[----:B--2---:R-:W-:Y:S01]  /*3e40*/  IMAD.WIDE R62, R65, 0x2, R62 ;  /* 0x00000002413e7825 */ /* 0x004fe200078e023e */
[----:B------:R-:W-:-:S03]  /*3e50*/  LOP3.LUT R2, R2, 0xffffffe0, R65, 0xe2, !PT ;  /* 0xffffffe002027812 */ /* 0x000fc600078ee241 */
[----:B---3--:R-:W-:Y:S02]  /*3e60*/  IMAD.WIDE R60, R65, 0x2, R60 ;  /* 0x00000002413c7825 */ /* 0x008fe400078e023c */
[----:B------:R-:W2:Y:S02]  /*3e70*/  LDG.E.U16 R62, desc[UR8][R62.64] ;  /* 0x000000083e3e7981 */ /* 0x000ea4000c1e1500 */
[----:B------:R-:W-:Y:S02]  /*3e80*/  IMAD R67, R67, UR4, R2 ;  /* 0x0000000443437c24 */ /* 0x000fe4000f8e0202 */
[----:B------:R-:W3:Y:S02]  /*3e90*/  LDG.E.U16 R60, desc[UR8][R60.64] ;  /* 0x000000083c3c7981 */ /* 0x000ee4000c1e1500 */
[----:B----4-:R-:W-:Y:S02]  /*3ea0*/  IMAD.WIDE R64, R67, 0x2, R58 ;  /* 0x0000000243407825 */ /* 0x010fe400078e023a */
[----:B------:R-:W0:Y:S04]  /*3eb0*/  LDS.64 R58, [UR5] ;  /* 0x00000005ff3a7984 */ /* 0x000e280008000a00 */
[----:B------:R-:W4:Y:S01]  /*3ec0*/  LDG.E.U16 R2, desc[UR8][R64.64] ;  /* 0x0000000840027981 */ /* 0x000f22000c1e1500 */
[----:B------:R-:W-:-:S02]  /*3ed0*/  PLOP3.LUT P3, PT, PT, PT, UP0, 0x40, 0x0 ;  /* 0x000000000000781c */ /* 0x000fc40003f6e808 */
[----:B------:R-:W-:Y:S01]  /*3ee0*/  SHF.R.S32.HI R10, RZ, 0x1f, R67 ;  /* 0x0000001fff0a7819 */ /* 0x000fe20000011443 */
[----:B0-----:R-:W-:-:S04]  /*3ef0*/  FADD.FTZ R58, R3, -R58 ;  /* 0x8000003a033a7221 */ /* 0x001fc80000010000 */
[----:B------:R-:W-:Y:S01]  /*3f00*/  FMUL.FTZ R58, R58, R59 ;  /* 0x0000003b3a3a7220 */ /* 0x000fe20000410000 */
        /* <DEDUP_REMOVED lines=15> */
.L_x_57:
[----:B------:R-:W-:Y:S01]  /*4000*/  ULDC.64 UR12, c[0x0][0x210] ;  /* 0x00008400000c7ab9 */ /* 0x000fe20000000a00 */
[----:B------:R-:W-:Y:S02]  /*4010*/  F2FP.F16.F32.PACK_AB R8, RZ, R8 ;  /* 0x00000008ff08723e */ /* 0x000fe400000000ff */
[----:B------:R-:W-:-:S04]  /*4020*/  LEA R2, P3, R67, UR12, 0x1 ;  /* 0x0000000c43027c11 */ /* 0x000fc8000f8608ff */
[----:B------:R-:W-:-:S05]  /*4030*/  LEA.HI.X R3, R67, UR13, R10, 0x1, P3 ;  /* 0x0000000d43037c11 */ /* 0x000fca00098f0c0a */
[----:B------:R0:W-:Y:S04]  /*4040*/  STG.E.U16 desc[UR8][R2.64], R8 ;  /* 0x0000000802007986 */ /* 0x0001e8000c101508 */
.L_x_56:
[----:B------:R-:W-:Y:S05]  /*4050*/  BSYNC B0 ;  /* 0x0000000000007941 */ /* 0x000fea0003800000 */
.L_x_55:
[----:B------:R-:W-:Y:S01]  /*4060*/  ISETP.GE.AND P3, PT, R30, UR7, PT ;  /* 0x000000071e007c0c */ /* 0x000fe2000bf66270 */
[----:B------:R-:W-:-:S12]  /*4070*/  BSSY B0, `(.L_x_58) ;  /* 0x000002d000007945 */ /* 0x000fd80003800000 */
[----:B------:R-:W-:Y:S05]  /*4080*/  @P3 BRA `(.L_x_59) ;  /* 0x0000000000ac3947 */ /* 0x000fea0003800000 */
[----:B------:R-:W2:Y:S01]  /*4090*/  S2R R10, SR_CTAID.X ;  /* 0x00000000000a7919 */ /* 0x000ea20000002500 */
[----:B------:R-:W3:Y:S01]  /*40a0*/  LDC R63, c[0x0][RZ] ;  /* 0x00000000ff3f7b82 */ /* 0x000ee20000000800 */
[----:B------:R-:W-:-:S07]  /*40b0*/  ULDC UR4, c[0x0][0x244] ;  /* 0x0000910000047ab9 */ /* 0x000fce0000000800 */
[----:B------:R-:W4:Y:S08]  /*40c0*/  LDC.64 R60, c[0x0][0x230] ;  /* 0x00008c00ff3c7b82 */ /* 0x000f300000000a00 */
[----:B-1----:R-:W1:Y:S08]  /*40d0*/  LDC.64 R58, c[0x0][0x238] ;  /* 0x00008e00ff3a7b82 */ /* 0x002e700000000a00 */
[----:B0-----:R-:W0:Y:S01]  /*40e0*/  LDC.64 R2, c[0x0][0x220] ;  /* 0x00008800ff027b82 */ /* 0x001e220000000a00 */
[----:B---3--:R-:W-:-:S04]  /*40f0*/  IADD3 R8, R63, R63, R6 ;  /* 0x0000003f3f087210 */ /* 0x008fc80007ffe006 */
[----:B------:R-:W-:Y:S01]  /*4100*/  IADD3 R63, R63, R8, R63 ;  /* 0x000000083f3f7210 */ /* 0x000fe20007ffe03f */
[----:B--2---:R-:W-:-:S03]  /*4110*/  IMAD.SHL.U32 R8, R10, 0x20, RZ ;  /* 0x000000200a087824 */ /* 0x004fc600078e00ff */
[C---:B------:R-:W-:Y:S01]  /*4120*/  LOP3.LUT R65, R63.reuse, 0xffffffe0, RZ, 0xc0, !PT ;  /* 0xffffffe03f417812 */ /* 0x040fe200078ec0ff */
[----:B----4-:R-:W-:Y:S01]  /*4130*/  IMAD.WIDE R60, R63, 0x2, R60 ;  /* 0x000000023f3c7825 */ /* 0x010fe200078e023c */
[----:B------:R-:W-:-:S03]  /*4140*/  LOP3.LUT R8, R8, 0xffffffe0, R63, 0xe2, !PT ;  /* 0xffffffe008087812 */ /* 0x000fc600078ee23f */
[----:B-1----:R-:W-:Y:S02]  /*4150*/  IMAD.WIDE R58, R63, 0x2, R58 ;  /* 0x000000023f3a7825 */ /* 0x002fe400078e023a */
[----:B------:R-:W2:Y:S02]  /*4160*/  LDG.E.U16 R60, desc[UR8][R60.64] ;  /* 0x000000083c3c7981 */ /* 0x000ea4000c1e1500 */
[----:B------:R-:W-:Y:S02]  /*4170*/  IMAD R65, R65, UR4, R8 ;  /* 0x0000000441417c24 */ /* 0x000fe4000f8e0208 */
[----:B------:R-:W3:Y:S02]  /*4180*/  LDG.E.U16 R58, desc[UR8][R58.64] ;  /* 0x000000083a3a7981 */ /* 0x000ee4000c1e1500 */
[----:B0-----:R-:W-:Y:S02]  /*4190*/  IMAD.WIDE R62, R65, 0x2, R2 ;  /* 0x00000002413e7825 */ /* 0x001fe400078e0202 */
[----:B------:R-:W0:Y:S04]  /*41a0*/  LDS.64 R2, [UR5] ;  /* 0x00000005ff027984 */ /* 0x000e280008000a00 */
[----:B------:R-:W4:Y:S01]  /*41b0*/  LDG.E.U16 R8, desc[UR8][R62.64] ;  /* 0x000000083e087981 */ /* 0x000f22000c1e1500 */
[----:B------:R-:W-:Y:S01]  /*41c0*/  PLOP3.LUT P3, PT, PT, PT, UP0, 0x40, 0x0 ;  /* 0x000000000000781c */ /* 0x000fe20003f6e808 */
[----:B0-----:R-:W-:-:S04]  /*41d0*/  FADD.FTZ R2, R5, -R2 ;  /* 0x8000000205027221 */ /* 0x001fc80000010000 */
[----:B------:R-:W-:Y:S01]  /*41e0*/  FMUL.FTZ R2, R2, R3 ;  /* 0x0000000302027220 */ /* 0x000fe20000410000 */
[----:B--2---:R-:W-:Y:S02]  /*41f0*/  HADD2.F32 R5, -RZ, R60.H0_H0 ;  /* 0x2000003cff057230 */ /* 0x004fe40000004100 */
[----:B---3--:R-:W-:-:S05]  /*4200*/  HADD2.F32 R67, -RZ, R58.H0_H0 ;  /* 0x2000003aff437230 */ /* 0x008fca0000004100 */
[----:B------:R-:W-:Y:S01]  /*4210*/  FFMA.FTZ R2, R2, R5, R67 ;  /* 0x0000000502027223 */ /* 0x000fe20000010043 */
[----:B----4-:R-:W-:Y:S01]  /*4220*/  HADD2.F32 R3, -RZ, R8.H0_H0 ;  /* 0x20000008ff037230 */ /* 0x010fe20000004100 */
[----:B------:R-:W-:-:S04]  /*4230*/  SHF.R.S32.HI R8, RZ, 0x1f, R65 ;  /* 0x0000001fff087819 */ /* 0x000fc80000011441 */
        /* <DEDUP_REMOVED lines=11> */
.L_x_60:
[----:B------:R-:W-:Y:S01]  /*42f0*/  ULDC.64 UR12, c[0x0][0x210] ;  /* 0x00008400000c7ab9 */ /* 0x000fe20000000a00 */
[----:B------:R-:W-:Y:S02]  /*4300*/  F2FP.F16.F32.PACK_AB R5, RZ, R5 ;  /* 0x00000005ff05723e */ /* 0x000fe400000000ff */
[----:B------:R-:W-:-:S04]  /*4310*/  LEA R2, P3, R65, UR12, 0x1 ;  /* 0x0000000c41027c11 */ /* 0x000fc8000f8608ff */
[----:B------:R-:W-:-:S05]  /*4320*/  LEA.HI.X R3, R65, UR13, R8, 0x1, P3 ;  /* 0x0000000d41037c11 */ /* 0x000fca00098f0c08 */
[----:B------:R3:W-:Y:S04]  /*4330*/  STG.E.U16 desc[UR8][R2.64], R5 ;  /* 0x0000000502007986 */ /* 0x0007e8000c101508 */
.L_x_59:
[----:B------:R-:W-:Y:S05]  /*4340*/  BSYNC B0 ;  /* 0x0000000000007941 */ /* 0x000fea0003800000 */
.L_x_58:
[----:B------:R-:W-:Y:S01]  /*4350*/  ISETP.GE.AND P3, PT, R36, UR7, PT ;  /* 0x0000000724007c0c */ /* 0x000fe2000bf66270 */
[----:B------:R-:W-:-:S12]  /*4360*/  BSSY B0, `(.L_x_61) ;  /* 0x000002e000007945 */ /* 0x000fd80003800000 */
[----:B------:R-:W-:Y:S05]  /*4370*/  @P3 BRA `(.L_x_62) ;  /* 0x0000000000b03947 */ /* 0x000fea0003800000 */
[----:B01----:R-:W0:Y:S01]  /*4380*/  LDC R8, c[0x0][RZ] ;  /* 0x00000000ff087b82 */ /* 0x003e220000000800 */
[----:B------:R-:W1:Y:S01]  /*4390*/  S2R R10, SR_CTAID.X ;  /* 0x00000000000a7919 */ /* 0x000e620000002500 */
[----:B------:R-:W-:-:S06]  /*43a0*/  ULDC UR4, c[0x0][0x244] ;  /* 0x0000910000047ab9 */ /* 0x000fcc0000000800 */
[----:B------:R-:W4:Y:S08]  /*43b0*/  LDC.64 R60, c[0x0][0x230] ;  /* 0x00008c00ff3c7b82 */ /* 0x000f300000000a00 */
[----:B--2---:R-:W2:Y:S08]  /*43c0*/  LDC.64 R58, c[0x0][0x238] ;  /* 0x00008e00ff3a7b82 */ /* 0x004eb00000000a00 */
[----:B---3--:R-:W3:Y:S01]  /*43d0*/  LDC.64 R2, c[0x0][0x220] ;  /* 0x00008800ff027b82 */ /* 0x008ee20000000a00 */
[----:B0-----:R-:W-:-:S04]  /*43e0*/  IADD3 R5, R8, R8, R6 ;  /* 0x0000000808057210 */ /* 0x001fc80007ffe006 */
[----:B------:R-:W-:-:S04]  /*43f0*/  IADD3 R5, R8, R5, R8 ;  /* 0x0000000508057210 */ /* 0x000fc80007ffe008 */
[----:B------:R-:W-:Y:S01]  /*4400*/  IADD3 R63, R5, R8, RZ ;  /* 0x00000008053f7210 */ /* 0x000fe20007ffe0ff */
[----:B-1----:R-:W-:-:S03]  /*4410*/  IMAD.SHL.U32 R8, R10, 0x20, RZ ;  /* 0x000000200a087824 */ /* 0x002fc600078e00ff */
[C---:B------:R-:W-:Y:S01]  /*4420*/  LOP3.LUT R5, R63.reuse, 0xffffffe0, RZ, 0xc0, !PT ;  /* 0xffffffe03f057812 */ /* 0x040fe200078ec0ff */
[----:B----4-:R-:W-:Y:S01]  /*4430*/  IMAD.WIDE R60, R63, 0x2, R60 ;  /* 0x000000023f3c7825 */ /* 0x010fe200078e023c */
[----:B------:R-:W-:-:S03]  /*4440*/  LOP3.LUT R8, R8, 0xffffffe0, R63, 0xe2, !PT ;  /* 0xffffffe008087812 */ /* 0x000fc600078ee23f */
[----:B--2---:R-:W-:Y:S02]  /*4450*/  IMAD.WIDE R58, R63, 0x2, R58 ;  /* 0x000000023f3a7825 */ /* 0x004fe400078e023a */
[----:B------:R-:W2:Y:S02]  /*4460*/  LDG.E.U16 R60, desc[UR8][R60.64] ;  /* 0x000000083c3c7981 */ /* 0x000ea4000c1e1500 */
[----:B------:R-:W-:Y:S02]  /*4470*/  IMAD R5, R5, UR4, R8 ;  /* 0x0000000405057c24 */ /* 0x000fe4000f8e0208 */
[----:B------:R-:W4:Y:S02]  /*4480*/  LDG.E.U16 R58, desc[UR8][R58.64] ;  /* 0x000000083a3a7981 */ /* 0x000f24000c1e1500 */
[----:B---3--:R-:W-:Y:S02]  /*4490*/  IMAD.WIDE R62, R5, 0x2, R2 ;  /* 0x00000002053e7825 */ /* 0x008fe400078e0202 */
[----:B------:R-:W0:Y:S04]  /*44a0*/  LDS.64 R2, [UR5] ;  /* 0x00000005ff027984 */ /* 0x000e280008000a00 */
[----:B------:R-:W3:Y:S01]  /*44b0*/  LDG.E.U16 R8, desc[UR8][R62.64] ;  /* 0x000000083e087981 */ /* 0x000ee2000c1e1500 */
[----:B------:R-:W-:Y:S01]  /*44c0*/  PLOP3.LUT P3, PT, PT, PT, UP0, 0x40, 0x0 ;  /* 0x000000000000781c */ /* 0x000fe20003f6e808 */
[----:B0-----:R-:W-:-:S04]  /*44d0*/  FADD.FTZ R2, R7, -R2 ;  /* 0x8000000207027221 */ /* 0x001fc80000010000 */
[----:B------:R-:W-:Y:S01]  /*44e0*/  FMUL.FTZ R2, R2, R3 ;  /* 0x0000000302027220 */ /* 0x000fe20000410000 */
[----:B--2---:R-:W-:Y:S02]  /*44f0*/  HADD2.F32 R7, -RZ, R60.H0_H0 ;  /* 0x2000003cff077230 */ /* 0x004fe40000004100 */
[----:B----4-:R-:W-:-:S05]  /*4500*/  HADD2.F32 R65, -RZ, R58.H0_H0 ;  /* 0x2000003aff417230 */ /* 0x010fca0000004100 */
[----:B------:R-:W-:Y:S01]  /*4510*/  FFMA.FTZ R2, R2, R7, R65 ;  /* 0x0000000702027223 */ /* 0x000fe20000010041 */
[----:B---3--:R-:W-:Y:S01]  /*4520*/  HADD2.F32 R3, -RZ, R8.H0_H0 ;  /* 0x20000008ff037230 */ /* 0x008fe20000004100 */
[----:B------:R-:W-:-:S04]  /*4530*/  SHF.R.S32.HI R8, RZ, 0x1f, R5 ;  /* 0x0000001fff087819 */ /* 0x000fc80000011405 */
[----:B------:R-:W-:Y:S01]  /*4540*/  FADD.FTZ R7, R2, R3 ;  /* 0x0000000302077221 */ /* 0x000fe20000010000 */
[----:B------:R-:W-:Y:S06]  /*4550*/  @P3 BRA `(.L_x_63) ;  /* 0x0000000000243947 */ /* 0x000fec0003800000 */
[----:B------:R-:W-:Y:S02]  /*4560*/  ULDC.64 UR12, c[0x0][0x210] ;  /* 0x00008400000c7ab9 */ /* 0x000fe40000000a00 */
[----:B------:R-:W-:Y:S01]  /*4570*/  IADD3 R2, P3, R5, UR12, RZ ;  /* 0x0000000c05027c10 */ /* 0x000fe2000ff7e0ff */
[----:B------:R-:W-:Y:S01]  /*4580*/  FMUL.FTZ R5, R7, UR11 ;  /* 0x0000000b07057c20 */ /* 0x000fe20008410000 */
[----:B------:R-:W-:Y:S02]  /*4590*/  F2FP.F16.F32.PACK_AB R7, RZ, R7 ;  /* 0x00000007ff07723e */ /* 0x000fe400000000ff */
[----:B------:R-:W-:-:S03]  /*45a0*/  IADD3.X R3, R8, UR13, RZ, P3, !PT ;  /* 0x0000000d08037c10 */ /* 0x000fc60009ffe4ff */
[----:B------:R-:W0:Y:S01]  /*45b0*/  F2I.S8.NTZ R5, R5 ;  /* 0x0000000500057305 */ /* 0x000e220000202100 */
[----:B------:R4:W-:Y:S04]  /*45c0*/  STG.E.U16 desc[UR8][R62.64], R7 ;  /* 0x000000073e007986 */ /* 0x0009e8000c101508 */
[----:B0-----:R4:W-:Y:S01]  /*45d0*/  STG.E.U8 desc[UR8][R2.64], R5 ;  /* 0x0000000502007986 */ /* 0x0019e2000c101108 */
[----:B------:R-:W-:Y:S05]  /*45e0*/  BRA `(.L_x_62) ;  /* 0x0000000000147947 */ /* 0x000fea0003800000 */
.L_x_63:
[----:B------:R-:W-:Y:S01]  /*45f0*/  ULDC.64 UR12, c[0x0][0x210] ;  /* 0x00008400000c7ab9 */ /* 0x000fe20000000a00 */
[----:B------:R-:W-:Y:S02]  /*4600*/  F2FP.F16.F32.PACK_AB R7, RZ, R7 ;  /* 0x00000007ff07723e */ /* 0x000fe400000000ff */
[----:B------:R-:W-:-:S04]  /*4610*/  LEA R2, P3, R5, UR12, 0x1 ;  /* 0x0000000c05027c11 */ /* 0x000fc8000f8608ff */
[----:B------:R-:W-:-:S05]  /*4620*/  LEA.HI.X R3, R5, UR13, R8, 0x1, P3 ;  /* 0x0000000d05037c11 */ /* 0x000fca00098f0c08 */
[----:B------:R0:W-:Y:S04]  /*4630*/  STG.E.U16 desc[UR8][R2.64], R7 ;  /* 0x0000000702007986 */ /* 0x0001e8000c101508 */
.L_x_62:
[----:B------:R-:W-:Y:S05]  /*4640*/  BSYNC B0 ;  /* 0x0000000000007941 */ /* 0x000fea0003800000 */
.L_x_61:
[----:B------:R-:W-:Y:S01]  /*4650*/  VIADD R6, R6, UR10 ;  /* 0x0000000a06067c36 */ /* 0x000fe20008000000 */
[----:B------:R-:W-:Y:S01]  /*4660*/  ISETP.GE.AND P3, PT, R38, UR7, PT ;  /* 0x0000000726007c0c */ /* 0x000fe2000bf66270 */
[----:B------:R-:W-:Y:S03]  /*4670*/  BSSY B0, `(.L_x_64) ;  /* 0x000002f000007945 */ /* 0x000fe60003800000 */
[----:B------:R-:W-:-:S05]  /*4680*/  IADD3 R6, R6, UR10, RZ ;  /* 0x0000000a06067c10 */ /* 0x000fca000fffe0ff */
[----:B------:R-:W-:-:S04]  /*4690*/  VIADD R6, R6, UR10 ;  /* 0x0000000a06067c36 */ /* 0x000fc80008000000 */
[----:B------:R-:W-:-:S05]  /*46a0*/  VIADD R6, R6, UR10 ;  /* 0x0000000a06067c36 */ /* 0x000fca0008000000 */
[----:B--234-:R-:W-:-:S05]  /*46b0*/  IADD3 R5, R6, UR10, RZ ;  /* 0x0000000a06057c10 */ /* 0x01cfca000fffe0ff */
[----:B------:R-:W-:Y:S01]  /*46c0*/  VIADD R5, R5, UR10 ;  /* 0x0000000a05057c36 */ /* 0x000fe20008000000 */
[----:B------:R-:W-:Y:S06]  /*46d0*/  @P3 BRA `(.L_x_65) ;  /* 0x0000000000a03947 */ /* 0x000fec0003800000 */
[----:B01----:R-:W0:Y:S01]  /*46e0*/  S2R R8, SR_CTAID.X ;  /* 0x0000000000087919 */ /* 0x003e220000002500 */
[----:B------:R-:W1:Y:S01]  /*46f0*/  LDC.64 R58, c[0x0][0x230] ;  /* 0x00008c00ff3a7b82 */ /* 0x000e620000000a00 */
[----:B------:R-:W-:-:S07]  /*4700*/  ULDC UR4, c[0x0][0x244] ;  /* 0x0000910000047ab9 */ /* 0x000fce0000000800 */
[----:B------:R-:W2:Y:S08]  /*4710*/  LDC.64 R6, c[0x0][0x238] ;  /* 0x00008e00ff067b82 */ /* 0x000eb00000000a00 */
[----:B------:R-:W3:Y:S01]  /*4720*/  LDC.64 R2, c[0x0][0x220] ;  /* 0x00008800ff027b82 */ /* 0x000ee20000000a00 */
[----:B-1----:R-:W-:-:S06]  /*4730*/  IMAD.WIDE R58, R5, 0x2, R58 ;  /* 0x00000002053a7825 */ /* 0x002fcc00078e023a */
[----:B------:R-:W4:Y:S01]  /*4740*/  LDG.E.U16 R58, desc[UR8][R58.64] ;  /* 0x000000083a3a7981 */ /* 0x000f22000c1e1500 */
[----:B0-----:R-:W-:Y:S01]  /*4750*/  IMAD.SHL.U32 R10, R8, 0x20, RZ ;  /* 0x00000020080a7824 */ /* 0x001fe200078e00ff */
[C---:B------:R-:W-:Y:S01]  /*4760*/  LOP3.LUT R8, R5.reuse, 0xffffffe0, RZ, 0xc0, !PT ;  /* 0xffffffe005087812 */ /* 0x040fe200078ec0ff */
        /* <DEDUP_REMOVED lines=17> */
[----:B------:R-:W-:Y:S01]  /*4880*/  FMUL.FTZ R6, R8, UR11 ;  /* 0x0000000b08067c20 */ /* 0x000fe20008410000 */
[----:B------:R-:W-:Y:S01]  /*4890*/  ULDC.64 UR12, c[0x0][0x210] ;  /* 0x00008400000c7ab9 */ /* 0x000fe20000000a00 */
[----:B------:R-:W-:Y:S02]  /*48a0*/  F2FP.F16.F32.PACK_AB R8, RZ, R8 ;  /* 0x00000008ff08723e */ /* 0x000fe400000000ff */
[----:B------:R-:W0:Y:S01]  /*48b0*/  F2I.S8.NTZ R7, R6 ;  /* 0x0000000600077305 */ /* 0x000e220000202100 */
[----:B------:R-:W-:Y:S02]  /*48c0*/  IADD3 R2, P3, R65, UR12, RZ ;  /* 0x0000000c41027c10 */ /* 0x000fe4000ff7e0ff */
[----:B------:R2:W-:Y:S02]  /*48d0*/  STG.E.U16 desc[UR8][R60.64], R8 ;  /* 0x000000083c007986 */ /* 0x0005e4000c101508 */
[----:B------:R-:W-:-:S05]  /*48e0*/  IADD3.X R3, R10, UR13, RZ, P3, !PT ;  /* 0x0000000d0a037c10 */ /* 0x000fca0009ffe4ff */
[----:B0-----:R2:W-:Y:S01]  /*48f0*/  STG.E.U8 desc[UR8][R2.64], R7 ;  /* 0x0000000702007986 */ /* 0x0015e2000c101108 */
[----:B------:R-:W-:Y:S05]  /*4900*/  BRA `(.L_x_65) ;  /* 0x0000000000147947 */ /* 0x000fea0003800000 */
.L_x_66:
[----:B------:R-:W-:Y:S01]  /*4910*/  ULDC.64 UR12, c[0x0][0x210] ;  /* 0x00008400000c7ab9 */ /* 0x000fe20000000a00 */
[----:B------:R-:W-:Y:S02]  /*4920*/  F2FP.F16.F32.PACK_AB R8, RZ, R8 ;  /* 0x00000008ff08723e */ /* 0x000fe400000000ff */
[----:B------:R-:W-:-:S04]  /*4930*/  LEA R2, P3, R65, UR12, 0x1 ;  /* 0x0000000c41027c11 */ /* 0x000fc8000f8608ff */
[----:B------:R-:W-:-:S05]  /*4940*/  LEA.HI.X R3, R65, UR13, R10, 0x1, P3 ;  /* 0x0000000d41037c11 */ /* 0x000fca00098f0c0a */
[----:B------:R3:W-:Y:S04]  /*4950*/  STG.E.U16 desc[UR8][R2.64], R8 ;  /* 0x0000000802007986 */ /* 0x0007e8000c101508 */
.L_x_65:
[----:B------:R-:W-:Y:S05]  /*4960*/  BSYNC B0 ;  /* 0x0000000000007941 */ /* 0x000fea0003800000 */
.L_x_64:
[----:B------:R-:W-:Y:S01]  /*4970*/  ULDC UR4, c[0x0][0x0] ;  /* 0x0000000000047ab9 */ /* 0x000fe20000000800 */
[----:B------:R-:W-:Y:S01]  /*4980*/  BSSY B0, `(.L_x_67) ;  /* 0x000002e000007945 */ /* 0x000fe20003800000 */
[----:B0123--:R-:W-:-:S04]  /*4990*/  IADD3 R2, R5, UR4, RZ ;  /* 0x0000000405027c10 */ /* 0x00ffc8000fffe0ff */
[----:B------:R-:W-:-:S13]  /*49a0*/  ISETP.GE.AND P3, PT, R2, UR7, PT ;  /* 0x0000000702007c0c */ /* 0x000fda000bf66270 */
[----:B------:R-:W-:Y:S05]  /*49b0*/  @P3 BRA `(.L_x_68) ;  /* 0x0000000000a83947 */ /* 0x000fea0003800000 */
[----:B------:R-:W0:Y:S01]  /*49c0*/  S2R R10, SR_CTAID.X ;  /* 0x00000000000a7919 */ /* 0x000e220000002500 */
[----:B------:R-:W1:Y:S01]  /*49d0*/  LDC.64 R8, c[0x0][0x230] ;  /* 0x00008c00ff087b82 */ /* 0x000e620000000a00 */
[----:B------:R-:W-:Y:S02]  /*49e0*/  ULDC UR4, c[0x0][0x0] ;  /* 0x0000000000047ab9 */ /* 0x000fe40000000800 */
[----:B------:R-:W-:Y:S01]  /*49f0*/  VIADD R59, R5, UR4 ;  /* 0x00000004053b7c36 */ /* 0x000fe20008000000 */
[----:B------:R-:W-:-:S04]  /*4a00*/  ULDC UR4, c[0x0][0x244] ;  /* 0x0000910000047ab9 */ /* 0x000fc80000000800 */
[----:B------:R-:W2:Y:S08]  /*4a10*/  LDC.64 R6, c[0x0][0x238] ;  /* 0x00008e00ff067b82 */ /* 0x000eb00000000a00 */
[----:B------:R-:W3:Y:S01]  /*4a20*/  LDC.64 R2, c[0x0][0x220] ;  /* 0x00008800ff027b82 */ /* 0x000ee20000000a00 */
[----:B-1----:R-:W-:-:S06]  /*4a30*/  IMAD.WIDE R8, R59, 0x2, R8 ;  /* 0x000000023b087825 */ /* 0x002fcc00078e0208 */
[----:B------:R-:W4:Y:S01]  /*4a40*/  LDG.E.U16 R8, desc[UR8][R8.64] ;  /* 0x0000000808087981 */ /* 0x000f22000c1e1500 */
[----:B0-----:R-:W-:Y:S02]  /*4a50*/  IMAD.SHL.U32 R10, R10, 0x20, RZ ;  /* 0x000000200a0a7824 */ /* 0x001fe400078e00ff */
[----:B--2---:R-:W-:-:S03]  /*4a60*/  IMAD.WIDE R6, R59, 0x2, R6 ;  /* 0x000000023b067825 */ /* 0x004fc600078e0206 */
[----:B------:R-:W-:Y:S02]  /*4a70*/  LOP3.LUT R61, R10, 0xffffffe0, R59, 0xe2, !PT ;  /* 0xffffffe00a3d7812 */ /* 0x000fe400078ee23b */
[----:B------:R-:W-:Y:S01]  /*4a80*/  LOP3.LUT R10, R59, 0xffffffe0, RZ, 0xc0, !PT ;  /* 0xffffffe03b0a7812 */ /* 0x000fe200078ec0ff */
[----:B------:R-:W2:Y:S04]  /*4a90*/  LDG.E.U16 R6, desc[UR8][R6.64] ;  /* 0x0000000806067981 */ /* 0x000ea8000c1e1500 */
[----:B------:R-:W-:-:S04]  /*4aa0*/  IMAD R61, R10, UR4, R61 ;  /* 0x000000040a3d7c24 */ /* 0x000fc8000f8e023d */
[----:B---3--:R-:W-:Y:S02]  /*4ab0*/  IMAD.WIDE R58, R61, 0x2, R2 ;  /* 0x000000023d3a7825 */ /* 0x008fe400078e0202 */
[----:B------:R-:W0:Y:S04]  /*4ac0*/  LDS.64 R2, [UR5] ;  /* 0x00000005ff027984 */ /* 0x000e280008000a00 */
[----:B------:R-:W3:Y:S01]  /*4ad0*/  LDG.E.U16 R10, desc[UR8][R58.64] ;  /* 0x000000083a0a7981 */ /* 0x000ee2000c1e1500 */
[----:B------:R-:W-:Y:S01]  /*4ae0*/  PLOP3.LUT P3, PT, PT, PT, UP0, 0x40, 0x0 ;  /* 0x000000000000781c */ /* 0x000fe20003f6e808 */
[----:B0-----:R-:W-:-:S04]  /*4af0*/  FADD.FTZ R2, R11, -R2 ;  /* 0x800000020b027221 */ /* 0x001fc80000010000 */
[----:B------:R-:W-:Y:S01]  /*4b00*/  FMUL.FTZ R2, R2, R3 ;  /* 0x0000000302027220 */ /* 0x000fe20000410000 */
[----:B----4-:R-:W-:Y:S02]  /*4b10*/  HADD2.F32 R11, -RZ, R8.H0_H0 ;  /* 0x20000008ff0b7230 */ /* 0x010fe40000004100 */
[----:B--2---:R-:W-:-:S05]  /*4b20*/  HADD2.F32 R63, -RZ, R6.H0_H0 ;  /* 0x20000006ff3f7230 */ /* 0x004fca0000004100 */
[----:B------:R-:W-:Y:S01]  /*4b30*/  FFMA.FTZ R2, R2, R11, R63 ;  /* 0x0000000b02027223 */ /* 0x000fe2000001003f */
[----:B---3--:R-:W-:Y:S01]  /*4b40*/  HADD2.F32 R3, -RZ, R10.H0_H0 ;  /* 0x2000000aff037230 */ /* 0x008fe20000004100 */
[----:B------:R-:W-:-:S04]  /*4b50*/  SHF.R.S32.HI R10, RZ, 0x1f, R61 ;  /* 0x0000001fff0a7819 */ /* 0x000fc8000001143d */
        /* <DEDUP_REMOVED lines=11> */
.L_x_69:
[----:B------:R-:W-:Y:S01]  /*4c10*/  ULDC.64 UR12, c[0x0][0x210] ;  /* 0x00008400000c7ab9 */ /* 0x000fe20000000a00 */
[----:B------:R-:W-:Y:S02]  /*4c20*/  F2FP.F16.F32.PACK_AB R8, RZ, R8 ;  /* 0x00000008ff08723e */ /* 0x000fe400000000ff */
[----:B------:R-:W-:-:S04]  /*4c30*/  LEA R2, P3, R61, UR12, 0x1 ;  /* 0x0000000c3d027c11 */ /* 0x000fc8000f8608ff */
[----:B------:R-:W-:-:S05]  /*4c40*/  LEA.HI.X R3, R61, UR13, R10, 0x1, P3 ;  /* 0x0000000d3d037c11 */ /* 0x000fca00098f0c0a */
[----:B------:R0:W-:Y:S04]  /*4c50*/  STG.E.U16 desc[UR8][R2.64], R8 ;  /* 0x0000000802007986 */ /* 0x0001e8000c101508 */
.L_x_68:
[----:B------:R-:W-:Y:S05]  /*4c60*/  BSYNC B0 ;  /* 0x0000000000007941 */ /* 0x000fea0003800000 */
.L_x_67:
        /* <DEDUP_REMOVED lines=12> */
[C---:B------:R-:W-:Y:S02]  /*4d30*/  LOP3.LUT R10, R11.reuse, 0xffffffe0, RZ, 0xc0, !PT ;  /* 0xffffffe00b0a7812 */ /* 0x040fe400078ec0ff */
[----:B0-----:R-:W-:Y:S01]  /*4d40*/  SHF.L.U32 R12, R12, 0x5, RZ ;  /* 0x000000050c0c7819 */ /* 0x001fe200000006ff */
        /* <DEDUP_REMOVED lines=28> */
.L_x_72:
[----:B------:R-:W-:Y:S01]  /*4f10*/  ULDC.64 UR12, c[0x0][0x210] ;  /* 0x00008400000c7ab9 */ /* 0x000fe20000000a00 */
[----:B------:R-:W-:Y:S02]  /*4f20*/  F2FP.F16.F32.PACK_AB R8, RZ, R8 ;  /* 0x00000008ff08723e */ /* 0x000fe400000000ff */
[----:B------:R-:W-:-:S04]  /*4f30*/  LEA R2, P3, R59, UR12, 0x1 ;  /* 0x0000000c3b027c11 */ /* 0x000fc8000f8608ff */
[----:B------:R-:W-:-:S05]  /*4f40*/  LEA.HI.X R3, R59, UR13, R12, 0x1, P3 ;  /* 0x0000000d3b037c11 */ /* 0x000fca00098f0c0c */
[----:B------:R0:W-:Y:S04]  /*4f50*/  STG.E.U16 desc[UR8][R2.64], R8 ;  /* 0x0000000802007986 */ /* 0x0001e8000c101508 */
.L_x_71:
[----:B------:R-:W-:Y:S05]  /*4f60*/  BSYNC B0 ;  /* 0x0000000000007941 */ /* 0x000fea0003800000 */
.L_x_70:
        /* <DEDUP_REMOVED lines=12> */
[----:B-1----:R-:W-:-:S05]  /*5030*/  IADD3 R10, R11, R5, R11 ;  /* 0x000000050b0a7210 */ /* 0x002fca0007ffe00b */
[----:B------:R-:W-:Y:S01]  /*5040*/  IMAD.IADD R11, R10, 0x1, R11 ;  /* 0x000000010a0b7824 */ /* 0x000fe200078e020b */
[----:B0-----:R-:W-:-:S03]  /*5050*/  SHF.L.U32 R12, R12, 0x5, RZ ;  /* 0x000000050c0c7819 */ /* 0x001fc600000006ff */
[C---:B--2---:R-:W-:Y:S01]  /*5060*/  IMAD.WIDE R8, R11.reuse, 0x2, R8 ;  /* 0x000000020b087825 */ /* 0x044fe200078e0208 */
[----:B------:R-:W-:Y:S02]  /*5070*/  LOP3.LUT R13, R12, 0xffffffe0, R11, 0xe2, !PT ;  /* 0xffffffe00c0d7812 */ /* 0x000fe400078ee20b */
[C---:B------:R-:W-:Y:S01]  /*5080*/  LOP3.LUT R10, R11.reuse, 0xffffffe0, RZ, 0xc0, !PT ;  /* 0xffffffe00b0a7812 */ /* 0x040fe200078ec0ff */
[----:B---3--:R-:W-:Y:S02]  /*5090*/  IMAD.WIDE R6, R11, 0x2, R6 ;  /* 0x000000020b067825 */ /* 0x008fe400078e0206 */
[----:B------:R-:W2:Y:S02]  /*50a0*/  LDG.E.U16 R8, desc[UR8][R8.64] ;  /* 0x0000000808087981 */ /* 0x000ea4000c1e1500 */
[----:B------:R-:W-:Y:S02]  /*50b0*/  IMAD R13, R10, UR4, R13 ;  /* 0x000000040a0d7c24 */ /* 0x000fe4000f8e020d */
[----:B------:R-:W3:Y:S02]  /*50c0*/  LDG.E.U16 R6, desc[UR8][R6.64] ;  /* 0x0000000806067981 */ /* 0x000ee4000c1e1500 */
[----:B----4-:R-:W-:-:S02]  /*50d0*/  IMAD.WIDE R10, R13, 0x2, R2 ;  /* 0x000000020d0a7825 */ /* 0x010fc400078e0202 */
        /* <DEDUP_REMOVED lines=21> */
.L_x_75:
[----:B------:R-:W-:Y:S01]  /*5230*/  ULDC.64 UR12, c[0x0][0x210] ;  /* 0x00008400000c7ab9 */ /* 0x000fe20000000a00 */
[----:B------:R-:W-:Y:S02]  /*5240*/  F2FP.F16.F32.PACK_AB R8, RZ, R8 ;  /* 0x00000008ff08723e */ /* 0x000fe400000000ff */
[----:B------:R-:W-:-:S04]  /*5250*/  LEA R2, P3, R13, UR12, 0x1 ;  /* 0x0000000c0d027c11 */ /* 0x000fc8000f8608ff */
[----:B------:R-:W-:-:S05]  /*5260*/  LEA.HI.X R3, R13, UR13, R12, 0x1, P3 ;  /* 0x0000000d0d037c11 */ /* 0x000fca00098f0c0c */
[----:B------:R0:W-:Y:S04]  /*5270*/  STG.E.U16 desc[UR8][R2.64], R8 ;  /* 0x0000000802007986 */ /* 0x0001e8000c101508 */
.L_x_74:
[----:B------:R-:W-:Y:S05]  /*5280*/  BSYNC B0 ;  /* 0x0000000000007941 */ /* 0x000fea0003800000 */
.L_x_73:
[----:B01----:R-:W0:Y:S01]  /*5290*/  LDC R3, c[0x0][RZ] ;  /* 0x00000000ff037b82 */ /* 0x003e220000000800 */
[----:B------:R-:W-:Y:S01]  /*52a0*/  BSSY B0, `(.L_x_76) ;  /* 0x0000030000007945 */ /* 0x000fe20003800000 */
[----:B0-----:R-:W-:-:S04]  /*52b0*/  IADD3 R2, R3, R5, R3 ;  /* 0x0000000503027210 */ /* 0x001fc80007ffe003 */
[----:B------:R-:W-:-:S04]  /*52c0*/  IADD3 R2, R3, R2, R3 ;  /* 0x0000000203027210 */ /* 0x000fc80007ffe003 */
        /* <DEDUP_REMOVED lines=9> */
[----:B------:R-:W-:Y:S01]  /*5360*/  IADD3 R11, R11, R10, R11 ;  /* 0x0000000a0b0b7210 */ /* 0x000fe20007ffe00b */
        /* <DEDUP_REMOVED lines=30> */
.L_x_78:
[----:B------:R-:W-:Y:S01]  /*5550*/  ULDC.64 UR12, c[0x0][0x210] ;  /* 0x00008400000c7ab9 */ /* 0x000fe20000000a00 */
[----:B------:R-:W-:Y:S02]  /*5560*/  F2FP.F16.F32.PACK_AB R8, RZ, R8 ;  /* 0x00000008ff08723e */ /* 0x000fe400000000ff */
[----:B------:R-:W-:-:S04]  /*5570*/  LEA R2, P3, R13, UR12, 0x1 ;  /* 0x0000000c0d027c11 */ /* 0x000fc8000f8608ff */
[----:B------:R-:W-:-:S05]  /*5580*/  LEA.HI.X R3, R13, UR13, R12, 0x1, P3 ;  /* 0x0000000d0d037c11 */ /* 0x000fca00098f0c0c */
[----:B------:R0:W-:Y:S04]  /*5590*/  STG.E.U16 desc[UR8][R2.64], R8 ;  /* 0x0000000802007986 */ /* 0x0001e8000c101508 */
.L_x_77:
[----:B------:R-:W-:Y:S05]  /*55a0*/  BSYNC B0 ;  /* 0x0000000000007941 */ /* 0x000fea0003800000 */
.L_x_76:
[----:B------:R-:W-:Y:S01]  /*55b0*/  ISETP.GE.AND P3, PT, R42, UR7, PT ;  /* 0x000000072a007c0c */ /* 0x000fe2000bf66270 */
[----:B------:R-:W-:-:S12]  /*55c0*/  BSSY B0, `(.L_x_79) ;  /* 0x000002e000007945 */ /* 0x000fd80003800000 */
[----:B------:R-:W-:Y:S05]  /*55d0*/  @P3 BRA `(.L_x_80) ;  /* 0x0000000000b03947 */ /* 0x000fea0003800000 */
[----:B-1----:R-:W1:Y:S01]  /*55e0*/  LDC R11, c[0x0][RZ] ;  /* 0x00000000ff0b7b82 */ /* 0x002e620000000800 */
[----:B------:R-:W2:Y:S01]  /*55f0*/  S2R R12, SR_CTAID.X ;  /* 0x00000000000c7919 */ /* 0x000ea20000002500 */
[----:B------:R-:W-:-:S06]  /*5600*/  ULDC UR4, c[0x0][0x244] ;  /* 0x0000910000047ab9 */ /* 0x000fcc0000000800 */
[----:B------:R-:W3:Y:S08]  /*5610*/  LDC.64 R6, c[0x0][0x230] ;  /* 0x00008c00ff067b82 */ /* 0x000ef00000000a00 */
[----:B0-----:R-:W0:Y:S08]  /*5620*/  LDC.64 R8, c[0x0][0x238] ;  /* 0x00008e00ff087b82 */ /* 0x001e300000000a00 */
[----:B------:R-:W4:Y:S01]  /*5630*/  LDC.64 R2, c[0x0][0x220] ;  /* 0x00008800ff027b82 */ /* 0x000f220000000a00 */
[----:B-1----:R-:W-:-:S04]  /*5640*/  IADD3 R10, R11, R5, R11 ;  /* 0x000000050b0a7210 */ /* 0x002fc80007ffe00b */
[----:B------:R-:W-:Y:S02]  /*5650*/  IADD3 R10, R11, R10, R11 ;  /* 0x0000000a0b0a7210 */ /* 0x000fe40007ffe00b */
[----:B--2---:R-:W-:-:S03]  /*5660*/  SHF.L.U32 R12, R12, 0x5, RZ ;  /* 0x000000050c0c7819 */ /* 0x004fc600000006ff */
[----:B------:R-:W-:-:S04]  /*5670*/  IMAD.IADD R11, R10, 0x1, R11 ;  /* 0x000000010a0b7824 */ /* 0x000fc800078e020b */
[C---:B---3--:R-:W-:Y:S01]  /*5680*/  IMAD.WIDE R6, R11.reuse, 0x2, R6 ;  /* 0x000000020b067825 */ /* 0x048fe200078e0206 */
[----:B------:R-:W-:Y:S02]  /*5690*/  LOP3.LUT R13, R12, 0xffffffe0, R11, 0xe2, !PT ;  /* 0xffffffe00c0d7812 */ /* 0x000fe400078ee20b */
[C---:B------:R-:W-:Y:S01]  /*56a0*/  LOP3.LUT R10, R11.reuse, 0xffffffe0, RZ, 0xc0, !PT ;  /* 0xffffffe00b0a7812 */ /* 0x040fe200078ec0ff */
[----:B0-----:R-:W-:Y:S02]  /*56b0*/  IMAD.WIDE R8, R11, 0x2, R8 ;  /* 0x000000020b087825 */ /* 0x001fe400078e0208 */
        /* <DEDUP_REMOVED lines=25> */
.L_x_81:
[----:B------:R-:W-:Y:S01]  /*5850*/  ULDC.64 UR12, c[0x0][0x210] ;  /* 0x00008400000c7ab9 */ /* 0x000fe20000000a00 */
[----:B------:R-:W-:Y:S02]  /*5860*/  F2FP.F16.F32.PACK_AB R10, RZ, R10 ;  /* 0x0000000aff0a723e */ /* 0x000fe400000000ff */
[----:B------:R-:W-:-:S04]  /*5870*/  LEA R2, P3, R13, UR12, 0x1 ;  /* 0x0000000c0d027c11 */ /* 0x000fc8000f8608ff */
[----:B------:R-:W-:-:S05]  /*5880*/  LEA.HI.X R3, R13, UR13, R12, 0x1, P3 ;  /* 0x0000000d0d037c11 */ /* 0x000fca00098f0c0c */
[----:B------:R2:W-:Y:S04]  /*5890*/  STG.E.U16 desc[UR8][R2.64], R10 ;  /* 0x0000000a02007986 */ /* 0x0005e8000c101508 */
.L_x_80:
[----:B------:R-:W-:Y:S05]  /*58a0*/  BSYNC B0 ;  /* 0x0000000000007941 */ /* 0x000fea0003800000 */
.L_x_79:
[----:B------:R-:W-:Y:S01]  /*58b0*/  ISETP.GE.AND P3, PT, R44, UR7, PT ;  /* 0x000000072c007c0c */ /* 0x000fe2000bf66270 */
[----:B------:R-:W-:-:S12]  /*58c0*/  BSSY B0, `(.L_x_82) ;  /* 0x000002e000007945 */ /* 0x000fd80003800000 */
[----:B------:R-:W-:Y:S05]  /*58d0*/  @P3 BRA `(.L_x_83) ;  /* 0x0000000000b03947 */ /* 0x000fea0003800000 */
[----:B------:R-:W4:Y:S01]  /*58e0*/  S2R R12, SR_CTAID.X ;  /* 0x00000000000c7919 */ /* 0x000f220000002500 */
[----:B-1----:R-:W1:Y:S01]  /*58f0*/  LDC R11, c[0x0][RZ] ;  /* 0x00000000ff0b7b82 */ /* 0x002e620000000800 */
[----:B------:R-:W-:-:S07]  /*5900*/  ULDC UR4, c[0x0][0x244] ;  /* 0x0000910000047ab9 */ /* 0x000fce0000000800 */
[----:B0--3--:R-:W0:Y:S08]  /*5910*/  LDC.64 R8, c[0x0][0x230] ;  /* 0x00008c00ff087b82 */ /* 0x009e300000000a00 */
[----:B------:R-:W3:Y:S08]  /*5920*/  LDC.64 R6, c[0x0][0x238] ;  /* 0x00008e00ff067b82 */ /* 0x000ef00000000a00 */
[----:B--2---:R-:W2:Y:S01]  /*5930*/  LDC.64 R2, c[0x0][0x220] ;  /* 0x00008800ff027b82 */ /* 0x004ea20000000a00 */
[----:B-1----:R-:W-:-:S04]  /*5940*/  IADD3 R10, R11, R5, R11 ;  /* 0x000000050b0a7210 */ /* 0x002fc80007ffe00b */
[----:B------:R-:W-:Y:S01]  /*5950*/  IADD3 R10, R11, R10, R11 ;  /* 0x0000000a0b0a7210 */ /* 0x000fe20007ffe00b */
[----:B----4-:R-:W-:-:S03]  /*5960*/  IMAD.SHL.U32 R12, R12, 0x20, RZ ;  /* 0x000000200c0c7824 */ /* 0x010fc600078e00ff */
[----:B------:R-:W-:-:S04]  /*5970*/  IADD3 R11, R11, R10, R11 ;  /* 0x0000000a0b0b7210 */ /* 0x000fc80007ffe00b */
[----:B------:R-:W-:Y:S01]  /*5980*/  LOP3.LUT R13, R12, 0xffffffe0, R11, 0xe2, !PT ;  /* 0xffffffe00c0d7812 */ /* 0x000fe200078ee20b */
[C---:B0-----:R-:W-:Y:S01]  /*5990*/  IMAD.WIDE R8, R11.reuse, 0x2, R8 ;  /* 0x000000020b087825 */ /* 0x041fe200078e0208 */
[----:B------:R-:W-:-:S03]  /*59a0*/  LOP3.LUT R10, R11, 0xffffffe0, RZ, 0xc0, !PT ;  /* 0xffffffe00b0a7812 */ /* 0x000fc600078ec0ff */
[----:B---3--:R-:W-:Y:S02]  /*59b0*/  IMAD.WIDE R6, R11, 0x2, R6 ;  /* 0x000000020b067825 */ /* 0x008fe400078e0206 */
[----:B------:R-:W3:Y:S02]  /*59c0*/  LDG.E.U16 R8, desc[UR8][R8.64] ;  /* 0x0000000808087981 */ /* 0x000ee4000c1e1500 */
[----:B------:R-:W-:Y:S02]  /*59d0*/  IMAD R13, R10, UR4, R13 ;  /* 0x000000040a0d7c24 */ /* 0x000fe4000f8e020d */
[----:B------:R-:W4:Y:S02]  /*59e0*/  LDG.E.U16 R6, desc[UR8][R6.64] ;  /* 0x0000000806067981 */ /* 0x000f24000c1e1500 */
[----:B--2---:R-:W-:Y:S02]  /*59f0*/  IMAD.WIDE R2, R13, 0x2, R2 ;  /* 0x000000020d027825 */ /* 0x004fe400078e0202 */
[----:B------:R-:W0:Y:S04]  /*5a00*/  LDS.64 R10, [UR5] ;  /* 0x00000005ff0a7984 */ /* 0x000e280008000a00 */
[----:B------:R-:W2:Y:S01]  /*5a10*/  LDG.E.U16 R12, desc[UR8][R2.64] ;  /* 0x00000008020c7981 */ /* 0x000ea2000c1e1500 */
[----:B------:R-:W-:Y:S01]  /*5a20*/  PLOP3.LUT P3, PT, PT, PT, UP0, 0x40, 0x0 ;  /* 0x000000000000781c */ /* 0x000fe20003f6e808 */
[----:B0-----:R-:W-:-:S04]  /*5a30*/  FADD.FTZ R10, R21, -R10 ;  /* 0x8000000a150a7221 */ /* 0x001fc80000010000 */
[----:B------:R-:W-:Y:S01]  /*5a40*/  FMUL.FTZ R10, R10, R11 ;  /* 0x0000000b0a0a7220 */ /* 0x000fe20000410000 */
[----:B---3--:R-:W-:Y:S02]  /*5a50*/  HADD2.F32 R15, -RZ, R8.H0_H0 ;  /* 0x20000008ff0f7230 */ /* 0x008fe40000004100 */
[----:B----4-:R-:W-:Y:S01]  /*5a60*/  HADD2.F32 R17, -RZ, R6.H0_H0 ;  /* 0x20000006ff117230 */ /* 0x010fe20000004100 */
[----:B------:R-:W-:-:S04]  /*5a70*/  SHF.R.S32.HI R8, RZ, 0x1f, R13 ;  /* 0x0000001fff087819 */ /* 0x000fc8000001140d */
[----:B------:R-:W-:Y:S01]  /*5a80*/  FFMA.FTZ R10, R10, R15, R17 ;  /* 0x0000000f0a0a7223 */ /* 0x000fe20000010011 */
[----:B--2---:R-:W-:-:S05]  /*5a90*/  HADD2.F32 R11, -RZ, R12.H0_H0 ;  /* 0x2000000cff0b7230 */ /* 0x004fca0000004100 */
        /* <DEDUP_REMOVED lines=11> */
.L_x_84:
[----:B------:R-:W-:Y:S01]  /*5b50*/  ULDC.64 UR12, c[0x0][0x210] ;  /* 0x00008400000c7ab9 */ /* 0x000fe20000000a00 */
[----:B------:R-:W-:Y:S02]  /*5b60*/  F2FP.F16.F32.PACK_AB R10, RZ, R10 ;  /* 0x0000000aff0a723e */ /* 0x000fe400000000ff */
[----:B------:R-:W-:-:S04]  /*5b70*/  LEA R2, P3, R13, UR12, 0x1 ;  /* 0x0000000c0d027c11 */ /* 0x000fc8000f8608ff */
[----:B------:R-:W-:-:S05]  /*5b80*/  LEA.HI.X R3, R13, UR13, R8, 0x1, P3 ;  /* 0x0000000d0d037c11 */ /* 0x000fca00098f0c08 */
[----:B------:R0:W-:Y:S04]  /*5b90*/  STG.E.U16 desc[UR8][R2.64], R10 ;  /* 0x0000000a02007986 */ /* 0x0001e8000c101508 */
.L_x_83:
[----:B------:R-:W-:Y:S05]  /*5ba0*/  BSYNC B0 ;  /* 0x0000000000007941 */ /* 0x000fea0003800000 */
.L_x_82:
[----:B------:R-:W-:Y:S01]  /*5bb0*/  VIADD R5, R5, UR10 ;  /* 0x0000000a05057c36 */ /* 0x000fe20008000000 */
[----:B------:R-:W-:Y:S01]  /*5bc0*/  ISETP.GE.AND P3, PT, R46, UR7, PT ;  /* 0x000000072e007c0c */ /* 0x000fe2000bf66270 */
[----:B------:R-:W-:Y:S03]  /*5bd0*/  BSSY B0, `(.L_x_85) ;  /* 0x0000030000007945 */ /* 0x000fe60003800000 */
[----:B------:R-:W-:-:S05]  /*5be0*/  IADD3 R5, R5, UR10, RZ ;  /* 0x0000000a05057c10 */ /* 0x000fca000fffe0ff */
[----:B------:R-:W-:-:S04]  /*5bf0*/  VIADD R5, R5, UR10 ;  /* 0x0000000a05057c36 */ /* 0x000fc80008000000 */
[----:B------:R-:W-:-:S05]  /*5c00*/  VIADD R5, R5, UR10 ;  /* 0x0000000a05057c36 */ /* 0x000fca0008000000 */
[----:B------:R-:W-:-:S05]  /*5c10*/  IADD3 R5, R5, UR10, RZ ;  /* 0x0000000a05057c10 */ /* 0x000fca000fffe0ff */
[----:B01234-:R-:W-:-:S04]  /*5c20*/  VIADD R2, R5, UR10 ;  /* 0x0000000a05027c36 */ /* 0x01ffc80008000000 */
[----:B------:R-:W-:Y:S01]  /*5c30*/  VIADD R2, R2, UR10 ;  /* 0x0000000a02027c36 */ /* 0x000fe20008000000 */
[----:B------:R-:W-:Y:S06]  /*5c40*/  @P3 BRA `(.L_x_86) ;  /* 0x0000000000a03947 */ /* 0x000fec0003800000 */
[----:B------:R-:W0:Y:S01]  /*5c50*/  S2R R3, SR_CTAID.X ;  /* 0x0000000000037919 */ /* 0x000e220000002500 */
[----:B------:R-:W1:Y:S01]  /*5c60*/  LDC.64 R10, c[0x0][0x230] ;  /* 0x00008c00ff0a7b82 */ /* 0x000e620000000a00 */
[----:B------:R-:W-:-:S07]  /*5c70*/  ULDC UR4, c[0x0][0x244] ;  /* 0x0000910000047ab9 */ /* 0x000fce0000000800 */
[----:B------:R-:W2:Y:S08]  /*5c80*/  LDC.64 R8, c[0x0][0x238] ;  /* 0x00008e00ff087b82 */ /* 0x000eb00000000a00 */
[----:B------:R-:W3:Y:S01]  /*5c90*/  LDC.64 R6, c[0x0][0x220] ;  /* 0x00008800ff067b82 */ /* 0x000ee20000000a00 */
[----:B-1----:R-:W-:-:S06]  /*5ca0*/  IMAD.WIDE R10, R2, 0x2, R10 ;  /* 0x00000002020a7825 */ /* 0x002fcc00078e020a */
[----:B------:R-:W4:Y:S01]  /*5cb0*/  LDG.E.U16 R10, desc[UR8][R10.64] ;  /* 0x000000080a0a7981 */ /* 0x000f22000c1e1500 */
[----:B0-----:R-:W-:Y:S02]  /*5cc0*/  SHF.L.U32 R5, R3, 0x5, RZ ;  /* 0x0000000503057819 */ /* 0x001fe400000006ff */
[----:B------:R-:W-:Y:S02]  /*5cd0*/  LOP3.LUT R3, R2, 0xffffffe0, RZ, 0xc0, !PT ;  /* 0xffffffe002037812 */ /* 0x000fe400078ec0ff */
[----:B------:R-:W-:-:S05]  /*5ce0*/  LOP3.LUT R12, R5, 0xffffffe0, R2, 0xe2, !PT ;  /* 0xffffffe0050c7812 */ /* 0x000fca00078ee202 */
[----:B------:R-:W-:Y:S02]  /*5cf0*/  IMAD R17, R3, UR4, R12 ;  /* 0x0000000403117c24 */ /* 0x000fe4000f8e020c */
[----:B--2---:R-:W-:Y:S02]  /*5d00*/  IMAD.WIDE R12, R2, 0x2, R8 ;  /* 0x00000002020c7825 */ /* 0x004fe400078e0208 */
[----:B------:R-:W0:Y:S02]  /*5d10*/  LDS.64 R8, [UR5] ;  /* 0x00000005ff087984 */ /* 0x000e240008000a00 */
[----:B---3--:R-:W-:Y:S02]  /*5d20*/  IMAD.WIDE R6, R17, 0x2, R6 ;  /* 0x0000000211067825 */ /* 0x008fe400078e0206 */
[----:B------:R-:W2:Y:S04]  /*5d30*/  LDG.E.U16 R12, desc[UR8][R12.64] ;  /* 0x000000080c0c7981 */ /* 0x000ea8000c1e1500 */
[----:B------:R-:W3:Y:S01]  /*5d40*/  LDG.E.U16 R3, desc[UR8][R6.64] ;  /* 0x0000000806037981 */ /* 0x000ee2000c1e1500 */
[----:B------:R-:W-:Y:S01]  /*5d50*/  PLOP3.LUT P3, PT, PT, PT, UP0, 0x40, 0x0 ;  /* 0x000000000000781c */ /* 0x000fe20003f6e808 */
[----:B0-----:R-:W-:-:S04]  /*5d60*/  FADD.FTZ R8, R23, -R8 ;  /* 0x8000000817087221 */ /* 0x001fc80000010000 */
[----:B------:R-:W-:Y:S01]  /*5d70*/  FMUL.FTZ R8, R8, R9 ;  /* 0x0000000908087220 */ /* 0x000fe20000410000 */
[----:B----4-:R-:W-:Y:S01]  /*5d80*/  HADD2.F32 R5, -RZ, R10.H0_H0 ;  /* 0x2000000aff057230 */ /* 0x010fe20000004100 */
[----:B------:R-:W-:Y:S01]  /*5d90*/  SHF.R.S32.HI R10, RZ, 0x1f, R17 ;  /* 0x0000001fff0a7819 */ /* 0x000fe20000011411 */
[----:B--2---:R-:W-:Y:S02]  /*5da0*/  HADD2.F32 R15, -RZ, R12.H0_H0 ;  /* 0x2000000cff0f7230 */ /* 0x004fe40000004100 */
[----:B---3--:R-:W-:-:S03]  /*5db0*/  HADD2.F32 R14, -RZ, R3.H0_H0 ;  /* 0x20000003ff0e7230 */ /* 0x008fc60000004100 */
[----:B------:R-:W-:-:S04]  /*5dc0*/  FFMA.FTZ R5, R8, R5, R15 ;  /* 0x0000000508057223 */ /* 0x000fc8000001000f */
[----:B------:R-:W-:Y:S01]  /*5dd0*/  FADD.FTZ R5, R5, R14 ;  /* 0x0000000e05057221 */ /* 0x000fe20000010000 */
[----:B------:R-:W-:Y:S06]  /*5de0*/  @P3 BRA `(.L_x_87) ;  /* 0x0000000000243947 */ /* 0x000fec0003800000 */
[----:B------:R-:W-:Y:S01]  /*5df0*/  FMUL.FTZ R3, R5, UR11 ;  /* 0x0000000b05037c20 */ /* 0x000fe20008410000 */
[----:B------:R-:W-:Y:S01]  /*5e00*/  ULDC.64 UR12, c[0x0][0x210] ;  /* 0x00008400000c7ab9 */ /* 0x000fe20000000a00 */
[----:B------:R-:W-:Y:S02]  /*5e10*/  F2FP.F16.F32.PACK_AB R5, RZ, R5 ;  /* 0x00000005ff05723e */ /* 0x000fe400000000ff */
[----:B------:R-:W-:Y:S02]  /*5e20*/  IADD3 R8, P3, R17, UR12, RZ ;  /* 0x0000000c11087c10 */ /* 0x000fe4000ff7e0ff */
[----:B------:R-:W0:Y:S01]  /*5e30*/  F2I.S8.NTZ R3, R3 ;  /* 0x0000000300037305 */ /* 0x000e220000202100 */
[----:B------:R1:W-:Y:S01]  /*5e40*/  STG.E.U16 desc[UR8][R6.64], R5 ;  /* 0x0000000506007986 */ /* 0x0003e2000c101508 */
[----:B------:R-:W-:-:S05]  /*5e50*/  IADD3.X R9, R10, UR13, RZ, P3, !PT ;  /* 0x0000000d0a097c10 */ /* 0x000fca0009ffe4ff */
[----:B0-----:R1:W-:Y:S01]  /*5e60*/  STG.E.U8 desc[UR8][R8.64], R3 ;  /* 0x0000000308007986 */ /* 0x0013e2000c101108 */
[----:B------:R-:W-:Y:S05]  /*5e70*/  BRA `(.L_x_86) ;  /* 0x0000000000147947 */ /* 0x000fea0003800000 */
.L_x_87:
[----:B------:R-:W-:Y:S01]  /*5e80*/  ULDC.64 UR12, c[0x0][0x210] ;  /* 0x00008400000c7ab9 */ /* 0x000fe20000000a00 */
[----:B------:R-:W-:Y:S02]  /*5e90*/  F2FP.F16.F32.PACK_AB R5, RZ, R5 ;  /* 0x00000005ff05723e */ /* 0x000fe400000000ff */
[----:B------:R-:W-:-:S04]  /*5ea0*/  LEA R6, P3, R17, UR12, 0x1 ;  /* 0x0000000c11067c11 */ /* 0x000fc8000f8608ff */
[----:B------:R-:W-:-:S05]  /*5eb0*/  LEA.HI.X R7, R17, UR13, R10, 0x1, P3 ;  /* 0x0000000d11077c11 */ /* 0x000fca00098f0c0a */
[----:B------:R0:W-:Y:S04]  /*5ec0*/  STG.E.U16 desc[UR8][R6.64], R5 ;  /* 0x0000000506007986 */ /* 0x0001e8000c101508 */
.L_x_86:
[----:B------:R-:W-:Y:S05]  /*5ed0*/  BSYNC B0 ;  /* 0x0000000000007941 */ /* 0x000fea0003800000 */
.L_x_85:
[----:B------:R-:W-:Y:S01]  /*5ee0*/  ULDC UR4, c[0x0][0x0] ;  /* 0x0000000000047ab9 */ /* 0x000fe20000000800 */
[----:B------:R-:W-:Y:S01]  /*5ef0*/  BSSY B0, `(.L_x_88) ;  /* 0x000002e000007945 */ /* 0x000fe20003800000 */
[----:B-1----:R-:W-:-:S05]  /*5f00*/  VIADD R3, R2, UR4 ;  /* 0x0000000402037c36 */ /* 0x002fca0008000000 */
[----:B------:R-:W-:-:S13]  /*5f10*/  ISETP.GE.AND P3, PT, R3, UR7, PT ;  /* 0x0000000703007c0c */ /* 0x000fda000bf66270 */
[----:B------:R-:W-:Y:S05]  /*5f20*/  @P3 BRA `(.L_x_89) ;  /* 0x0000000000a83947 */ /* 0x000fea0003800000 */
[----:B------:R-:W1:Y:S01]  /*5f30*/  S2R R3, SR_CTAID.X ;  /* 0x0000000000037919 */ /* 0x000e620000002500 */
[----:B------:R-:W2:Y:S01]  /*5f40*/  LDC.64 R10, c[0x0][0x230] ;  /* 0x00008c00ff0a7b82 */ /* 0x000ea20000000a00 */
[----:B------:R-:W-:Y:S02]  /*5f50*/  ULDC UR4, c[0x0][0x0] ;  /* 0x0000000000047ab9 */ /* 0x000fe40000000800 */
[----:B------:R-:W-:Y:S01]  /*5f60*/  IADD3 R13, R2, UR4, RZ ;  /* 0x00000004020d7c10 */ /* 0x000fe2000fffe0ff */
[----:B------:R-:W-:-:S04]  /*5f70*/  ULDC UR4, c[0x0][0x244] ;  /* 0x0000910000047ab9 */ /* 0x000fc80000000800 */
[----:B------:R-:W3:Y:S08]  /*5f80*/  LDC.64 R8, c[0x0][0x238] ;  /* 0x00008e00ff087b82 */ /* 0x000ef00000000a00 */
[----:B0-----:R-:W0:Y:S01]  /*5f90*/  LDC.64 R6, c[0x0][0x220] ;  /* 0x00008800ff067b82 */ /* 0x001e220000000a00 */
[----:B--2---:R-:W-:-:S06]  /*5fa0*/  IMAD.WIDE R10, R13, 0x2, R10 ;  /* 0x000000020d0a7825 */ /* 0x004fcc00078e020a */
[----:B------:R-:W2:Y:S01]  /*5fb0*/  LDG.E.U16 R10, desc[UR8][R10.64] ;  /* 0x000000080a0a7981 */ /* 0x000ea2000c1e1500 */
[----:B-1----:R-:W-:Y:S01]  /*5fc0*/  IMAD.SHL.U32 R12, R3, 0x20, RZ ;  /* 0x00000020030c7824 */ /* 0x002fe200078e00ff */
[----:B------:R-:W-:-:S04]  /*5fd0*/  LOP3.LUT R3, R13, 0xffffffe0, RZ, 0xc0, !PT ;  /* 0xffffffe00d037812 */ /* 0x000fc800078ec0ff */
[----:B------:R-:W-:-:S05]  /*5fe0*/  LOP3.LUT R12, R12, 0xffffffe0, R13, 0xe2, !PT ;  /* 0xffffffe00c0c7812 */ /* 0x000fca00078ee20d */
[----:B------:R-:W-:Y:S02]  /*5ff0*/  IMAD R3, R3, UR4, R12 ;  /* 0x0000000403037c24 */ /* 0x000fe4000f8e020c */
[----:B---3--:R-:W-:Y:S02]  /*6000*/  IMAD.WIDE R12, R13, 0x2, R8 ;  /* 0x000000020d0c7825 */ /* 0x008fe400078e0208 */
[----:B------:R-:W1:Y:S02]  /*6010*/  LDS.64 R8, [UR5] ;  /* 0x00000005ff087984 */ /* 0x000e640008000a00 */
[----:B0-----:R-:W-:Y:S02]  /*6020*/  IMAD.WIDE R6, R3, 0x2, R6 ;  /* 0x0000000203067825 */ /* 0x001fe400078e0206 */
[----:B------:R-:W3:Y:S04]  /*6030*/  LDG.E.U16 R12, desc[UR8][R12.64] ;  /* 0x000000080c0c7981 */ /* 0x000ee8000c1e1500 */
[----:B------:R-:W4:Y:S01]  /*6040*/  LDG.E.U16 R5, desc[UR8][R6.64] ;  /* 0x0000000806057981 */ /* 0x000f22000c1e1500 */
[----:B------:R-:W-:-:S02]  /*6050*/  PLOP3.LUT P3, PT, PT, PT, UP0, 0x40, 0x0 ;  /* 0x000000000000781c */ /* 0x000fc40003f6e808 */
[----:B------:R-:W-:Y:S01]  /*6060*/  SHF.R.S32.HI R14, RZ, 0x1f, R3 ;  /* 0x0000001fff0e7819 */ /* 0x000fe20000011403 */
[----:B-1----:R-:W-:-:S04]  /*6070*/  FADD.FTZ R8, R25, -R8 ;  /* 0x8000000819087221 */ /* 0x002fc80000010000 */
[----:B------:R-:W-:Y:S01]  /*6080*/  FMUL.FTZ R8, R8, R9 ;  /* 0x0000000908087220 */ /* 0x000fe20000410000 */
[----:B--2---:R-:W-:Y:S02]  /*6090*/  HADD2.F32 R15, -RZ, R10.H0_H0 ;  /* 0x2000000aff0f7230 */ /* 0x004fe40000004100 */
[----:B---3--:R-:W-:Y:S02]  /*60a0*/  HADD2.F32 R17, -RZ, R12.H0_H0 ;  /* 0x2000000cff117230 */ /* 0x008fe40000004100 */
[----:B----4-:R-:W-:-:S03]  /*60b0*/  HADD2.F32 R5, -RZ, R5.H0_H0 ;  /* 0x20000005ff057230 */ /* 0x010fc60000004100 */
[----:B------:R-:W-:-:S04]  /*60c0*/  FFMA.FTZ R8, R8, R15, R17 ;  /* 0x0000000f08087223 */ /* 0x000fc80000010011 */
        /* <DEDUP_REMOVED lines=11> */
.L_x_90:
[----:B------:R-:W-:Y:S01]  /*6180*/  ULDC.64 UR12, c[0x0][0x210] ;  /* 0x00008400000c7ab9 */ /* 0x000fe20000000a00 */
[----:B------:R-:W-:Y:S02]  /*6190*/  F2FP.F16.F32.PACK_AB R5, RZ, R5 ;  /* 0x00000005ff05723e */ /* 0x000fe400000000ff */
[----:B------:R-:W-:-:S04]  /*61a0*/  LEA R6, P3, R3, UR12, 0x1 ;  /* 0x0000000c03067c11 */ /* 0x000fc8000f8608ff */
[----:B------:R-:W-:-:S05]  /*61b0*/  LEA.HI.X R7, R3, UR13, R14, 0x1, P3 ;  /* 0x0000000d03077c11 */ /* 0x000fca00098f0c0e */
[----:B------:R2:W-:Y:S04]  /*61c0*/  STG.E.U16 desc[UR8][R6.64], R5 ;  /* 0x0000000506007986 */ /* 0x0005e8000c101508 */
.L_x_89:
[----:B------:R-:W-:Y:S05]  /*61d0*/  BSYNC B0 ;  /* 0x0000000000007941 */ /* 0x000fea0003800000 */
.L_x_88:
[----:B------:R-:W3:Y:S01]  /*61e0*/  LDC R3, c[0x0][RZ] ;  /* 0x00000000ff037b82 */ /* 0x000ee20000000800 */
[----:B------:R-:W-:Y:S01]  /*61f0*/  BSSY B0, `(.L_x_91) ;  /* 0x000002e000007945 */ /* 0x000fe20003800000 */
[----:B---3--:R-:W-:-:S04]  /*6200*/  IADD3 R3, R3, R2, R3 ;  /* 0x0000000203037210 */ /* 0x008fc80007ffe003 */
[----:B------:R-:W-:-:S13]  /*6210*/  ISETP.GE.AND P3, PT, R3, UR7, PT ;  /* 0x0000000703007c0c */ /* 0x000fda000bf66270 */
[----:B------:R-:W-:Y:S05]  /*6220*/  @P3 BRA `(.L_x_92) ;  /* 0x0000000000a83947 */ /* 0x000fea0003800000 */
[----:B012---:R-:W0:Y:S01]  /*6230*/  S2R R5, SR_CTAID.X ;  /* 0x0000000000057919 */ /* 0x007e220000002500 */
[----:B------:R-:W1:Y:S01]  /*6240*/  LDC R3, c[0x0][RZ] ;  /* 0x00000000ff037b82 */ /* 0x000e620000000800 */
[----:B------:R-:W-:Y:S01]  /*6250*/  ULDC UR4, c[0x0][0x244] ;  /* 0x0000910000047ab9 */ /* 0x000fe20000000800 */
[----:B------:R-:W2:Y:S06]  /*6260*/  LDS.64 R16, [UR5] ;  /* 0x00000005ff107984 */ /* 0x000eac0008000a00 */
[----:B------:R-:W3:Y:S08]  /*6270*/  LDC.64 R10, c[0x0][0x230] ;  /* 0x00008c00ff0a7b82 */ /* 0x000ef00000000a00 */
[----:B------:R-:W4:Y:S08]  /*6280*/  LDC.64 R8, c[0x0][0x238] ;  /* 0x00008e00ff087b82 */ /* 0x000f300000000a00 */
[----:B------:R-:W5:Y:S01]  /*6290*/  LDC.64 R6, c[0x0][0x220] ;  /* 0x00008800ff067b82 */ /* 0x000f620000000a00 */
[----:B-1----:R-:W-:Y:S01]  /*62a0*/  IADD3 R3, R3, R2, R3 ;  /* 0x0000000203037210 */ /* 0x002fe20007ffe003 */
[----:B0-----:R-:W-:-:S03]  /*62b0*/  IMAD.SHL.U32 R12, R5, 0x20, RZ ;  /* 0x00000020050c7824 */ /* 0x001fc600078e00ff */
[C---:B------:R-:W-:Y:S01]  /*62c0*/  LOP3.LUT R5, R3.reuse, 0xffffffe0, RZ, 0xc0, !PT ;  /* 0xffffffe003057812 */ /* 0x040fe200078ec0ff */
[----:B---3--:R-:W-:Y:S01]  /*62d0*/  IMAD.WIDE R10, R3, 0x2, R10 ;  /* 0x00000002030a7825 */ /* 0x008fe200078e020a */
[----:B------:R-:W-:-:S05]  /*62e0*/  LOP3.LUT R12, R12, 0xffffffe0, R3, 0xe2, !PT ;  /* 0xffffffe00c0c7812 */ /* 0x000fca00078ee203 */
[----:B------:R-:W3:Y:S01]  /*62f0*/  LDG.E.U16 R10, desc[UR8][R10.64] ;  /* 0x000000080a0a7981 */ /* 0x000ee2000c1e1500 */
[----:B----4-:R-:W-:-:S04]  /*6300*/  IMAD.WIDE R8, R3, 0x2, R8 ;  /* 0x0000000203087825 */ /* 0x010fc800078e0208 */
[----:B------:R-:W-:Y:S02]  /*6310*/  IMAD R5, R5, UR4, R12 ;  /* 0x0000000405057c24 */ /* 0x000fe4000f8e020c */
[----:B------:R-:W4:Y:S02]  /*6320*/  LDG.E.U16 R8, desc[UR8][R8.64] ;  /* 0x0000000808087981 */ /* 0x000f24000c1e1500 */
[----:B-----5:R-:W-:-:S05]  /*6330*/  IMAD.WIDE R6, R5, 0x2, R6 ;  /* 0x0000000205067825 */ /* 0x020fca00078e0206 */
[----:B------:R-:W5:Y:S01]  /*6340*/  LDG.E.U16 R3, desc[UR8][R6.64] ;  /* 0x0000000806037981 */ /* 0x000f62000c1e1500 */
[----:B------:R-:W-:Y:S01]  /*6350*/  PLOP3.LUT P3, PT, PT, PT, UP0, 0x40, 0x0 ;  /* 0x000000000000781c */ /* 0x000fe20003f6e808 */
[----:B--2---:R-:W-:-:S04]  /*6360*/  FADD.FTZ R12, R27, -R16 ;  /* 0x800000101b0c7221 */ /* 0x004fc80000010000 */
[----:B------:R-:W-:Y:S01]  /*6370*/  FMUL.FTZ R12, R12, R17 ;  /* 0x000000110c0c7220 */ /* 0x000fe20000410000 */
[----:B------:R-:W-:Y:S01]  /*6380*/  SHF.R.S32.HI R14, RZ, 0x1f, R5 ;  /* 0x0000001fff0e7819 */ /* 0x000fe20000011405 */
[----:B---3--:R-:W-:Y:S02]  /*6390*/  HADD2.F32 R13, -RZ, R10.H0_H0 ;  /* 0x2000000aff0d7230 */ /* 0x008fe40000004100 */
[----:B----4-:R-:W-:-:S05]  /*63a0*/  HADD2.F32 R15, -RZ, R8.H0_H0 ;  /* 0x20000008ff0f7230 */ /* 0x010fca0000004100 */
[----:B------:R-:W-:Y:S01]  /*63b0*/  FFMA.FTZ R12, R12, R13, R15 ;  /* 0x0000000d0c0c7223 */ /* 0x000fe2000001000f */
[----:B-----5:R-:W-:-:S05]  /*63c0*/  HADD2.F32 R3, -RZ, R3.H0_H0 ;  /* 0x20000003ff037230 */ /* 0x020fca0000004100 */
        /* <DEDUP_REMOVED lines=11> */
.L_x_93:
[----:B------:R-:W-:Y:S01]  /*6480*/  ULDC.64 UR12, c[0x0][0x210] ;  /* 0x00008400000c7ab9 */ /* 0x000fe20000000a00 */
[----:B------:R-:W-:Y:S02]  /*6490*/  F2FP.F16.F32.PACK_AB R3, RZ, R3 ;  /* 0x00000003ff03723e */ /* 0x000fe400000000ff */
[----:B------:R-:W-:-:S04]  /*64a0*/  LEA R6, P3, R5, UR12, 0x1 ;  /* 0x0000000c05067c11 */ /* 0x000fc8000f8608ff */
[----:B------:R-:W-:-:S05]  /*64b0*/  LEA.HI.X R7, R5, UR13, R14, 0x1, P3 ;  /* 0x0000000d05077c11 */ /* 0x000fca00098f0c0e */
[----:B------:R3:W-:Y:S04]  /*64c0*/  STG.E.U16 desc[UR8][R6.64], R3 ;  /* 0x0000000306007986 */ /* 0x0007e8000c101508 */
.L_x_92:
[----:B------:R-:W-:Y:S05]  /*64d0*/  BSYNC B0 ;  /* 0x0000000000007941 */ /* 0x000fea0003800000 */
.L_x_91:
[----:B012---:R-:W3:Y:S01]  /*64e0*/  LDC R5, c[0x0][RZ] ;  /* 0x00000000ff057b82 */ /* 0x007ee20000000800 */
[----:B------:R-:W-:Y:S01]  /*64f0*/  BSSY B0, `(.L_x_94) ;  /* 0x0000030000007945 */ /* 0x000fe20003800000 */
[----:B---34-:R-:W-:-:S05]  /*6500*/  IADD3 R3, R5, R2, R5 ;  /* 0x0000000205037210 */ /* 0x018fca0007ffe005 */
[----:B------:R-:W-:-:S05]  /*6510*/  IMAD.IADD R3, R3, 0x1, R5 ;  /* 0x0000000103037824 */ /* 0x000fca00078e0205 */
[----:B------:R-:W-:-:S13]  /*6520*/  ISETP.GE.AND P3, PT, R3, UR7, PT ;  /* 0x0000000703007c0c */ /* 0x000fda000bf66270 */
[----:B------:R-:W-:Y:S05]  /*6530*/  @P3 BRA `(.L_x_95) ;  /* 0x0000000000ac3947 */ /* 0x000fea0003800000 */
[----:B------:R-:W0:Y:S01]  /*6540*/  S2R R12, SR_CTAID.X ;  /* 0x00000000000c7919 */ /* 0x000e220000002500 */
[----:B------:R-:W1:Y:S01]  /*6550*/  LDC R5, c[0x0][RZ] ;  /* 0x00000000ff057b82 */ /* 0x000e620000000800 */
[----:B------:R-:W-:Y:S01]  /*6560*/  ULDC UR4, c[0x0][0x244] ;  /* 0x0000910000047ab9 */ /* 0x000fe20000000800 */
[----:B------:R-:W2:Y:S06]  /*6570*/  LDS.64 R16, [UR5] ;  /* 0x00000005ff107984 */ /* 0x000eac0008000a00 */
[----:B------:R-:W3:Y:S08]  /*6580*/  LDC.64 R10, c[0x0][0x230] ;  /* 0x00008c00ff0a7b82 */ /* 0x000ef00000000a00 */
[----:B------:R-:W4:Y:S08]  /*6590*/  LDC.64 R8, c[0x0][0x238] ;  /* 0x00008e00ff087b82 */ /* 0x000f300000000a00 */
[----:B------:R-:W5:Y:S01]  /*65a0*/  LDC.64 R6, c[0x0][0x220] ;  /* 0x00008800ff067b82 */ /* 0x000f620000000a00 */
[----:B-1----:R-:W-:-:S04]  /*65b0*/  IADD3 R3, R5, R2, R5 ;  /* 0x0000000205037210 */ /* 0x002fc80007ffe005 */
[----:B------:R-:W-:Y:S01]  /*65c0*/  IADD3 R3, R3, R5, RZ ;  /* 0x0000000503037210 */ /* 0x000fe20007ffe0ff */
[----:B0-----:R-:W-:-:S03]  /*65d0*/  IMAD.SHL.U32 R12, R12, 0x20, RZ ;  /* 0x000000200c0c7824 */ /* 0x001fc600078e00ff */
[C---:B------:R-:W-:Y:S01]  /*65e0*/  LOP3.LUT R5, R3.reuse, 0xffffffe0, RZ, 0xc0, !PT ;  /* 0xffffffe003057812 */ /* 0x040fe200078ec0ff */
[----:B---3--:R-:W-:Y:S01]  /*65f0*/  IMAD.WIDE R10, R3, 0x2, R10 ;  /* 0x00000002030a7825 */ /* 0x008fe200078e020a */
[----:B------:R-:W-:-:S03]  /*6600*/  LOP3.LUT R12, R12, 0xffffffe0, R3, 0xe2, !PT ;  /* 0xffffffe00c0c7812 */ /* 0x000fc600078ee203 */
[----:B----4-:R-:W-:Y:S02]  /*6610*/  IMAD.WIDE R8, R3, 0x2, R8 ;  /* 0x0000000203087825 */ /* 0x010fe400078e0208 */
[----:B------:R-:W3:Y:S02]  /*6620*/  LDG.E.U16 R10, desc[UR8][R10.64] ;  /* 0x000000080a0a7981 */ /* 0x000ee4000c1e1500 */
        /* <DEDUP_REMOVED lines=23> */
.L_x_96:
[----:B------:R-:W-:Y:S01]  /*67a0*/  ULDC.64 UR12, c[0x0][0x210] ;  /* 0x00008400000c7ab9 */ /* 0x000fe20000000a00 */
[----:B------:R-:W-:Y:S02]  /*67b0*/  F2FP.F16.F32.PACK_AB R3, RZ, R3 ;  /* 0x00000003ff03723e */ /* 0x000fe400000000ff */
[----:B------:R-:W-:-:S04]  /*67c0*/  LEA R6, P3, R5, UR12, 0x1 ;  /* 0x0000000c05067c11 */ /* 0x000fc8000f8608ff */
[----:B------:R-:W-:-:S05]  /*67d0*/  LEA.HI.X R7, R5, UR13, R14, 0x1, P3 ;  /* 0x0000000d05077c11 */ /* 0x000fca00098f0c0e */
[----:B------:R0:W-:Y:S04]  /*67e0*/  STG.E.U16 desc[UR8][R6.64], R3 ;  /* 0x0000000306007986 */ /* 0x0001e8000c101508 */
.L_x_95:
[----:B------:R-:W-:Y:S05]  /*67f0*/  BSYNC B0 ;  /* 0x0000000000007941 */ /* 0x000fea0003800000 */
.L_x_94:
[----:B------:R-:W0:Y:S01]  /*6800*/  LDC R5, c[0x0][RZ] ;  /* 0x00000000ff057b82 */ /* 0x000e220000000800 */
[----:B------:R-:W-:Y:S01]  /*6810*/  BSSY B0, `(.L_x_97) ;  /* 0x0000030000007945 */ /* 0x000fe20003800000 */
[----:B01----:R-:W-:-:S04]  /*6820*/  IADD3 R3, R5, R2, R5 ;  /* 0x0000000205037210 */ /* 0x003fc80007ffe005 */
[----:B------:R-:W-:-:S04]  /*6830*/  IADD3 R3, R5, R3, R5 ;  /* 0x0000000305037210 */ /* 0x000fc80007ffe005 */
        /* <DEDUP_REMOVED lines=10> */
[----:B------:R-:W-:Y:S02]  /*68e0*/  IADD3 R3, R5, R3, R5 ;  /* 0x0000000305037210 */ /* 0x000fe40007ffe005 */
[----:B0-----:R-:W-:Y:S02]  /*68f0*/  SHF.L.U32 R12, R12, 0x5, RZ ;  /* 0x000000050c0c7819 */ /* 0x001fe400000006ff */
        /* <DEDUP_REMOVED lines=28> */
.L_x_99:
[----:B------:R-:W-:Y:S01]  /*6ac0*/  ULDC.64 UR12, c[0x0][0x210] ;  /* 0x00008400000c7ab9 */ /* 0x000fe20000000a00 */
[----:B------:R-:W-:Y:S02]  /*6ad0*/  F2FP.F16.F32.PACK_AB R3, RZ, R3 ;  /* 0x00000003ff03723e */ /* 0x000fe400000000ff */
[----:B------:R-:W-:-:S04]  /*6ae0*/  LEA R6, P3, R5, UR12, 0x1 ;  /* 0x0000000c05067c11 */ /* 0x000fc8000f8608ff */
[----:B------:R-:W-:-:S05]  /*6af0*/  LEA.HI.X R7, R5, UR13, R14, 0x1, P3 ;  /* 0x0000000d05077c11 */ /* 0x000fca00098f0c0e */
[----:B------:R0:W-:Y:S04]  /*6b00*/  STG.E.U16 desc[UR8][R6.64], R3 ;  /* 0x0000000306007986 */ /* 0x0001e8000c101508 */
.L_x_98:
[----:B------:R-:W-:Y:S05]  /*6b10*/  BSYNC B0 ;  /* 0x0000000000007941 */ /* 0x000fea0003800000 */
.L_x_97:
[----:B------:R-:W-:Y:S01]  /*6b20*/  ISETP.GE.AND P3, PT, R50, UR7, PT ;  /* 0x0000000732007c0c */ /* 0x000fe2000bf66270 */
[----:B------:R-:W-:-:S12]  /*6b30*/  BSSY B0, `(.L_x_100) ;  /* 0x000002e000007945 */ /* 0x000fd80003800000 */
[----:B------:R-:W-:Y:S05]  /*6b40*/  @P3 BRA `(.L_x_101) ;  /* 0x0000000000b03947 */ /* 0x000fea0003800000 */
[----:B------:R-:W2:Y:S01]  /*6b50*/  LDC R12, c[0x0][RZ] ;  /* 0x00000000ff0c7b82 */ /* 0x000ea20000000800 */
[----:B------:R-:W3:Y:S01]  /*6b60*/  S2R R5, SR_CTAID.X ;  /* 0x0000000000057919 */ /* 0x000ee20000002500 */
[----:B------:R-:W-:Y:S01]  /*6b70*/  ULDC UR4, c[0x0][0x244] ;  /* 0x0000910000047ab9 */ /* 0x000fe20000000800 */
[----:B------:R-:W4:Y:S05]  /*6b80*/  LDS.64 R16, [UR5] ;  /* 0x00000005ff107984 */ /* 0x000f2a0008000a00 */
[----:B-1----:R-:W1:Y:S08]  /*6b90*/  LDC.64 R8, c[0x0][0x230] ;  /* 0x00008c00ff087b82 */ /* 0x002e700000000a00 */
[----:B------:R-:W5:Y:S08]  /*6ba0*/  LDC.64 R10, c[0x0][0x238] ;  /* 0x00008e00ff0a7b82 */ /* 0x000f700000000a00 */
[----:B0-----:R-:W0:Y:S01]  /*6bb0*/  LDC.64 R6, c[0x0][0x220] ;  /* 0x00008800ff067b82 */ /* 0x001e220000000a00 */
[----:B--2---:R-:W-:-:S04]  /*6bc0*/  IADD3 R3, R12, R2, R12 ;  /* 0x000000020c037210 */ /* 0x004fc80007ffe00c */
[----:B------:R-:W-:-:S05]  /*6bd0*/  IADD3 R3, R12, R3, R12 ;  /* 0x000000030c037210 */ /* 0x000fca0007ffe00c */
[----:B------:R-:W-:Y:S01]  /*6be0*/  IMAD.IADD R3, R3, 0x1, R12 ;  /* 0x0000000103037824 */ /* 0x000fe200078e020c */
[----:B---3--:R-:W-:-:S03]  /*6bf0*/  SHF.L.U32 R12, R5, 0x5, RZ ;  /* 0x00000005050c7819 */ /* 0x008fc600000006ff */
[C---:B-1----:R-:W-:Y:S01]  /*6c00*/  IMAD.WIDE R8, R3.reuse, 0x2, R8 ;  /* 0x0000000203087825 */ /* 0x042fe200078e0208 */
[----:B------:R-:W-:Y:S02]  /*6c10*/  LOP3.LUT R12, R12, 0xffffffe0, R3, 0xe2, !PT ;  /* 0xffffffe00c0c7812 */ /* 0x000fe400078ee203 */
[C---:B------:R-:W-:Y:S01]  /*6c20*/  LOP3.LUT R5, R3.reuse, 0xffffffe0, RZ, 0xc0, !PT ;  /* 0xffffffe003057812 */ /* 0x040fe200078ec0ff */
[----:B-----5:R-:W-:Y:S02]  /*6c30*/  IMAD.WIDE R10, R3, 0x2, R10 ;  /* 0x00000002030a7825 */ /* 0x020fe400078e020a */
[----:B------:R-:W2:Y:S02]  /*6c40*/  LDG.E.U16 R8, desc[UR8][R8.64] ;  /* 0x0000000808087981 */ /* 0x000ea4000c1e1500 */
[----:B------:R-:W-:Y:S02]  /*6c50*/  IMAD R5, R5, UR4, R12 ;  /* 0x0000000405057c24 */ /* 0x000fe4000f8e020c */
[----:B------:R-:W3:Y:S02]  /*6c60*/  LDG.E.U16 R10, desc[UR8][R10.64] ;  /* 0x000000080a0a7981 */ /* 0x000ee4000c1e1500 */
[----:B0-----:R-:W-:-:S05]  /*6c70*/  IMAD.WIDE R6, R5, 0x2, R6 ;  /* 0x0000000205067825 */ /* 0x001fca00078e0206 */
[----:B------:R-:W5:Y:S01]  /*6c80*/  LDG.E.U16 R3, desc[UR8][R6.64] ;  /* 0x0000000806037981 */ /* 0x000f62000c1e1500 */
[----:B------:R-:W-:Y:S01]  /*6c90*/  PLOP3.LUT P3, PT, PT, PT, UP0, 0x40, 0x0 ;  /* 0x000000000000781c */ /* 0x000fe20003f6e808 */
[----:B----4-:R-:W-:-:S04]  /*6ca0*/  FADD.FTZ R12, R33, -R16 ;  /* 0x80000010210c7221 */ /* 0x010fc80000010000 */
[----:B------:R-:W-:Y:S01]  /*6cb0*/  FMUL.FTZ R12, R12, R17 ;  /* 0x000000110c0c7220 */ /* 0x000fe20000410000 */
[----:B------:R-:W-:Y:S01]  /*6cc0*/  SHF.R.S32.HI R14, RZ, 0x1f, R5 ;  /* 0x0000001fff0e7819 */ /* 0x000fe20000011405 */
[----:B--2---:R-:W-:Y:S02]  /*6cd0*/  HADD2.F32 R13, -RZ, R8.H0_H0 ;  /* 0x20000008ff0d7230 */ /* 0x004fe40000004100 */
[----:B---3--:R-:W-:-:S05]  /*6ce0*/  HADD2.F32 R15, -RZ, R10.H0_H0 ;  /* 0x2000000aff0f7230 */ /* 0x008fca0000004100 */
        /* <DEDUP_REMOVED lines=13> */
.L_x_102:
[----:B------:R-:W-:Y:S01]  /*6dc0*/  ULDC.64 UR12, c[0x0][0x210] ;  /* 0x00008400000c7ab9 */ /* 0x000fe20000000a00 */
[----:B------:R-:W-:Y:S02]  /*6dd0*/  F2FP.F16.F32.PACK_AB R3, RZ, R3 ;  /* 0x00000003ff03723e */ /* 0x000fe400000000ff */
[----:B------:R-:W-:-:S04]  /*6de0*/  LEA R6, P3, R5, UR12, 0x1 ;  /* 0x0000000c05067c11 */ /* 0x000fc8000f8608ff */
[----:B------:R-:W-:-:S05]  /*6df0*/  LEA.HI.X R7, R5, UR13, R14, 0x1, P3 ;  /* 0x0000000d05077c11 */ /* 0x000fca00098f0c0e */
[----:B------:R3:W-:Y:S04]  /*6e00*/  STG.E.U16 desc[UR8][R6.64], R3 ;  /* 0x0000000306007986 */ /* 0x0007e8000c101508 */
.L_x_101:
[----:B------:R-:W-:Y:S05]  /*6e10*/  BSYNC B0 ;  /* 0x0000000000007941 */ /* 0x000fea0003800000 */
.L_x_100:
[----:B------:R-:W-:Y:S04]  /*6e20*/  BSSY B0, `(.L_x_103) ;  /* 0x000002f000007945 */ /* 0x000fe80003800000 */
[----:B------:R-:W-:Y:S05]  /*6e30*/  @P0 BRA `(.L_x_104) ;  /* 0x0000000000b40947 */ /* 0x000fea0003800000 */
[----:B0123--:R-:W0:Y:S01]  /*6e40*/  LDC R3, c[0x0][RZ] ;  /* 0x00000000ff037b82 */ /* 0x00fe220000000800 */
[----:B------:R-:W1:Y:S01]  /*6e50*/  S2R R5, SR_CTAID.X ;  /* 0x0000000000057919 */ /* 0x000e620000002500 */
[----:B------:R-:W-:Y:S01]  /*6e60*/  ULDC UR4, c[0x0][0x244] ;  /* 0x0000910000047ab9 */ /* 0x000fe20000000800 */
[----:B------:R-:W2:Y:S05]  /*6e70*/  LDS.64 R14, [UR5] ;  /* 0x00000005ff0e7984 */ /* 0x000eaa0008000a00 */
[----:B------:R-:W3:Y:S08]  /*6e80*/  LDC.64 R8, c[0x0][0x230] ;  /* 0x00008c00ff087b82 */ /* 0x000ef00000000a00 */
[----:B------:R-:W4:Y:S08]  /*6e90*/  LDC.64 R10, c[0x0][0x238] ;  /* 0x00008e00ff0a7b82 */ /* 0x000f300000000a00 */
[----:B------:R-:W5:Y:S01]  /*6ea0*/  LDC.64 R6, c[0x0][0x220] ;  /* 0x00008800ff067b82 */ /* 0x000f620000000a00 */
[----:B0-----:R-:W-:-:S04]  /*6eb0*/  IADD3 R2, R3, R2, R3 ;  /* 0x0000000203027210 */ /* 0x001fc80007ffe003 */
[----:B------:R-:W-:-:S04]  /*6ec0*/  IADD3 R2, R3, R2, R3 ;  /* 0x0000000203027210 */ /* 0x000fc80007ffe003 */
[----:B------:R-:W-:Y:S01]  /*6ed0*/  IADD3 R3, R3, R2, R3 ;  /* 0x0000000203037210 */ /* 0x000fe20007ffe003 */
[----:B-1----:R-:W-:-:S04]  /*6ee0*/  IMAD.SHL.U32 R2, R5, 0x20, RZ ;  /* 0x0000002005027824 */ /* 0x002fc800078e00ff */
[C---:B---3--:R-:W-:Y:S01]  /*6ef0*/  IMAD.WIDE R8, R3.reuse, 0x2, R8 ;  /* 0x0000000203087825 */ /* 0x048fe200078e0208 */
[----:B------:R-:W-:Y:S02]  /*6f00*/  LOP3.LUT R5, R2, 0xffffffe0, R3, 0xe2, !PT ;  /* 0xffffffe002057812 */ /* 0x000fe400078ee203 */
[C---:B------:R-:W-:Y:S01]  /*6f10*/  LOP3.LUT R2, R3.reuse, 0xffffffe0, RZ, 0xc0, !PT ;  /* 0xffffffe003027812 */ /* 0x040fe200078ec0ff */
        /* <DEDUP_REMOVED lines=9> */
[----:B---3--:R-:W-:Y:S02]  /*6fb0*/  HADD2.F32 R7, -RZ, R8.H0_H0 ;  /* 0x20000008ff077230 */ /* 0x008fe40000004100 */
[----:B----4-:R-:W-:-:S05]  /*6fc0*/  HADD2.F32 R13, -RZ, R10.H0_H0 ;  /* 0x2000000aff0d7230 */ /* 0x010fca0000004100 */
[----:B------:R-:W-:Y:S01]  /*6fd0*/  FFMA.FTZ R7, R12, R7, R13 ;  /* 0x000000070c077223 */ /* 0x000fe2000001000d */
[----:B-----5:R-:W-:Y:S01]  /*6fe0*/  HADD2.F32 R6, -RZ, R6.H0_H0 ;  /* 0x20000006ff067230 */ /* 0x020fe20000004100 */
        /* <DEDUP_REMOVED lines=8> */
[----:B------:R-:W-:Y:S02]  /*7070*/  PRMT R5, R7, 0x7610, R5 ;  /* 0x0000761007057816 */ /* 0x000fe40000000005 */
[----:B------:R-:W-:-:S03]  /*7080*/  IADD3.X R7, R12, UR13, RZ, P0, !PT ;  /* 0x0000000d0c077c10 */ /* 0x000fc600087fe4ff */
[----:B------:R1:W-:Y:S04]  /*7090*/  STG.E.U16 desc[UR8][R2.64], R5 ;  /* 0x0000000502007986 */ /* 0x0003e8000c101508 */
[----:B0-----:R1:W-:Y:S01]  /*70a0*/  STG.E.U8 desc[UR8][R6.64], R9 ;  /* 0x0000000906007986 */ /* 0x0013e2000c101108 */
[----:B------:R-:W-:Y:S05]  /*70b0*/  BRA `(.L_x_104) ;  /* 0x0000000000147947 */ /* 0x000fea0003800000 */
.L_x_105:
[----:B------:R-:W-:Y:S01]  /*70c0*/  ULDC.64 UR12, c[0x0][0x210] ;  /* 0x00008400000c7ab9 */ /* 0x000fe20000000a00 */
[----:B------:R-:W-:Y:S02]  /*70d0*/  F2FP.F16.F32.PACK_AB R6, RZ, R6 ;  /* 0x00000006ff06723e */ /* 0x000fe400000000ff */
[----:B------:R-:W-:-:S04]  /*70e0*/  LEA R2, P0, R5, UR12, 0x1 ;  /* 0x0000000c05027c11 */ /* 0x000fc8000f8008ff */
[----:B------:R-:W-:-:S05]  /*70f0*/  LEA.HI.X R3, R5, UR13, R12, 0x1, P0 ;  /* 0x0000000d05037c11 */ /* 0x000fca00080f0c0c */
[----:B------:R4:W-:Y:S04]  /*7100*/  STG.E.U16 desc[UR8][R2.64], R6 ;  /* 0x0000000602007986 */ /* 0x0009e8000c101508 */
.L_x_104:
[----:B------:R-:W-:Y:S05]  /*7110*/  BSYNC B0 ;  /* 0x0000000000007941 */ /* 0x000fea0003800000 */
.L_x_103:
[----:B------:R-:W-:Y:S01]  /*7120*/  ISETP.GE.AND P0, PT, R52, UR7, PT ;  /* 0x0000000734007c0c */ /* 0x000fe2000bf06270 */
[----:B------:R-:W-:-:S12]  /*7130*/  BSSY B0, `(.L_x_106) ;  /* 0x000002a000007945 */ /* 0x000fd80003800000 */
[----:B------:R-:W-:Y:S05]  /*7140*/  @P0 BRA `(.L_x_107) ;  /* 0x0000000000a00947 */ /* 0x000fea0003800000 */
[----:B-1----:R-:W1:Y:S01]  /*7150*/  S2R R5, SR_CTAID.X ;  /* 0x0000000000057919 */ /* 0x002e620000002500 */
[----:B0-234-:R-:W0:Y:S01]  /*7160*/  LDC.64 R6, c[0x0][0x230] ;  /* 0x00008c00ff067b82 */ /* 0x01de220000000a00 */
[----:B------:R-:W-:Y:S01]  /*7170*/  ULDC UR4, c[0x0][0x244] ;  /* 0x0000910000047ab9 */ /* 0x000fe20000000800 */
[----:B------:R-:W2:Y:S06]  /*7180*/  LDS.64 R16, [UR5] ;  /* 0x00000005ff107984 */ /* 0x000eac0008000a00 */
[----:B------:R-:W3:Y:S08]  /*7190*/  LDC.64 R8, c[0x0][0x238] ;  /* 0x00008e00ff087b82 */ /* 0x000ef00000000a00 */
[----:B------:R-:W4:Y:S01]  /*71a0*/  LDC.64 R2, c[0x0][0x220] ;  /* 0x00008800ff027b82 */ /* 0x000f220000000a00 */
[----:B0-----:R-:W-:-:S06]  /*71b0*/  IMAD.WIDE R6, R52, 0x2, R6 ;  /* 0x0000000234067825 */ /* 0x001fcc00078e0206 */
[----:B------:R-:W5:Y:S01]  /*71c0*/  LDG.E.U16 R6, desc[UR8][R6.64] ;  /* 0x0000000806067981 */ /* 0x000f62000c1e1500 */
[----:B-1----:R-:W-:Y:S01]  /*71d0*/  SHF.L.U32 R11, R5, 0x5, RZ ;  /* 0x00000005050b7819 */ /* 0x002fe200000006ff */
[C---:B---3--:R-:W-:Y:S01]  /*71e0*/  IMAD.WIDE R8, R52.reuse, 0x2, R8 ;  /* 0x0000000234087825 */ /* 0x048fe200078e0208 */
[----:B------:R-:W-:Y:S02]  /*71f0*/  LOP3.LUT R5, R52, 0xffffffe0, RZ, 0xc0, !PT ;  /* 0xffffffe034057812 */ /* 0x000fe400078ec0ff */
[----:B------:R-:W-:-:S03]  /*7200*/  LOP3.LUT R10, R11, 0xffffffe0, R52, 0xe2, !PT ;  /* 0xffffffe00b0a7812 */ /* 0x000fc600078ee234 */
[----:B------:R-:W3:Y:S02]  /*7210*/  LDG.E.U16 R8, desc[UR8][R8.64] ;  /* 0x0000000808087981 */ /* 0x000ee4000c1e1500 */
[----:B------:R-:W-:-:S04]  /*7220*/  IMAD R15, R5, UR4, R10 ;  /* 0x00000004050f7c24 */ /* 0x000fc8000f8e020a */
[----:B----4-:R-:W-:-:S05]  /*7230*/  IMAD.WIDE R2, R15, 0x2, R2 ;  /* 0x000000020f027825 */ /* 0x010fca00078e0202 */
[----:B------:R-:W4:Y:S01]  /*7240*/  LDG.E.U16 R5, desc[UR8][R2.64] ;  /* 0x0000000802057981 */ /* 0x000f22000c1e1500 */
[----:B------:R-:W-:Y:S01]  /*7250*/  PLOP3.LUT P0, PT, PT, PT, UP0, 0x40, 0x0 ;  /* 0x000000000000781c */ /* 0x000fe20003f0e808 */
[----:B--2---:R-:W-:-:S04]  /*7260*/  FADD.FTZ R10, R37, -R16 ;  /* 0x80000010250a7221 */ /* 0x004fc80000010000 */
[----:B------:R-:W-:Y:S01]  /*7270*/  FMUL.FTZ R10, R10, R17 ;  /* 0x000000110a0a7220 */ /* 0x000fe20000410000 */
[----:B------:R-:W-:Y:S01]  /*7280*/  SHF.R.S32.HI R12, RZ, 0x1f, R15 ;  /* 0x0000001fff0c7819 */ /* 0x000fe2000001140f */
[----:B-----5:R-:W-:Y:S02]  /*7290*/  HADD2.F32 R11, -RZ, R6.H0_H0 ;  /* 0x20000006ff0b7230 */ /* 0x020fe40000004100 */
[----:B---3--:R-:W-:-:S05]  /*72a0*/  HADD2.F32 R13, -RZ, R8.H0_H0 ;  /* 0x20000008ff0d7230 */ /* 0x008fca0000004100 */
[----:B------:R-:W-:Y:S01]  /*72b0*/  FFMA.FTZ R10, R10, R11, R13 ;  /* 0x0000000b0a0a7223 */ /* 0x000fe2000001000d */
[----:B----4-:R-:W-:-:S05]  /*72c0*/  HADD2.F32 R5, -RZ, R5.H0_H0 ;  /* 0x20000005ff057230 */ /* 0x010fca0000004100 */
        /* <DEDUP_REMOVED lines=11> */
.L_x_108:
[----:B------:R-:W-:Y:S01]  /*7380*/  ULDC.64 UR12, c[0x0][0x210] ;  /* 0x00008400000c7ab9 */ /* 0x000fe20000000a00 */
[----:B------:R-:W-:Y:S02]  /*7390*/  F2FP.F16.F32.PACK_AB R5, RZ, R5 ;  /* 0x00000005ff05723e */ /* 0x000fe400000000ff */
[----:B------:R-:W-:-:S04]  /*73a0*/  LEA R2, P0, R15, UR12, 0x1 ;  /* 0x0000000c0f027c11 */ /* 0x000fc8000f8008ff */
[----:B------:R-:W-:-:S05]  /*73b0*/  LEA.HI.X R3, R15, UR13, R12, 0x1, P0 ;  /* 0x0000000d0f037c11 */ /* 0x000fca00080f0c0c */
[----:B------:R0:W-:Y:S04]  /*73c0*/  STG.E.U16 desc[UR8][R2.64], R5 ;  /* 0x0000000502007986 */ /* 0x0001e8000c101508 */
.L_x_107:
[----:B------:R-:W-:Y:S05]  /*73d0*/  BSYNC B0 ;  /* 0x0000000000007941 */ /* 0x000fea0003800000 */
.L_x_106:
[----:B------:R-:W-:Y:S01]  /*73e0*/  ULDC UR4, c[0x0][0x0] ;  /* 0x0000000000047ab9 */ /* 0x000fe20000000800 */
[----:B------:R-:W-:Y:S01]  /*73f0*/  BSSY B0, `(.L_x_109) ;  /* 0x000002e000007945 */ /* 0x000fe20003800000 */
[----:B01--4-:R-:W-:-:S05]  /*7400*/  VIADD R2, R52, UR4 ;  /* 0x0000000434027c36 */ /* 0x013fca0008000000 */
[----:B------:R-:W-:-:S13]  /*7410*/  ISETP.GE.AND P0, PT, R2, UR7, PT ;  /* 0x0000000702007c0c */ /* 0x000fda000bf06270 */
[----:B------:R-:W-:Y:S05]  /*7420*/  @P0 BRA `(.L_x_110) ;  /* 0x0000000000a80947 */ /* 0x000fea0003800000 */
[----:B------:R-:W0:Y:S01]  /*7430*/  S2R R5, SR_CTAID.X ;  /* 0x0000000000057919 */ /* 0x000e220000002500 */
[----:B--23--:R-:W1:Y:S01]  /*7440*/  LDC.64 R6, c[0x0][0x230] ;  /* 0x00008c00ff067b82 */ /* 0x00ce620000000a00 */
[----:B------:R-:W-:Y:S01]  /*7450*/  ULDC UR4, c[0x0][0x0] ;  /* 0x0000000000047ab9 */ /* 0x000fe20000000800 */
[----:B------:R-:W2:Y:S06]  /*7460*/  LDS.64 R16, [UR5] ;  /* 0x00000005ff107984 */ /* 0x000eac0008000a00 */
[----:B------:R-:W3:Y:S08]  /*7470*/  LDC.64 R8, c[0x0][0x238] ;  /* 0x00008e00ff087b82 */ /* 0x000ef00000000a00 */
[----:B------:R-:W4:Y:S01]  /*7480*/  LDC.64 R2, c[0x0][0x220] ;  /* 0x00008800ff027b82 */ /* 0x000f220000000a00 */
[----:B0-----:R-:W-:Y:S01]  /*7490*/  SHF.L.U32 R10, R5, 0x5, RZ ;  /* 0x00000005050a7819 */ /* 0x001fe200000006ff */
[----:B------:R-:W-:Y:S01]  /*74a0*/  VIADD R5, R52, UR4 ;  /* 0x0000000434057c36 */ /* 0x000fe20008000000 */
[----:B------:R-:W-:-:S03]  /*74b0*/  ULDC UR4, c[0x0][0x244] ;  /* 0x0000910000047ab9 */ /* 0x000fc60000000800 */
[C---:B-1----:R-:W-:Y:S01]  /*74c0*/  IMAD.WIDE R6, R5.reuse, 0x2, R6 ;  /* 0x0000000205067825 */ /* 0x042fe200078e0206 */
[----:B------:R-:W-:Y:S02]  /*74d0*/  LOP3.LUT R11, R10, 0xffffffe0, R5, 0xe2, !PT ;  /* 0xffffffe00a0b7812 */ /* 0x000fe400078ee205 */
[C---:B------:R-:W-:Y:S01]  /*74e0*/  LOP3.LUT R10, R5.reuse, 0xffffffe0, RZ, 0xc0, !PT ;  /* 0xffffffe0050a7812 */ /* 0x040fe200078ec0ff */
[----:B---3--:R-:W-:Y:S02]  /*74f0*/  IMAD.WIDE R8, R5, 0x2, R8 ;  /* 0x0000000205087825 */ /* 0x008fe400078e0208 */
[----:B------:R-:W3:Y:S02]  /*7500*/  LDG.E.U16 R6, desc[UR8][R6.64] ;  /* 0x0000000806067981 */ /* 0x000ee4000c1e1500 */
[----:B------:R-:W-:Y:S02]  /*7510*/  IMAD R11, R10, UR4, R11 ;  /* 0x000000040a0b7c24 */ /* 0x000fe4000f8e020b */
[----:B------:R-:W5:Y:S02]  /*7520*/  LDG.E.U16 R8, desc[UR8][R8.64] ;  /* 0x0000000808087981 */ /* 0x000f64000c1e1500 */
[----:B----4-:R-:W-:-:S05]  /*7530*/  IMAD.WIDE R2, R11, 0x2, R2 ;  /* 0x000000020b027825 */ /* 0x010fca00078e0202 */
[----:B------:R-:W4:Y:S01]  /*7540*/  LDG.E.U16 R5, desc[UR8][R2.64] ;  /* 0x0000000802057981 */ /* 0x000f22000c1e1500 */
[----:B------:R-:W-:Y:S01]  /*7550*/  PLOP3.LUT P0, PT, PT, PT, UP0, 0x40, 0x0 ;  /* 0x000000000000781c */ /* 0x000fe20003f0e808 */
[----:B--2---:R-:W-:-:S04]  /*7560*/  FADD.FTZ R10, R39, -R16 ;  /* 0x80000010270a7221 */ /* 0x004fc80000010000 */
[----:B------:R-:W-:Y:S01]  /*7570*/  FMUL.FTZ R10, R10, R17 ;  /* 0x000000110a0a7220 */ /* 0x000fe20000410000 */
[----:B------:R-:W-:Y:S01]  /*7580*/  SHF.R.S32.HI R12, RZ, 0x1f, R11 ;  /* 0x0000001fff0c7819 */ /* 0x000fe2000001140b */
[----:B---3--:R-:W-:Y:S02]  /*7590*/  HADD2.F32 R13, -RZ, R6.H0_H0 ;  /* 0x20000006ff0d7230 */ /* 0x008fe40000004100 */
[----:B-----5:R-:W-:-:S05]  /*75a0*/  HADD2.F32 R15, -RZ, R8.H0_H0 ;  /* 0x20000008ff0f7230 */ /* 0x020fca0000004100 */
        /* <DEDUP_REMOVED lines=13> */
.L_x_111:
[----:B------:R-:W-:Y:S01]  /*7680*/  ULDC.64 UR12, c[0x0][0x210] ;  /* 0x00008400000c7ab9 */ /* 0x000fe20000000a00 */
[----:B------:R-:W-:Y:S02]  /*7690*/  F2FP.F16.F32.PACK_AB R5, RZ, R5 ;  /* 0x00000005ff05723e */ /* 0x000fe400000000ff */
[----:B------:R-:W-:-:S04]  /*76a0*/  LEA R2, P0, R11, UR12, 0x1 ;  /* 0x0000000c0b027c11 */ /* 0x000fc8000f8008ff */
[----:B------:R-:W-:-:S05]  /*76b0*/  LEA.HI.X R3, R11, UR13, R12, 0x1, P0 ;  /* 0x0000000d0b037c11 */ /* 0x000fca00080f0c0c */
[----:B------:R0:W-:Y:S04]  /*76c0*/  STG.E.U16 desc[UR8][R2.64], R5 ;  /* 0x0000000502007986 */ /* 0x0001e8000c101508 */
.L_x_110:
[----:B------:R-:W-:Y:S05]  /*76d0*/  BSYNC B0 ;  /* 0x0000000000007941 */ /* 0x000fea0003800000 */
.L_x_109:
[----:B0123--:R-:W0:Y:S01]  /*76e0*/  LDC R3, c[0x0][RZ] ;  /* 0x00000000ff037b82 */ /* 0x00fe220000000800 */
[----:B------:R-:W-:Y:S01]  /*76f0*/  BSSY B0, `(.L_x_112) ;  /* 0x000002e000007945 */ /* 0x000fe20003800000 */
[----:B0-----:R-:W-:-:S04]  /*7700*/  IADD3 R2, R3, R52, R3 ;  /* 0x0000003403027210 */ /* 0x001fc80007ffe003 */
        /* <DEDUP_REMOVED lines=9> */
[----:B-1----:R-:W-:-:S02]  /*77a0*/  IADD3 R5, R5, R52, R5 ;  /* 0x0000003405057210 */ /* 0x002fc40007ffe005 */
[----:B0-----:R-:W-:-:S03]  /*77b0*/  SHF.L.U32 R10, R10, 0x5, RZ ;  /* 0x000000050a0a7819 */ /* 0x001fc600000006ff */
[C---:B---3--:R-:W-:Y:S01]  /*77c0*/  IMAD.WIDE R6, R5.reuse, 0x2, R6 ;  /* 0x0000000205067825 */ /* 0x048fe200078e0206 */
[----:B------:R-:W-:Y:S02]  /*77d0*/  LOP3.LUT R11, R10, 0xffffffe0, R5, 0xe2, !PT ;  /* 0xffffffe00a0b7812 */ /* 0x000fe400078ee205 */
[----:B------:R-:W-:-:S03]  /*77e0*/  LOP3.LUT R10, R5, 0xffffffe0, RZ, 0xc0, !PT ;  /* 0xffffffe0050a7812 */ /* 0x000fc600078ec0ff */
        /* <DEDUP_REMOVED lines=25> */
.L_x_114:
[----:B------:R-:W-:Y:S01]  /*7980*/  ULDC.64 UR12, c[0x0][0x210] ;  /* 0x00008400000c7ab9 */ /* 0x000fe20000000a00 */
[----:B------:R-:W-:Y:S02]  /*7990*/  F2FP.F16.F32.PACK_AB R5, RZ, R5 ;  /* 0x00000005ff05723e */ /* 0x000fe400000000ff */
[----:B------:R-:W-:-:S04]  /*79a0*/  LEA R2, P0, R11, UR12, 0x1 ;  /* 0x0000000c0b027c11 */ /* 0x000fc8000f8008ff */
[----:B------:R-:W-:-:S05]  /*79b0*/  LEA.HI.X R3, R11, UR13, R12, 0x1, P0 ;  /* 0x0000000d0b037c11 */ /* 0x000fca00080f0c0c */
[----:B------:R0:W-:Y:S04]  /*79c0*/  STG.E.U16 desc[UR8][R2.64], R5 ;  /* 0x0000000502007986 */ /* 0x0001e8000c101508 */
.L_x_113:
[----:B------:R-:W-:Y:S05]  /*79d0*/  BSYNC B0 ;  /* 0x0000000000007941 */ /* 0x000fea0003800000 */
.L_x_112:
        /* <DEDUP_REMOVED lines=15> */
[----:B0-----:R-:W-:-:S04]  /*7ad0*/  IMAD.SHL.U32 R10, R11, 0x20, RZ ;  /* 0x000000200b0a7824 */ /* 0x001fc800078e00ff */
        /* <DEDUP_REMOVED lines=28> */
.L_x_117:
[----:B------:R-:W-:Y:S01]  /*7ca0*/  ULDC.64 UR12, c[0x0][0x210] ;  /* 0x00008400000c7ab9 */ /* 0x000fe20000000a00 */
[----:B------:R-:W-:Y:S02]  /*7cb0*/  F2FP.F16.F32.PACK_AB R5, RZ, R5 ;  /* 0x00000005ff05723e */ /* 0x000fe400000000ff */
[----:B------:R-:W-:-:S04]  /*7cc0*/  LEA R2, P0, R11, UR12, 0x1 ;  /* 0x0000000c0b027c11 */ /* 0x000fc8000f8008ff */
[----:B------:R-:W-:-:S05]  /*7cd0*/  LEA.HI.X R3, R11, UR13, R12, 0x1, P0 ;  /* 0x0000000d0b037c11 */ /* 0x000fca00080f0c0c */
[----:B------:R0:W-:Y:S04]  /*7ce0*/  STG.E.U16 desc[UR8][R2.64], R5 ;  /* 0x0000000502007986 */ /* 0x0001e8000c101508 */
.L_x_116:
[----:B------:R-:W-:Y:S05]  /*7cf0*/  BSYNC B0 ;  /* 0x0000000000007941 */ /* 0x000fea0003800000 */
.L_x_115:
        /* <DEDUP_REMOVED lines=15> */
[----:B0-----:R-:W-:-:S03]  /*7df0*/  SHF.L.U32 R10, R11, 0x5, RZ ;  /* 0x000000050b0a7819 */ /* 0x001fc600000006ff */
        /* <DEDUP_REMOVED lines=28> */
.L_x_120:
[----:B------:R-:W-:Y:S01]  /*7fc0*/  ULDC.64 UR12, c[0x0][0x210] ;  /* 0x00008400000c7ab9 */ /* 0x000fe20000000a00 */
[----:B------:R-:W-:Y:S02]  /*7fd0*/  F2FP.F16.F32.PACK_AB R5, RZ, R5 ;  /* 0x00000005ff05723e */ /* 0x000fe400000000ff */
[----:B------:R-:W-:-:S04]  /*7fe0*/  LEA R2, P0, R11, UR12, 0x1 ;  /* 0x0000000c0b027c11 */ /* 0x000fc8000f8008ff */
[----:B------:R-:W-:-:S05]  /*7ff0*/  LEA.HI.X R3, R11, UR13, R12, 0x1, P0 ;  /* 0x0000000d0b037c11 */ /* 0x000fca00080f0c0c */
[----:B------:R0:W-:Y:S04]  /*8000*/  STG.E.U16 desc[UR8][R2.64], R5 ;  /* 0x0000000502007986 */ /* 0x0001e8000c101508 */
.L_x_119:
[----:B------:R-:W-:Y:S05]  /*8010*/  BSYNC B0 ;  /* 0x0000000000007941 */ /* 0x000fea0003800000 */
.L_x_118:
[----:B------:R-:W-:Y:S04]  /*8020*/  BSSY B0, `(.L_x_121) ;  /* 0x000002e000007945 */ /* 0x000fe80003800000 */
[----:B------:R-:W-:Y:S05]  /*8030*/  @P1 BRA `(.L_x_122) ;  /* 0x0000000000b01947 */ /* 0x000fea0003800000 */
[----:B------:R-:W2:Y:S01]  /*8040*/  LDC R10, c[0x0][RZ] ;  /* 0x00000000ff0a7b82 */ /* 0x000ea20000000800 */
[----:B------:R-:W3:Y:S01]  /*8050*/  S2R R11, SR_CTAID.X ;  /* 0x00000000000b7919 */ /* 0x000ee20000002500 */
[----:B------:R-:W-:Y:S01]  /*8060*/  ULDC UR4, c[0x0][0x244] ;  /* 0x0000910000047ab9 */ /* 0x000fe20000000800 */
[----:B------:R-:W4:Y:S05]  /*8070*/  LDS.64 R16, [UR5] ;  /* 0x00000005ff107984 */ /* 0x000f2a0008000a00 */
[----:B01----:R-:W0:Y:S08]  /*8080*/  LDC.64 R2, c[0x0][0x230] ;  /* 0x00008c00ff027b82 */ /* 0x003e300000000a00 */
[----:B------:R-:W1:Y:S08]  /*8090*/  LDC.64 R6, c[0x0][0x238] ;  /* 0x00008e00ff067b82 */ /* 0x000e700000000a00 */
[----:B------:R-:W5:Y:S01]  /*80a0*/  LDC.64 R8, c[0x0][0x220] ;  /* 0x00008800ff087b82 */ /* 0x000f620000000a00 */
[----:B--2---:R-:W-:-:S04]  /*80b0*/  IADD3 R5, R10, R52, R10 ;  /* 0x000000340a057210 */ /* 0x004fc80007ffe00a */
[----:B------:R-:W-:-:S05]  /*80c0*/  IADD3 R5, R10, R5, R10 ;  /* 0x000000050a057210 */ /* 0x000fca0007ffe00a */
[----:B------:R-:W-:Y:S01]  /*80d0*/  IMAD.IADD R5, R5, 0x1, R10 ;  /* 0x0000000105057824 */ /* 0x000fe200078e020a */
[----:B---3--:R-:W-:-:S03]  /*80e0*/  SHF.L.U32 R10, R11, 0x5, RZ ;  /* 0x000000050b0a7819 */ /* 0x008fc600000006ff */
[C---:B0-----:R-:W-:Y:S01]  /*80f0*/  IMAD.WIDE R2, R5.reuse, 0x2, R2 ;  /* 0x0000000205027825 */ /* 0x041fe200078e0202 */
[----:B------:R-:W-:Y:S02]  /*8100*/  LOP3.LUT R11, R10, 0xffffffe0, R5, 0xe2, !PT ;  /* 0xffffffe00a0b7812 */ /* 0x000fe400078ee205 */
[C---:B------:R-:W-:Y:S01]  /*8110*/  LOP3.LUT R10, R5.reuse, 0xffffffe0, RZ, 0xc0, !PT ;  /* 0xffffffe0050a7812 */ /* 0x040fe200078ec0ff */
[----:B-1----:R-:W-:Y:S02]  /*8120*/  IMAD.WIDE R6, R5, 0x2, R6 ;  /* 0x0000000205067825 */ /* 0x002fe400078e0206 */
[----:B------:R-:W2:Y:S02]  /*8130*/  LDG.E.U16 R2, desc[UR8][R2.64] ;  /* 0x0000000802027981 */ /* 0x000ea4000c1e1500 */
[----:B------:R-:W-:Y:S02]  /*8140*/  IMAD R11, R10, UR4, R11 ;  /* 0x000000040a0b7c24 */ /* 0x000fe4000f8e020b */
[----:B------:R-:W3:Y:S02]  /*8150*/  LDG.E.U16 R6, desc[UR8][R6.64] ;  /* 0x0000000806067981 */ /* 0x000ee4000c1e1500 */
[----:B-----5:R-:W-:-:S05]  /*8160*/  IMAD.WIDE R8, R11, 0x2, R8 ;  /* 0x000000020b087825 */ /* 0x020fca00078e0208 */
        /* <DEDUP_REMOVED lines=20> */
.L_x_123:
[----:B------:R-:W-:Y:S01]  /*82b0*/  ULDC.64 UR12, c[0x0][0x210] ;  /* 0x00008400000c7ab9 */ /* 0x000fe20000000a00 */
[----:B------:R-:W-:Y:S02]  /*82c0*/  F2FP.F16.F32.PACK_AB R5, RZ, R5 ;  /* 0x00000005ff05723e */ /* 0x000fe400000000ff */
[----:B------:R-:W-:-:S04]  /*82d0*/  LEA R2, P0, R11, UR12, 0x1 ;  /* 0x0000000c0b027c11 */ /* 0x000fc8000f8008ff */
[----:B------:R-:W-:-:S05]  /*82e0*/  LEA.HI.X R3, R11, UR13, R12, 0x1, P0 ;  /* 0x0000000d0b037c11 */ /* 0x000fca00080f0c0c */
[----:B------:R2:W-:Y:S04]  /*82f0*/  STG.E.U16 desc[UR8][R2.64], R5 ;  /* 0x0000000502007986 */ /* 0x0005e8000c101508 */
.L_x_122:
[----:B------:R-:W-:Y:S05]  /*8300*/  BSYNC B0 ;  /* 0x0000000000007941 */ /* 0x000fea0003800000 */
.L_x_121:
[----:B------:R-:W-:Y:S04]  /*8310*/  BSSY B0, `(.L_x_124) ;  /* 0x000002e000007945 */ /* 0x000fe80003800000 */
[----:B------:R-:W-:Y:S05]  /*8320*/  @P2 BRA `(.L_x_125) ;  /* 0x0000000000b02947 */ /* 0x000fea0003800000 */
[----:B------:R-:W4:Y:S01]  /*8330*/  S2R R10, SR_CTAID.X ;  /* 0x00000000000a7919 */ /* 0x000f220000002500 */
[----:B0123--:R-:W0:Y:S01]  /*8340*/  LDC R5, c[0x0][RZ] ;  /* 0x00000000ff057b82 */ /* 0x00fe220000000800 */
[----:B------:R-:W-:Y:S01]  /*8350*/  ULDC UR4, c[0x0][0x244] ;  /* 0x0000910000047ab9 */ /* 0x000fe20000000800 */
[----:B------:R-:W1:Y:S06]  /*8360*/  LDS.64 R16, [UR5] ;  /* 0x00000005ff107984 */ /* 0x000e6c0008000a00 */
[----:B------:R-:W2:Y:S08]  /*8370*/  LDC.64 R2, c[0x0][0x230] ;  /* 0x00008c00ff027b82 */ /* 0x000eb00000000a00 */
[----:B------:R-:W3:Y:S08]  /*8380*/  LDC.64 R6, c[0x0][0x238] ;  /* 0x00008e00ff067b82 */ /* 0x000ef00000000a00 */
[----:B------:R-:W5:Y:S01]  /*8390*/  LDC.64 R8, c[0x0][0x220] ;  /* 0x00008800ff087b82 */ /* 0x000f620000000a00 */
[----:B0-----:R-:W-:-:S04]  /*83a0*/  IADD3 R52, R5, R52, R5 ;  /* 0x0000003405347210 */ /* 0x001fc80007ffe005 */
[----:B------:R-:W-:Y:S01]  /*83b0*/  IADD3 R52, R5, R52, R5 ;  /* 0x0000003405347210 */ /* 0x000fe20007ffe005 */
[----:B----4-:R-:W-:-:S03]  /*83c0*/  IMAD.SHL.U32 R10, R10, 0x20, RZ ;  /* 0x000000200a0a7824 */ /* 0x010fc600078e00ff */
[----:B------:R-:W-:-:S04]  /*83d0*/  IADD3 R5, R5, R52, R5 ;  /* 0x0000003405057210 */ /* 0x000fc80007ffe005 */
[----:B------:R-:W-:Y:S01]  /*83e0*/  LOP3.LUT R11, R10, 0xffffffe0, R5, 0xe2, !PT ;  /* 0xffffffe00a0b7812 */ /* 0x000fe200078ee205 */
[C---:B--2---:R-:W-:Y:S01]  /*83f0*/  IMAD.WIDE R2, R5.reuse, 0x2, R2 ;  /* 0x0000000205027825 */ /* 0x044fe200078e0202 */
[----:B------:R-:W-:-:S03]  /*8400*/  LOP3.LUT R10, R5, 0xffffffe0, RZ, 0xc0, !PT ;  /* 0xffffffe0050a7812 */ /* 0x000fc600078ec0ff */
[----:B---3--:R-:W-:Y:S02]  /*8410*/  IMAD.WIDE R6, R5, 0x2, R6 ;  /* 0x0000000205067825 */ /* 0x008fe400078e0206 */
[----:B------:R-:W2:Y:S02]  /*8420*/  LDG.E.U16 R2, desc[UR8][R2.64] ;  /* 0x0000000802027981 */ /* 0x000ea4000c1e1500 */
[----:B------:R-:W-:Y:S02]  /*8430*/  IMAD R11, R10, UR4, R11 ;  /* 0x000000040a0b7c24 */ /* 0x000fe4000f8e020b */
[----:B------:R-:W3:Y:S02]  /*8440*/  LDG.E.U16 R6, desc[UR8][R6.64] ;  /* 0x0000000806067981 */ /* 0x000ee4000c1e1500 */
[----:B-----5:R-:W-:-:S05]  /*8450*/  IMAD.WIDE R8, R11, 0x2, R8 ;  /* 0x000000020b087825 */ /* 0x020fca00078e0208 */
[----:B------:R-:W4:Y:S01]  /*8460*/  LDG.E.U16 R5, desc[UR8][R8.64] ;  /* 0x0000000808057981 */ /* 0x000f22000c1e1500 */
[----:B------:R-:W-:Y:S01]  /*8470*/  PLOP3.LUT P0, PT, PT, PT, UP0, 0x40, 0x0 ;  /* 0x000000000000781c */ /* 0x000fe20003f0e808 */
[----:B-1----:R-:W-:-:S04]  /*8480*/  FADD.FTZ R10, R47, -R16 ;  /* 0x800000102f0a7221 */ /* 0x002fc80000010000 */
        /* <DEDUP_REMOVED lines=17> */
.L_x_126:
[----:B------:R-:W-:Y:S01]  /*85a0*/  ULDC.64 UR12, c[0x0][0x210] ;  /* 0x00008400000c7ab9 */ /* 0x000fe20000000a00 */
[----:B------:R-:W-:Y:S02]  /*85b0*/  F2FP.F16.F32.PACK_AB R5, RZ, R5 ;  /* 0x00000005ff05723e */ /* 0x000fe400000000ff */
[----:B------:R-:W-:-:S04]  /*85c0*/  LEA R2, P0, R11, UR12, 0x1 ;  /* 0x0000000c0b027c11 */ /* 0x000fc8000f8008ff */
[----:B------:R-:W-:-:S05]  /*85d0*/  LEA.HI.X R3, R11, UR13, R12, 0x1, P0 ;  /* 0x0000000d0b037c11 */ /* 0x000fca00080f0c0c */
[----:B------:R0:W-:Y:S04]  /*85e0*/  STG.E.U16 desc[UR8][R2.64], R5 ;  /* 0x0000000502007986 */ /* 0x0001e8000c101508 */
.L_x_125:
[----:B------:R-:W-:Y:S05]  /*85f0*/  BSYNC B0 ;  /* 0x0000000000007941 */ /* 0x000fea0003800000 */
.L_x_124:
[----:B------:R-:W-:Y:S04]  /*8600*/  BSSY B0, `(.L_x_127) ;  /* 0x000002a000007945 */ /* 0x000fe80003800000 */
[----:B------:R-:W-:Y:S05]  /*8610*/  @P6 BRA `(.L_x_128) ;  /* 0x0000000000a06947 */ /* 0x000fea0003800000 */
[----:B01234-:R-:W0:Y:S01]  /*8620*/  S2R R5, SR_CTAID.X ;  /* 0x0000000000057919 */ /* 0x01fe220000002500 */
[----:B------:R-:W1:Y:S01]  /*8630*/  LDC.64 R2, c[0x0][0x230] ;  /* 0x00008c00ff027b82 */ /* 0x000e620000000a00 */
[----:B------:R-:W-:Y:S01]  /*8640*/  ULDC UR4, c[0x0][0x244] ;  /* 0x0000910000047ab9 */ /* 0x000fe20000000800 */
[----:B------:R-:W2:Y:S06]  /*8650*/  LDS.64 R16, [UR5] ;  /* 0x00000005ff107984 */ /* 0x000eac0008000a00 */
[----:B------:R-:W3:Y:S08]  /*8660*/  LDC.64 R6, c[0x0][0x238] ;  /* 0x00008e00ff067b82 */ /* 0x000ef00000000a00 */
[----:B------:R-:W4:Y:S01]  /*8670*/  LDC.64 R8, c[0x0][0x220] ;  /* 0x00008800ff087b82 */ /* 0x000f220000000a00 */
[----:B-1----:R-:W-:-:S06]  /*8680*/  IMAD.WIDE R2, R4, 0x2, R2 ;  /* 0x0000000204027825 */ /* 0x002fcc00078e0202 */
[----:B------:R-:W5:Y:S01]  /*8690*/  LDG.E.U16 R2, desc[UR8][R2.64] ;  /* 0x0000000802027981 */ /* 0x000f62000c1e1500 */
[----:B0-----:R-:W-:Y:S01]  /*86a0*/  SHF.L.U32 R11, R5, 0x5, RZ ;  /* 0x00000005050b7819 */ /* 0x001fe200000006ff */
        /* <DEDUP_REMOVED lines=26> */
.L_x_129:
[----:B------:R-:W-:Y:S01]  /*8850*/  ULDC.64 UR12, c[0x0][0x210] ;  /* 0x00008400000c7ab9 */ /* 0x000fe20000000a00 */
[----:B------:R-:W-:Y:S02]  /*8860*/  F2FP.F16.F32.PACK_AB R5, RZ, R5 ;  /* 0x00000005ff05723e */ /* 0x000fe400000000ff */
[----:B------:R-:W-:-:S04]  /*8870*/  LEA R2, P0, R15, UR12, 0x1 ;  /* 0x0000000c0f027c11 */ /* 0x000fc8000f8008ff */
[----:B------:R-:W-:-:S05]  /*8880*/  LEA.HI.X R3, R15, UR13, R12, 0x1, P0 ;  /* 0x0000000d0f037c11 */ /* 0x000fca00080f0c0c */
[----:B------:R0:W-:Y:S04]  /*8890*/  STG.E.U16 desc[UR8][R2.64], R5 ;  /* 0x0000000502007986 */ /* 0x0001e8000c101508 */
.L_x_128:
[----:B------:R-:W-:Y:S05]  /*88a0*/  BSYNC B0 ;  /* 0x0000000000007941 */ /* 0x000fea0003800000 */
.L_x_127:
[----:B------:R-:W-:Y:S01]  /*88b0*/  ULDC UR4, c[0x0][0x0] ;  /* 0x0000000000047ab9 */ /* 0x000fe20000000800 */
[----:B------:R-:W-:Y:S01]  /*88c0*/  BSSY B0, `(.L_x_130) ;  /* 0x000002e000007945 */ /* 0x000fe20003800000 */
[----:B01234-:R-:W-:-:S05]  /*88d0*/  VIADD R2, R4, UR4 ;  /* 0x0000000404027c36 */ /* 0x01ffca0008000000 */
[----:B------:R-:W-:-:S13]  /*88e0*/  ISETP.GE.AND P0, PT, R2, UR7, PT ;  /* 0x0000000702007c0c */ /* 0x000fda000bf06270 */
[----:B------:R-:W-:Y:S05]  /*88f0*/  @P0 BRA `(.L_x_131) ;  /* 0x0000000000a80947 */ /* 0x000fea0003800000 */
[----:B------:R-:W0:Y:S01]  /*8900*/  S2R R5, SR_CTAID.X ;  /* 0x0000000000057919 */ /* 0x000e220000002500 */
[----:B------:R-:W1:Y:S01]  /*8910*/  LDC.64 R2, c[0x0][0x230] ;  /* 0x00008c00ff027b82 */ /* 0x000e620000000a00 */
        /* <DEDUP_REMOVED lines=35> */
.L_x_132:
[----:B------:R-:W-:Y:S01]  /*8b50*/  ULDC.64 UR12, c[0x0][0x210] ;  /* 0x00008400000c7ab9 */ /* 0x000fe20000000a00 */
[----:B------:R-:W-:Y:S02]  /*8b60*/  F2FP.F16.F32.PACK_AB R5, RZ, R5 ;  /* 0x00000005ff05723e */ /* 0x000fe400000000ff */
[----:B------:R-:W-:-:S04]  /*8b70*/  LEA R2, P0, R11, UR12, 0x1 ;  /* 0x0000000c0b027c11 */ /* 0x000fc8000f8008ff */
[----:B------:R-:W-:-:S05]  /*8b80*/  LEA.HI.X R3, R11, UR13, R12, 0x1, P0 ;  /* 0x0000000d0b037c11 */ /* 0x000fca00080f0c0c */
[----:B------:R0:W-:Y:S04]  /*8b90*/  STG.E.U16 desc[UR8][R2.64], R5 ;  /* 0x0000000502007986 */ /* 0x0001e8000c101508 */
.L_x_131:
[----:B------:R-:W-:Y:S05]  /*8ba0*/  BSYNC B0 ;  /* 0x0000000000007941 */ /* 0x000fea0003800000 */
.L_x_130:
[----:B01----:R-:W0:Y:S01]  /*8bb0*/  LDC R3, c[0x0][RZ] ;  /* 0x00000000ff037b82 */ /* 0x003e220000000800 */
        /* <DEDUP_REMOVED lines=41> */
.L_x_135:
[----:B------:R-:W-:Y:S01]  /*8e50*/  ULDC.64 UR12, c[0x0][0x210] ;  /* 0x00008400000c7ab9 */ /* 0x000fe20000000a00 */
[----:B------:R-:W-:Y:S02]  /*8e60*/  F2FP.F16.F32.PACK_AB R5, RZ, R5 ;  /* 0x00000005ff05723e */ /* 0x000fe400000000ff */
[----:B------:R-:W-:-:S04]  /*8e70*/  LEA R2, P0, R11, UR12, 0x1 ;  /* 0x0000000c0b027c11 */ /* 0x000fc8000f8008ff */
[----:B------:R-:W-:-:S05]  /*8e80*/  LEA.HI.X R3, R11, UR13, R12, 0x1, P0 ;  /* 0x0000000d0b037c11 */ /* 0x000fca00080f0c0c */
[----:B------:R0:W-:Y:S04]  /*8e90*/  STG.E.U16 desc[UR8][R2.64], R5 ;  /* 0x0000000502007986 */ /* 0x0001e8000c101508 */
.L_x_134:
[----:B------:R-:W-:Y:S05]  /*8ea0*/  BSYNC B0 ;  /* 0x0000000000007941 */ /* 0x000fea0003800000 */
.L_x_133:
        /* <DEDUP_REMOVED lines=44> */
.L_x_138:
[----:B------:R-:W-:Y:S01]  /*9170*/  ULDC.64 UR12, c[0x0][0x210] ;  /* 0x00008400000c7ab9 */ /* 0x000fe20000000a00 */
[----:B------:R-:W-:Y:S02]  /*9180*/  F2FP.F16.F32.PACK_AB R5, RZ, R5 ;  /* 0x00000005ff05723e */ /* 0x000fe400000000ff */
[----:B------:R-:W-:-:S04]  /*9190*/  LEA R2, P0, R11, UR12, 0x1 ;  /* 0x0000000c0b027c11 */ /* 0x000fc8000f8008ff */
[----:B------:R-:W-:-:S05]  /*91a0*/  LEA.HI.X R3, R11, UR13, R12, 0x1, P0 ;  /* 0x0000000d0b037c11 */ /* 0x000fca00080f0c0c */
[----:B------:R0:W-:Y:S04]  /*91b0*/  STG.E.U16 desc[UR8][R2.64], R5 ;  /* 0x0000000502007986 */ /* 0x0001e8000c101508 */
.L_x_137:
[----:B------:R-:W-:Y:S05]  /*91c0*/  BSYNC B0 ;  /* 0x0000000000007941 */ /* 0x000fea0003800000 */
.L_x_136:
[----:B01----:R-:W0:Y:S02]  /*91d0*/  LDC R3, c[0x0][RZ] ;  /* 0x00000000ff037b82 */ /* 0x003e240000000800 */
[----:B0-----:R-:W-:-:S04]  /*91e0*/  IADD3 R2, R3, R4, R3 ;  /* 0x0000000403027210 */ /* 0x001fc80007ffe003 */
[----:B------:R-:W-:-:S04]  /*91f0*/  IADD3 R2, R3, R2, R3 ;  /* 0x0000000203027210 */ /* 0x000fc80007ffe003 */
[----:B------:R-:W-:-:S13]  /*9200*/  ISETP.GE.AND P0, PT, R2, UR7, PT ;  /* 0x0000000702007c0c */ /* 0x000fda000bf06270 */
[----:B------:R-:W-:Y:S05]  /*9210*/  @P0 EXIT ;  /* 0x000000000000094d */ /* 0x000fea0003800000 */
        /* <DEDUP_REMOVED lines=12> */
[----:B------:R-:W-:-:S05]  /*92e0*/  LOP3.LUT R11, R10, 0xffffffe0, R5, 0xe2, !PT ;  /* 0xffffffe00a0b7812 */ /* 0x000fca00078ee205 */
[----:B------:R-:W-:Y:S01]  /*92f0*/  IMAD R11, R4, UR4, R11 ;  /* 0x00000004040b7c24 */ /* 0x000fe2000f8e020b */
[----:B------:R-:W3:Y:S01]  /*9300*/  LDG.E.U16 R2, desc[UR8][R2.64] ;  /* 0x0000000802027981 */ /* 0x000ee2000c1e1500 */
[----:B----4-:R-:W-:-:S04]  /*9310*/  IMAD.WIDE R4, R5, 0x2, R6 ;  /* 0x0000000205047825 */ /* 0x010fc800078e0206 */
[----:B-----5:R-:W-:Y:S02]  /*9320*/  IMAD.WIDE R6, R11, 0x2, R8 ;  /* 0x000000020b067825 */ /* 0x020fe400078e0208 */
[----:B------:R-:W4:Y:S04]  /*9330*/  LDG.E.U16 R4, desc[UR8][R4.64] ;  /* 0x0000000804047981 */ /* 0x000f28000c1e1500 */
[----:B------:R-:W5:Y:S01]  /*9340*/  LDG.E.U16 R8, desc[UR8][R6.64] ;  /* 0x0000000806087981 */ /* 0x000f62000c1e1500 */
[----:B------:R-:W-:Y:S01]  /*9350*/  PLOP3.LUT P0, PT, PT, PT, UP0, 0x40, 0x0 ;  /* 0x000000000000781c */ /* 0x000fe20003f0e808 */
[----:B--2---:R-:W-:-:S04]  /*9360*/  FADD.FTZ R0, R0, -R12 ;  /* 0x8000000c00007221 */ /* 0x004fc80000010000 */
[----:B------:R-:W-:Y:S01]  /*9370*/  FMUL.FTZ R0, R0, R13 ;  /* 0x0000000d00007220 */ /* 0x000fe20000410000 */
[----:B---3--:R-:W-:Y:S02]  /*9380*/  HADD2.F32 R9, -RZ, R2.H0_H0 ;  /* 0x20000002ff097230 */ /* 0x008fe40000004100 */
[----:B----4-:R-:W-:Y:S02]  /*9390*/  HADD2.F32 R13, -RZ, R4.H0_H0 ;  /* 0x20000004ff0d7230 */ /* 0x010fe40000004100 */
[----:B-----5:R-:W-:-:S03]  /*93a0*/  HADD2.F32 R15, -RZ, R8.H0_H0 ;  /* 0x20000008ff0f7230 */ /* 0x020fc60000004100 */
[----:B------:R-:W-:Y:S01]  /*93b0*/  FFMA.FTZ R0, R0, R9, R13 ;  /* 0x0000000900007223 */ /* 0x000fe2000001000d */
[----:B------:R-:W-:-:S03]  /*93c0*/  SHF.R.S32.HI R8, RZ, 0x1f, R11 ;  /* 0x0000001fff087819 */ /* 0x000fc6000001140b */
[----:B------:R-:W-:Y:S01]  /*93d0*/  FADD.FTZ R0, R0, R15 ;  /* 0x0000000f00007221 */ /* 0x000fe20000010000 */
[----:B------:R-:W-:Y:S06]  /*93e0*/  @P0 BRA `(.L_x_139) ;  /* 0x0000000000240947 */ /* 0x000fec0003800000 */
[----:B------:R-:W-:Y:S01]  /*93f0*/  FMUL.FTZ R4, R0, UR11 ;  /* 0x0000000b00047c20 */ /* 0x000fe20008410000 */
[----:B------:R-:W-:Y:S01]  /*9400*/  ULDC.64 UR4, c[0x0][0x210] ;  /* 0x0000840000047ab9 */ /* 0x000fe20000000a00 */
[----:B------:R-:W-:Y:S02]  /*9410*/  F2FP.F16.F32.PACK_AB R0, RZ, R0 ;  /* 0x00000000ff00723e */ /* 0x000fe400000000ff */
[----:B------:R-:W0:Y:S01]  /*9420*/  F2I.S8.NTZ R5, R4 ;  /* 0x0000000400057305 */ /* 0x000e220000202100 */
[----:B------:R-:W-:Y:S02]  /*9430*/  IADD3 R2, P0, R11, UR4, RZ ;  /* 0x000000040b027c10 */ /* 0x000fe4000ff1e0ff */
[----:B------:R-:W-:Y:S02]  /*9440*/  STG.E.U16 desc[UR8][R6.64], R0 ;  /* 0x0000000006007986 */ /* 0x000fe4000c101508 */
[----:B------:R-:W-:-:S05]  /*9450*/  IADD3.X R3, R8, UR5, RZ, P0, !PT ;  /* 0x0000000508037c10 */ /* 0x000fca00087fe4ff */
[----:B0-----:R-:W-:Y:S01]  /*9460*/  STG.E.U8 desc[UR8][R2.64], R5 ;  /* 0x0000000502007986 */ /* 0x001fe2000c101108 */
[----:B------:R-:W-:Y:S05]  /*9470*/  EXIT ;  /* 0x000000000000794d */ /* 0x000fea0003800000 */
.L_x_139:
[----:B------:R-:W-:Y:S01]  /*9480*/  ULDC.64 UR4, c[0x0][0x210] ;  /* 0x0000840000047ab9 */ /* 0x000fe20000000a00 */
[----:B------:R-:W-:Y:S02]  /*9490*/  F2FP.F16.F32.PACK_AB R0, RZ, R0 ;  /* 0x00000000ff00723e */ /* 0x000fe400000000ff */
[----:B------:R-:W-:-:S04]  /*94a0*/  LEA R2, P0, R11, UR4, 0x1 ;  /* 0x000000040b027c11 */ /* 0x000fc8000f8008ff */
[----:B------:R-:W-:-:S05]  /*94b0*/  LEA.HI.X R3, R11, UR5, R8, 0x1, P0 ;  /* 0x000000050b037c11 */ /* 0x000fca00080f0c08 */
[----:B------:R-:W-:Y:S01]  /*94c0*/  STG.E.U16 desc[UR8][R2.64], R0 ;  /* 0x0000000002007986 */ /* 0x000fe2000c101508 */
[----:B------:R-:W-:Y:S05]  /*94d0*/  EXIT ;  /* 0x000000000000794d */ /* 0x000fea0003800000 */
.L_x_140:
        /* <DEDUP_REMOVED lines=10> */
.L_x_655:


//--------------------- .text._ZN17fastertransformer29add_bias_layernorm_add_res_e2ILi32EEEvP5char2PKS1_P7__half2PKS5_S8_S8_fiiPKfSA_ --------------------------
	.section	.text._ZN17fastertransformer29add_bias_layernorm_add_res_e2ILi32EEEvP5char2PKS1_P7__half2PKS5_S8_S8_fiiPKfSA_,"ax",@progbits
	.align	128
        .global         _ZN17fastertransformer29add_bias_layernorm_add_res_e2ILi32EEEvP5char2PKS1_P7__half2PKS5_S8_S8_fiiPKfSA_
        .type           _ZN17fastertransformer29add_bias_layernorm_add_res_e2ILi32EEEvP5char2PKS1_P7__half2PKS5_S8_S8_fiiPKfSA_,@function
        .size           _ZN17fastertransformer29add_bias_layernorm_add_res_e2ILi32EEEvP5char2PKS1_P7__half2PKS5_S8_S8_fiiPKfSA_,(.L_x_656 - _ZN17fastertransformer29add_bias_layernorm_add_res_e2ILi32EEEvP5char2PKS1_P7__half2PKS5_S8_S8_fiiPKfSA_)
        .other          _ZN17fastertransformer29add_bias_layernorm_add_res_e2ILi32EEEvP5char2PKS1_P7__half2PKS5_S8_S8_fiiPKfSA_,@"STO_CUDA_ENTRY STV_DEFAULT"
_ZN17fastertransformer29add_bias_layernorm_add_res_e2ILi32EEEvP5char2PKS1_P7__half2PKS5_S8_S8_fiiPKfSA_:
.text._ZN17fastertransformer29add_bias_layernorm_add_res_e2ILi32EEEvP5char2PKS1_P7__half2PKS5_S8_S8_fiiPKfSA_:
[----:B------:R-:W-:Y:S08]  /*0000*/  LDC R1, c[0x0][0x28] ;  /* 0x00000a00ff017b82 */ /* 0x000ff00000000800 */
[----:B------:R-:W0:Y:S01]  /*0010*/  LDC.64 R4, c[0x0][0x250] ;  /* 0x00009400ff047b82 */ /* 0x000e220000000a00 */
[----:B------:R-:W-:Y:S01]  /*0020*/  ULDC.64 UR4, c[0x0][0x258] ;  /* 0x0000960000047ab9 */ /* 0x000fe20000000a00 */
[----:B------:R-:W-:Y:S01]  /*0030*/  ULDC.64 UR8, c[0x0][0x208] ;  /* 0x0000820000087ab9 */ /* 0x000fe20000000a00 */
[----:B------:R-:W-:-:S05]  /*0040*/  UISETP.NE.U32.AND UP0, UPT, UR4, URZ, UPT ;  /* 0x0000003f0400728c */ /* 0x000fca000bf05070 */
[----:B------:R-:W1:Y:S01]  /*0050*/  LDC.64 R6, c[0x0][0x258] ;  /* 0x00009600ff067b82 */ /* 0x000e620000000a00 */
[----:B------:R-:W-:Y:S01]  /*0060*/  UISETP.NE.AND.EX UP0, UPT, UR5, URZ, UPT, UP0 ;  /* 0x0000003f0500728c */ /* 0x000fe2000bf05300 */
[----:B------:R-:W2:Y:S01]  /*0070*/  S2R R55, SR_TID.X ;  /* 0x0000000000377919 */ /* 0x000ea20000002100 */
[----:B------:R-:W-:-:S04]  /*0080*/  ULDC UR7, c[0x0][0x248] ;  /* 0x0000920000077ab9 */ /* 0x000fc80000000800 */
[----:B------:R-:W-:Y:S01]  /*0090*/  PLOP3.LUT P0, PT, PT, PT, UP0, 0x80, 0x0 ;  /* 0x000000000000781c */ /* 0x000fe20003f0f008 */
[----:B0-----:R-:W3:-:S12]  /*00a0*/  LDG.E.CONSTANT R4, desc[UR8][R4.64] ;  /* 0x0000000804047981 */ /* 0x001ed8000c1e9900 */
[----:B-1----:R0:W5:Y:S01]  /*00b0*/  @P0 LDG.E.CONSTANT R0, desc[UR8][R6.64] ;  /* 0x0000000806000981 */ /* 0x002162000c1e9900 */
[----:B------:R-:W-:Y:S01]  /*00c0*/  USHF.R.S32.HI UR4, URZ, 0x1, UR7 ;  /* 0x000000013f047899 */ /* 0x000fe20008011407 */
[----:B------:R-:W-:Y:S01]  /*00d0*/  BSSY B0, `(.L_x_141) ;  /* 0x0000029000007945 */ /* 0x000fe20003800000 */
[----:B------:R-:W-:Y:S01]  /*00e0*/  ULDC UR6, c[0x0][0x0] ;  /* 0x0000000000067ab9 */ /* 0x000fe20000000800 */
[----:B------:R-:W-:Y:S01]  /*00f0*/  HFMA2.MMA R66, -RZ, RZ, 0, 0 ;  /* 0x00000000ff427435 */ /* 0x000fe200000001ff */
[----:B------:R-:W-:Y:S02]  /*0100*/  PLOP3.LUT P1, PT, PT, PT, UP0, 0x80, 0x0 ;  /* 0x000000000000781c */ /* 0x000fe40003f2f008 */
[C---:B--2---:R-:W-:Y:S02]  /*0110*/  ISETP.GE.AND P4, PT, R55.reuse, UR4, PT ;  /* 0x0000000437007c0c */ /* 0x044fe4000bf86270 */
[----:B------:R-:W-:Y:S02]  /*0120*/  IADD3 R9, R55, UR6, RZ ;  /* 0x0000000637097c10 */ /* 0x000fe4000fffe0ff */
[----:B------:R-:W-:-:S02]  /*0130*/  P2R R67, PR, RZ, 0x10 ;  /* 0x00000010ff437803 */ /* 0x000fc40000000000 */
[C---:B------:R-:W-:Y:S02]  /*0140*/  IADD3 R2, R9.reuse, UR6, RZ ;  /* 0x0000000609027c10 */ /* 0x040fe4000fffe0ff */
[----:B------:R-:W-:Y:S02]  /*0150*/  ISETP.GE.AND P3, PT, R9, UR4, PT ;  /* 0x0000000409007c0c */ /* 0x000fe4000bf66270 */
[----:B------:R-:W-:Y:S02]  /*0160*/  ISETP.GE.AND P2, PT, R2, UR4, PT ;  /* 0x0000000402007c0c */ /* 0x000fe4000bf46270 */
[----:B------:R-:W-:Y:S02]  /*0170*/  P2R R64, PR, RZ, 0x8 ;  /* 0x00000008ff407803 */ /* 0x000fe40000000000 */
[----:B------:R-:W-:Y:S02]  /*0180*/  P2R R63, PR, RZ, 0x4 ;  /* 0x00000004ff3f7803 */ /* 0x000fe40000000000 */
[----:B---3--:R-:W-:Y:S01]  /*0190*/  R2UR UR5, R4 ;  /* 0x00000000040572ca */ /* 0x008fe200000e0000 */
[----:B0-----:R-:W-:-:S14]  /*01a0*/  @P4 BRA `(.L_x_142) ;  /* 0x00000000006c4947 */ /* 0x001fdc0003800000 */
[----:B------:R-:W0:Y:S01]  /*01b0*/  S2R R5, SR_CTAID.X ;  /* 0x0000000000057919 */ /* 0x000e220000002500 */
[----:B------:R-:W-:Y:S01]  /*01c0*/  SHF.L.U32 R3, R55, 0x1, RZ ;  /* 0x0000000137037819 */ /* 0x000fe200000006ff */
[----:B------:R-:W-:-:S03]  /*01d0*/  ULDC UR10, c[0x0][0x244] ;  /* 0x00009100000a7ab9 */ /* 0x000fc60000000800 */
[C---:B------:R-:W-:Y:S02]  /*01e0*/  LOP3.LUT R4, R3.reuse, 0x1e, RZ, 0xc0, !PT ;  /* 0x0000001e03047812 */ /* 0x040fe400078ec0ff */
[----:B------:R-:W-:Y:S02]  /*01f0*/  LOP3.LUT R3, R3, 0xffffffe0, RZ, 0xc0, !PT ;  /* 0xffffffe003037812 */ /* 0x000fe400078ec0ff */
[----:B0-----:R-:W-:-:S05]  /*0200*/  LEA R4, R5, R4, 0x5 ;  /* 0x0000000405047211 */ /* 0x001fca00078e28ff */
[----:B------:R-:W-:Y:S01]  /*0210*/  IMAD R3, R3, UR10, R4 ;  /* 0x0000000a03037c24 */ /* 0x000fe2000f8e0204 */
[----:B------:R-:W-:Y:S01]  /*0220*/  ULDC.64 UR10, c[0x0][0x218] ;  /* 0x00008600000a7ab9 */ /* 0x000fe20000000a00 */
[----:B------:R-:W0:Y:S03]  /*0230*/  LDC.64 R4, c[0x0][0x228] ;  /* 0x00008a00ff047b82 */ /* 0x000e260000000a00 */
[----:B------:R-:W-:-:S04]  /*0240*/  IADD3 R6, P0, R3, UR10, RZ ;  /* 0x0000000a03067c10 */ /* 0x000fc8000ff1e0ff */
[----:B------:R-:W-:-:S05]  /*0250*/  IADD3.X R7, RZ, UR11, RZ, P0, !PT ;  /* 0x0000000bff077c10 */ /* 0x000fca00087fe4ff */
[----:B------:R-:W2:Y:S01]  /*0260*/  LDG.E.U16 R6, desc[UR8][R6.64] ;  /* 0x0000000806067981 */ /* 0x000ea2000c1e1500 */
[----:B0-----:R-:W-:-:S06]  /*0270*/  IMAD.WIDE R4, R55, 0x4, R4 ;  /* 0x0000000437047825 */ /* 0x001fcc00078e0204 */
[----:B------:R0:W3:Y:S02]  /*0280*/  LDG.E R4, desc[UR8][R4.64] ;  /* 0x0000000804047981 */ /* 0x0000e4000c1e1900 */
[----:B0-----:R-:W-:Y:S02]  /*0290*/  F2FP.F16.F32.PACK_AB R5, RZ, UR5 ;  /* 0x00000005ff057c3e */ /* 0x001fe400080000ff */
[C---:B--2---:R-:W-:Y:S02]  /*02a0*/  PRMT R3, R6.reuse, 0x8880, RZ ;  /* 0x0000888006037816 */ /* 0x044fe400000000ff */
[----:B------:R-:W-:-:S04]  /*02b0*/  PRMT R8, R6, 0x9991, RZ ;  /* 0x0000999106087816 */ /* 0x000fc800000000ff */
[----:B------:R-:W-:Y:S08]  /*02c0*/  I2F.F16 R3, R3 ;  /* 0x0000000300037306 */ /* 0x000ff00000200c00 */
[----:B------:R-:W0:Y:S02]  /*02d0*/  I2F.F16 R8, R8 ;  /* 0x0000000800087306 */ /* 0x000e240000200c00 */
[----:B0-----:R-:W-:-:S05]  /*02e0*/  PRMT R8, R8, 0x5410, R3 ;  /* 0x0000541008087816 */ /* 0x001fca0000000003 */
[----:B------:R-:W-:-:S05]  /*02f0*/  HMUL2 R5, R8, R5.H0_H0 ;  /* 0x2000000508057232 */ /* 0x000fca0000000000 */
[----:B------:R-:W-:-:S05]  /*0300*/  PRMT R5, R5, 0x5432, R5 ;  /* 0x0000543205057816 */ /* 0x000fca0000000005 */
[----:B---3--:R-:W-:-:S05]  /*0310*/  HADD2 R65, R5, R4 ;  /* 0x0000000405417230 */ /* 0x008fca0000000000 */
[--C-:B------:R-:W-:Y:S02]  /*0320*/  HADD2.F32 R4, -RZ, R65.reuse.H0_H0 ;  /* 0x20000041ff047230 */ /* 0x100fe40000004100 */
[----:B------:R-:W-:-:S05]  /*0330*/  HADD2.F32 R5, -RZ, R65.H1_H1 ;  /* 0x30000041ff057230 */ /* 0x000fca0000004100 */
[----:B------:R-:W-:-:S04]  /*0340*/  FADD.FTZ R4, R4, R5 ;  /* 0x0000000504047221 */ /* 0x000fc80000010000 */
[----:B------:R-:W-:-:S07]  /*0350*/  FADD.FTZ R66, RZ, R4 ;  /* 0x00000004ff427221 */ /* 0x000fce0000010000 */
.L_x_142:
[----:B------:R-:W-:Y:S05]  /*0360*/  BSYNC B0 ;  /* 0x0000000000007941 */ /* 0x000fea0003800000 */
.L_x_141:
[----:B------:R-:W-:Y:S04]  /*0370*/  BSSY B0, `(.L_x_143) ;  /* 0x000001d000007945 */ /* 0x000fe80003800000 */
[----:B------:R-:W-:Y:S05]  /*0380*/  @P3 BRA `(.L_x_144) ;  /* 0x00000000006c3947 */ /* 0x000fea0003800000 */
        /* <DEDUP_REMOVED lines=21> */
[----:B------:R-:W-:-:S06]  /*04e0*/  PRMT R5, R5, 0x5432, R5 ;  /* 0x0000543205057816 */ /* 0x000fcc0000000005 */
[----:B---3--:R-:W-:-:S10]  /*04f0*/  HFMA2.MMA R62, R5, 1, 1, R4 ;  /* 0x3c003c00053e7835 */ /* 0x008fd40000000004 */
[--C-:B------:R-:W-:Y:S02]  /*0500*/  HADD2.F32 R4, -RZ, R62.reuse.H0_H0 ;  /* 0x2000003eff047230 */ /* 0x100fe40000004100 */
[----:B------:R-:W-:-:S05]  /*0510*/  HADD2.F32 R5, -RZ, R62.H1_H1 ;  /* 0x3000003eff057230 */ /* 0x000fca0000004100 */
[----:B------:R-:W-:-:S04]  /*0520*/  FADD.FTZ R5, R4, R5 ;  /* 0x0000000504057221 */ /* 0x000fc80000010000 */
[----:B------:R-:W-:-:S07]  /*0530*/  FADD.FTZ R66, R66, R5 ;  /* 0x0000000542427221 */ /* 0x000fce0000010000 */
.L_x_144:
[----:B------:R-:W-:Y:S05]  /*0540*/  BSYNC B0 ;  /* 0x0000000000007941 */ /* 0x000fea0003800000 */
.L_x_143:
[----:B------:R-:W-:Y:S01]  /*0550*/  BSSY B0, `(.L_x_145) ;  /* 0x000001e000007945 */ /* 0x000fe20003800000 */
[----:B------:R-:W-:-:S03]  /*0560*/  IADD3 R9, R2, UR6, RZ ;  /* 0x0000000602097c10 */ /* 0x000fc6000fffe0ff */
[----:B------:R-:W-:Y:S05]  /*0570*/  @P2 BRA `(.L_x_146) ;  /* 0x00000000006c2947 */ /* 0x000fea0003800000 */
[----:B------:R-:W0:Y:S01]  /*0580*/  S2R R5, SR_CTAID.X ;  /* 0x0000000000057919 */ /* 0x000e220000002500 */
[----:B------:R-:W-:Y:S01]  /*0590*/  SHF.L.U32 R3, R2, 0x1, RZ ;  /* 0x0000000102037819 */ /* 0x000fe200000006ff */
[----:B------:R-:W-:Y:S01]  /*05a0*/  ULDC UR10, c[0x0][0x244] ;  /* 0x00009100000a7ab9 */ /* 0x000fe20000000800 */
[----:B------:R-:W1:Y:S02]  /*05b0*/  LDC.64 R6, c[0x0][0x228] ;  /* 0x00008a00ff067b82 */ /* 0x000e640000000a00 */
[C---:B------:R-:W-:Y:S02]  /*05c0*/  LOP3.LUT R4, R3.reuse, 0x1e, RZ, 0xc0, !PT ;  /* 0x0000001e03047812 */ /* 0x040fe400078ec0ff */
[----:B------:R-:W-:Y:S02]  /*05d0*/  LOP3.LUT R3, R3, 0xffffffe0, RZ, 0xc0, !PT ;  /* 0xffffffe003037812 */ /* 0x000fe400078ec0ff */
[----:B0-----:R-:W-:-:S05]  /*05e0*/  LEA R4, R5, R4, 0x5 ;  /* 0x0000000405047211 */ /* 0x001fca00078e28ff */
[----:B------:R-:W-:Y:S01]  /*05f0*/  IMAD R4, R3, UR10, R4 ;  /* 0x0000000a03047c24 */ /* 0x000fe2000f8e0204 */
[----:B------:R-:W-:-:S04]  /*0600*/  ULDC.64 UR10, c[0x0][0x218] ;  /* 0x00008600000a7ab9 */ /* 0x000fc80000000a00 */
[----:B------:R-:W-:-:S04]  /*0610*/  IADD3 R4, P0, R4, UR10, RZ ;  /* 0x0000000a04047c10 */ /* 0x000fc8000ff1e0ff */
[----:B------:R-:W-:-:S05]  /*0620*/  IADD3.X R5, RZ, UR11, RZ, P0, !PT ;  /* 0x0000000bff057c10 */ /* 0x000fca00087fe4ff */
[----:B------:R-:W2:Y:S01]  /*0630*/  LDG.E.U16 R4, desc[UR8][R4.64] ;  /* 0x0000000804047981 */ /* 0x000ea2000c1e1500 */
[----:B-1----:R-:W-:-:S06]  /*0640*/  IMAD.WIDE R2, R2, 0x4, R6 ;  /* 0x0000000402027825 */ /* 0x002fcc00078e0206 */
        /* <DEDUP_REMOVED lines=14> */
.L_x_146:
[----:B------:R-:W-:Y:S05]  /*0730*/  BSYNC B0 ;  /* 0x0000000000007941 */ /* 0x000fea0003800000 */
.L_x_145:
[C---:B------:R-:W-:Y:S01]  /*0740*/  ISETP.GE.AND P0, PT, R9.reuse, UR4, PT ;  /* 0x0000000409007c0c */ /* 0x040fe2000bf06270 */
[----:B------:R-:W-:Y:S01]  /*0750*/  UMOV UR10, 0xbf800000 ;  /* 0xbf800000000a7882 */ /* 0x000fe20000000000 */
[----:B------:R-:W-:Y:S01]  /*0760*/  IADD3 R11, R9, UR6, RZ ;  /* 0x00000006090b7c10 */ /* 0x000fe2000fffe0ff */
[----:B------:R-:W-:Y:S01]  /*0770*/  BSSY B0, `(.L_x_147) ;  /* 0x0000024000007945 */ /* 0x000fe20003800000 */
[----:B-----5:R-:W-:Y:S02]  /*0780*/  @P1 R2UR UR10, R0 ;  /* 0x00000000000a12ca */ /* 0x020fe400000e0000 */
[C---:B------:R-:W-:Y:S02]  /*0790*/  IADD3 R2, R11.reuse, UR6, RZ ;  /* 0x000000060b027c10 */ /* 0x040fe4000fffe0ff */
[----:B------:R-:W-:Y:S02]  /*07a0*/  ISETP.GE.AND P3, PT, R11, UR4, PT ;  /* 0x000000040b007c0c */ /* 0x000fe4000bf66270 */
[----:B------:R-:W-:-:S02]  /*07b0*/  ISETP.GE.AND P2, PT, R2, UR4, PT ;  /* 0x0000000402007c0c */ /* 0x000fc4000bf46270 */
[----:B------:R-:W-:Y:S02]  /*07c0*/  P2R R61, PR, RZ, 0x1 ;  /* 0x00000001ff3d7803 */ /* 0x000fe40000000000 */
[----:B------:R-:W-:Y:S02]  /*07d0*/  P2R R57, PR, RZ, 0x4 ;  /* 0x00000004ff397803 */ /* 0x000fe40000000000 */
[----:B------:R-:W-:Y:S01]  /*07e0*/  P2R R59, PR, RZ, 0x8 ;  /* 0x00000008ff3b7803 */ /* 0x000fe20000000000 */
[----:B------:R-:W-:Y:S06]  /*07f0*/  @P0 BRA `(.L_x_148) ;  /* 0x00000000006c0947 */ /* 0x000fec0003800000 */
[----:B------:R-:W0:Y:S01]  /*0800*/  S2R R4, SR_CTAID.X ;  /* 0x0000000000047919 */ /* 0x000e220000002500 */
[----:B------:R-:W-:Y:S01]  /*0810*/  SHF.L.U32 R0, R9, 0x1, RZ ;  /* 0x0000000109007819 */ /* 0x000fe200000006ff */
[----:B------:R-:W-:Y:S01]  /*0820*/  ULDC UR11, c[0x0][0x244] ;  /* 0x00009100000b7ab9 */ /* 0x000fe20000000800 */
[----:B------:R-:W-:Y:S02]  /*0830*/  ULDC.64 UR12, c[0x0][0x218] ;  /* 0x00008600000c7ab9 */ /* 0x000fe40000000a00 */
[C---:B------:R-:W-:Y:S02]  /*0840*/  LOP3.LUT R3, R0.reuse, 0x1e, RZ, 0xc0, !PT ;  /* 0x0000001e00037812 */ /* 0x040fe400078ec0ff */
[----:B------:R-:W-:Y:S02]  /*0850*/  LOP3.LUT R0, R0, 0xffffffe0, RZ, 0xc0, !PT ;  /* 0xffffffe000007812 */ /* 0x000fe400078ec0ff */
[----:B0-----:R-:W-:Y:S02]  /*0860*/  LEA R3, R4, R3, 0x5 ;  /* 0x0000000304037211 */ /* 0x001fe400078e28ff */
[----:B------:R-:W0:Y:S03]  /*0870*/  LDC.64 R4, c[0x0][0x228] ;  /* 0x00008a00ff047b82 */ /* 0x000e260000000a00 */
[----:B------:R-:W-:-:S05]  /*0880*/  IMAD R0, R0, UR11, R3 ;  /* 0x0000000b00007c24 */ /* 0x000fca000f8e0203 */
        /* <DEDUP_REMOVED lines=18> */
.L_x_148:
[----:B------:R-:W-:Y:S05]  /*09b0*/  BSYNC B0 ;  /* 0x0000000000007941 */ /* 0x000fea0003800000 */
.L_x_147:
[----:B------:R-:W-:Y:S01]  /*09c0*/  BSSY B0, `(.L_x_149) ;  /* 0x000001e000007945 */ /* 0x000fe20003800000 */
[----:B------:R-:W-:-:S03]  /*09d0*/  IADD3 R41, R2, UR6, RZ ;  /* 0x0000000602297c10 */ /* 0x000fc6000fffe0ff */
[----:B------:R-:W-:Y:S05]  /*09e0*/  @P3 BRA `(.L_x_150) ;  /* 0x00000000006c3947 */ /* 0x000fea0003800000 */
        /* <DEDUP_REMOVED lines=27> */
.L_x_150:
[----:B------:R-:W-:Y:S05]  /*0ba0*/  BSYNC B0 ;  /* 0x0000000000007941 */ /* 0x000fea0003800000 */
.L_x_149:
[----:B------:R-:W-:Y:S04]  /*0bb0*/  BSSY B0, `(.L_x_151) ;  /* 0x000001d000007945 */ /* 0x000fe80003800000 */
[----:B------:R-:W-:Y:S05]  /*0bc0*/  @P2 BRA `(.L_x_152) ;  /* 0x00000000006c2947 */ /* 0x000fea0003800000 */
[----:B------:R-:W0:Y:S01]  /*0bd0*/  S2R R4, SR_CTAID.X ;  /* 0x0000000000047919 */ /* 0x000e220000002500 */
[----:B------:R-:W-:Y:S01]  /*0be0*/  SHF.L.U32 R0, R2, 0x1, RZ ;  /* 0x0000000102007819 */ /* 0x000fe200000006ff */
[----:B------:R-:W-:Y:S01]  /*0bf0*/  ULDC UR11, c[0x0][0x244] ;  /* 0x00009100000b7ab9 */ /* 0x000fe20000000800 */
[----:B------:R-:W-:Y:S01]  /*0c00*/  ULDC.64 UR12, c[0x0][0x218] ;  /* 0x00008600000c7ab9 */ /* 0x000fe20000000a00 */
[----:B------:R-:W1:Y:S01]  /*0c10*/  LDC.64 R6, c[0x0][0x228] ;  /* 0x00008a00ff067b82 */ /* 0x000e620000000a00 */
[C---:B------:R-:W-:Y:S02]  /*0c20*/  LOP3.LUT R3, R0.reuse, 0x1e, RZ, 0xc0, !PT ;  /* 0x0000001e00037812 */ /* 0x040fe400078ec0ff */
[----:B------:R-:W-:Y:S02]  /*0c30*/  LOP3.LUT R0, R0, 0xffffffe0, RZ, 0xc0, !PT ;  /* 0xffffffe000007812 */ /* 0x000fe400078ec0ff */
[----:B0-----:R-:W-:-:S05]  /*0c40*/  LEA R3, R4, R3, 0x5 ;  /* 0x0000000304037211 */ /* 0x001fca00078e28ff */
[----:B------:R-:W-:-:S05]  /*0c50*/  IMAD R0, R0, UR11, R3 ;  /* 0x0000000b00007c24 */ /* 0x000fca000f8e0203 */
        /* <DEDUP_REMOVED lines=18> */
.L_x_152:
[----:B------:R-:W-:Y:S05]  /*0d80*/  BSYNC B0 ;  /* 0x0000000000007941 */ /* 0x000fea0003800000 */
.L_x_151:
[C---:B------:R-:W-:Y:S01]  /*0d90*/  ISETP.GE.AND P0, PT, R41.reuse, UR4, PT ;  /* 0x0000000429007c0c */ /* 0x040fe2000bf06270 */
[----:B------:R-:W-:Y:S01]  /*0da0*/  BSSY B0, `(.L_x_153) ;  /* 0x000001f000007945 */ /* 0x000fe20003800000 */
[----:B------:R-:W-:Y:S02]  /*0db0*/  IADD3 R9, R41, UR6, RZ ;  /* 0x0000000629097c10 */ /* 0x000fe4000fffe0ff */
[----:B------:R-:W-:-:S09]  /*0dc0*/  P2R R54, PR, RZ, 0x1 ;  /* 0x00000001ff367803 */ /* 0x000fd20000000000 */
[----:B------:R-:W-:Y:S05]  /*0dd0*/  @P0 BRA `(.L_x_154) ;  /* 0x00000000006c0947 */ /* 0x000fea0003800000 */
[----:B------:R-:W0:Y:S01]  /*0de0*/  S2R R3, SR_CTAID.X ;  /* 0x0000000000037919 */ /* 0x000e220000002500 */
[----:B------:R-:W-:Y:S01]  /*0df0*/  SHF.L.U32 R0, R41, 0x1, RZ ;  /* 0x0000000129007819 */ /* 0x000fe200000006ff */
[----:B------:R-:W-:Y:S01]  /*0e00*/  ULDC UR11, c[0x0][0x244] ;  /* 0x00009100000b7ab9 */ /* 0x000fe20000000800 */
[----:B------:R-:W-:Y:S02]  /*0e10*/  ULDC.64 UR12, c[0x0][0x218] ;  /* 0x00008600000c7ab9 */ /* 0x000fe40000000a00 */
[C---:B------:R-:W-:Y:S02]  /*0e20*/  LOP3.LUT R2, R0.reuse, 0x1e, RZ, 0xc0, !PT ;  /* 0x0000001e00027812 */ /* 0x040fe400078ec0ff */
[----:B------:R-:W-:Y:S02]  /*0e30*/  LOP3.LUT R0, R0, 0xffffffe0, RZ, 0xc0, !PT ;  /* 0xffffffe000007812 */ /* 0x000fe400078ec0ff */
[----:B0-----:R-:W-:-:S05]  /*0e40*/  LEA R3, R3, R2, 0x5 ;  /* 0x0000000203037211 */ /* 0x001fca00078e28ff */
[----:B------:R-:W-:Y:S02]  /*0e50*/  IMAD R0, R0, UR11, R3 ;  /* 0x0000000b00007c24 */ /* 0x000fe4000f8e0203 */
        /* <DEDUP_REMOVED lines=19> */
.L_x_154:
[----:B------:R-:W-:Y:S05]  /*0f90*/  BSYNC B0 ;  /* 0x0000000000007941 */ /* 0x000fea0003800000 */
.L_x_153:
        /* <DEDUP_REMOVED lines=32> */
.L_x_156:
[----:B------:R-:W-:Y:S05]  /*11a0*/  BSYNC B0 ;  /* 0x0000000000007941 */ /* 0x000fea0003800000 */
.L_x_155:
        /* <DEDUP_REMOVED lines=32> */
.L_x_158:
[----:B------:R-:W-:Y:S05]  /*13b0*/  BSYNC B0 ;  /* 0x0000000000007941 */ /* 0x000fea0003800000 */
.L_x_157:
        /* <DEDUP_REMOVED lines=32> */
.L_x_160:
[----:B------:R-:W-:Y:S05]  /*15c0*/  BSYNC B0 ;  /* 0x0000000000007941 */ /* 0x000fea0003800000 */
.L_x_159:
        /* <DEDUP_REMOVED lines=32> */
.L_x_162:
[----:B------:R-:W-:Y:S05]  /*17d0*/  BSYNC B0 ;  /* 0x0000000000007941 */ /* 0x000fea0003800000 */
.L_x_161:
        /* <DEDUP_REMOVED lines=32> */
.L_x_164:
[----:B------:R-:W-:Y:S05]  /*19e0*/  BSYNC B0 ;  /* 0x0000000000007941 */ /* 0x000fea0003800000 */
.L_x_163:
[----:B------:R-:W-:Y:S01]  /*19f0*/  ISETP.GE.AND P0, PT, R21, UR4, PT ;  /* 0x0000000415007c0c */ /* 0x000fe2000bf06270 */
[----:B------:R-:W-:Y:S03]  /*1a00*/  BSSY B0, `(.L_x_165) ;  /* 0x000001e000007945 */ /* 0x000fe60003800000 */
        /* <DEDUP_REMOVED lines=29> */
.L_x_166:
[----:B------:R-:W-:Y:S05]  /*1be0*/  BSYNC B0 ;  /* 0x0000000000007941 */ /* 0x000fea0003800000 */
.L_x_165:
[----:B------:R-:W-:Y:S01]  /*1bf0*/  ULDC UR6, c[0x0][0x0] ;  /* 0x0000000000067ab9 */ /* 0x000fe20000000800 */
[----:B------:R-:W-:Y:S01]  /*1c00*/  BSSY B0, `(.L_x_167) ;  /* 0x0000020000007945 */ /* 0x000fe20003800000 */
[----:B------:R-:W-:-:S04]  /*1c10*/  IADD3 R21, R21, UR6, RZ ;  /* 0x0000000615157c10 */ /* 0x000fc8000fffe0ff */
[----:B------:R-:W-:-:S04]  /*1c20*/  ISETP.GE.AND P0, PT, R21, UR4, PT ;  /* 0x0000000415007c0c */ /* 0x000fc8000bf06270 */
        /* <DEDUP_REMOVED lines=29> */
.L_x_168:
[----:B------:R-:W-:Y:S05]  /*1e00*/  BSYNC B0 ;  /* 0x0000000000007941 */ /* 0x000fea0003800000 */
.L_x_167:
        /* <DEDUP_REMOVED lines=17> */
[----:B------:R0:W2:Y:S01]  /*1f20*/  LDG.E.U16 R2, desc[UR8][R2.64] ;  /* 0x0000000802027981 */ /* 0x0000a2000c1e1500 */
[----:B-1----:R-:W-:-:S06]  /*1f30*/  IMAD.WIDE R4, R7, 0x4, R4 ;  /* 0x0000000407047825 */ /* 0x002fcc00078e0204 */
[----:B------:R-:W3:Y:S01]  /*1f40*/  LDG.E R4, desc[UR8][R4.64] ;  /* 0x0000000804047981 */ /* 0x000ee2000c1e1900 */
        /* <DEDUP_REMOVED lines=13> */
.L_x_170:
[----:B------:R-:W-:Y:S05]  /*2020*/  BSYNC B0 ;  /* 0x0000000000007941 */ /* 0x000fea0003800000 */
.L_x_169:
        /* <DEDUP_REMOVED lines=33> */
.L_x_172:
[----:B------:R-:W-:Y:S05]  /*2240*/  BSYNC B0 ;  /* 0x0000000000007941 */ /* 0x000fea0003800000 */
.L_x_171:
        /* <DEDUP_REMOVED lines=33> */
.L_x_174:
[----:B------:R-:W-:Y:S05]  /*2460*/  BSYNC B0 ;  /* 0x0000000000007941 */ /* 0x000fea0003800000 */
.L_x_173:
        /* <DEDUP_REMOVED lines=33> */
.L_x_176:
[----:B------:R-:W-:Y:S05]  /*2680*/  BSYNC B0 ;  /* 0x0000000000007941 */ /* 0x000fea0003800000 */
.L_x_175:
        /* <DEDUP_REMOVED lines=33> */
.L_x_178:
[----:B------:R-:W-:Y:S05]  /*28a0*/  BSYNC B0 ;  /* 0x0000000000007941 */ /* 0x000fea0003800000 */
.L_x_177:
        /* <DEDUP_REMOVED lines=33> */
.L_x_180:
[----:B------:R-:W-:Y:S05]  /*2ac0*/  BSYNC B0 ;  /* 0x0000000000007941 */ /* 0x000fea0003800000 */
.L_x_179:
        /* <DEDUP_REMOVED lines=33> */
.L_x_182:
[----:B------:R-:W-:Y:S05]  /*2ce0*/  BSYNC B0 ;  /* 0x0000000000007941 */ /* 0x000fea0003800000 */
.L_x_181:
        /* <DEDUP_REMOVED lines=33> */
.L_x_184:
[----:B------:R-:W-:Y:S05]  /*2f00*/  BSYNC B0 ;  /* 0x0000000000007941 */ /* 0x000fea0003800000 */
.L_x_183:
        /* <DEDUP_REMOVED lines=33> */
.L_x_186:
[----:B------:R-:W-:Y:S05]  /*3120*/  BSYNC B0 ;  /* 0x0000000000007941 */ /* 0x000fea0003800000 */
.L_x_185:
        /* <DEDUP_REMOVED lines=33> */
.L_x_188:
[----:B------:R-:W-:Y:S05]  /*3340*/  BSYNC B0 ;  /* 0x0000000000007941 */ /* 0x000fea0003800000 */
.L_x_187:
        /* <DEDUP_REMOVED lines=33> */
.L_x_190:
[----:B------:R-:W-:Y:S05]  /*3560*/  BSYNC B0 ;  /* 0x0000000000007941 */ /* 0x000fea0003800000 */
.L_x_189:
        /* <DEDUP_REMOVED lines=33> */
.L_x_192:
[----:B------:R-:W-:Y:S05]  /*3780*/  BSYNC B0 ;  /* 0x0000000000007941 */ /* 0x000fea0003800000 */
.L_x_191:
[----:B------:R-:W-:Y:S01]  /*3790*/  ULDC UR6, c[0x0][0x0] ;  /* 0x0000000000067ab9 */ /* 0x000fe20000000800 */
[----:B------:R-:W-:Y:S01]  /*37a0*/  BSSY B0, `(.L_x_193) ;  /* 0x000001f000007945 */ /* 0x000fe20003800000 */
[----:B------:R-:W-:-:S04]  /*37b0*/  IADD3 R35, R35, UR6, RZ ;  /* 0x0000000623237c10 */ /* 0x000fc8000fffe0ff */
[----:B------:R-:W-:-:S13]  /*37c0*/  ISETP.GE.AND P0, PT, R35, UR4, PT ;  /* 0x0000000423007c0c */ /* 0x000fda000bf06270 */
        /* <DEDUP_REMOVED lines=28> */
.L_x_194:
[----:B------:R-:W-:Y:S05]  /*3990*/  BSYNC B0 ;  /* 0x0000000000007941 */ /* 0x000fea0003800000 */
.L_x_193:
        /* <DEDUP_REMOVED lines=32> */
.L_x_196:
[----:B------:R-:W-:Y:S05]  /*3ba0*/  BSYNC B0 ;  /* 0x0000000000007941 */ /* 0x000fea0003800000 */
.L_x_195:
        /* <DEDUP_REMOVED lines=32> */
.L_x_198:
[----:B------:R-:W-:Y:S05]  /*3db0*/  BSYNC B0 ;  /* 0x0000000000007941 */ /* 0x000fea0003800000 */
.L_x_197:
        /* <DEDUP_REMOVED lines=16> */
[----:B------:R1:W2:Y:S01]  /*3ec0*/  LDG.E.U16 R34, desc[UR8][R34.64] ;  /* 0x0000000822227981 */ /* 0x0002a2000c1e1500 */
[----:B0-----:R-:W-:-:S06]  /*3ed0*/  IMAD.WIDE R2, R37, 0x4, R2 ;  /* 0x0000000425027825 */ /* 0x001fcc00078e0202 */
[----:B------:R-:W3:Y:S01]  /*3ee0*/  LDG.E R3, desc[UR8][R2.64] ;  /* 0x0000000802037981 */ /* 0x000ee2000c1e1900 */
[----:B-1----:R-:W-:Y:S02]  /*3ef0*/  F2FP.F16.F32.PACK_AB R35, RZ, UR5 ;  /* 0x00000005ff237c3e */ /* 0x002fe400080000ff */
        /* <DEDUP_REMOVED lines=12> */
.L_x_200:
[----:B------:R-:W-:Y:S05]  /*3fc0*/  BSYNC B0 ;  /* 0x0000000000007941 */ /* 0x000fea0003800000 */
.L_x_199:
        /* <DEDUP_REMOVED lines=17> */
[----:B0-----:R-:W-:-:S05]  /*40e0*/  IMAD.WIDE R34, R69, 0x4, R34 ;  /* 0x0000000445227825 */ /* 0x001fca00078e0222 */
        /* <DEDUP_REMOVED lines=14> */
.L_x_202:
[----:B------:R-:W-:Y:S05]  /*41d0*/  BSYNC B0 ;  /* 0x0000000000007941 */ /* 0x000fea0003800000 */
.L_x_201:
        /* <DEDUP_REMOVED lines=32> */
.L_x_204:
[----:B------:R-:W-:Y:S05]  /*43e0*/  BSYNC B0 ;  /* 0x0000000000007941 */ /* 0x000fea0003800000 */
.L_x_203:
[----:B------:R-:W0:Y:S01]  /*43f0*/  SHFL.BFLY PT, R35, R66, 0x10, 0x1f ;  /* 0x0e001f0042237f89 */ /* 0x000e2200000e0000 */
[----:B------:R-:W1:Y:S01]  /*4400*/  S2UR UR4, SR_CgaCtaId ;  /* 0x00000000000479c3 */ /* 0x000e620000008800 */
[----:B------:R-:W-:Y:S01]  /*4410*/  UMOV UR5, 0x400 ;  /* 0x0000040000057882 */ /* 0x000fe20000000000 */
[----:B------:R-:W-:Y:S01]  /*4420*/  ULDC UR11, c[0x0][0x0] ;  /* 0x00000000000b7ab9 */ /* 0x000fe20000000800 */
[----:B------:R-:W-:Y:S01]  /*4430*/  UIADD3 UR6, UR5, 0x8, URZ ;  /* 0x0000000805067890 */ /* 0x000fe2000fffe03f */
[----:B------:R-:W-:Y:S01]  /*4440*/  P2R R68, PR, RZ, 0x1 ;  /* 0x00000001ff447803 */ /* 0x000fe20000000000 */
[----:B------:R-:W-:Y:S01]  /*4450*/  BSSY B0, `(.L_x_205) ;  /* 0x0000038000007945 */ /* 0x000fe20003800000 */
[----:B------:R-:W-:-:S13]  /*4460*/  ISETP.NE.AND P0, PT, R55, RZ, PT ;  /* 0x000000ff3700720c */ /* 0x000fda0003f05270 */
[----:B------:R-:W-:Y:S01]  /*4470*/  VOTEU.ALL UP1, P0 ;  /* 0x00000000003f7886 */ /* 0x000fe20000020000 */
[----:B0-----:R-:W-:Y:S01]  /*4480*/  FADD.FTZ R35, R35, R66 ;  /* 0x0000004223237221 */ /* 0x001fe20000010000 */
[----:B-1----:R-:W-:-:S04]  /*4490*/  ULEA UR6, UR4, UR6, 0x18 ;  /* 0x0000000604067291 */ /* 0x002fc8000f8ec03f */
[----:B------:R-:W0:Y:S02]  /*44a0*/  SHFL.BFLY PT, R34, R35, 0x8, 0x1f ;  /* 0x0d001f0023227f89 */ /* 0x000e2400000e0000 */
[----:B0-----:R-:W-:-:S05]  /*44b0*/  FADD.FTZ R36, R35, R34 ;  /* 0x0000002223247221 */ /* 0x001fca0000010000 */
[----:B------:R-:W0:Y:S02]  /*44c0*/  SHFL.BFLY PT, R37, R36, 0x4, 0x1f ;  /* 0x0c801f0024257f89 */ /* 0x000e2400000e0000 */
[----:B0-----:R-:W-:-:S05]  /*44d0*/  FADD.FTZ R37, R36, R37 ;  /* 0x0000002524257221 */ /* 0x001fca0000010000 */
[----:B------:R-:W0:Y:S02]  /*44e0*/  SHFL.BFLY PT, R34, R37, 0x2, 0x1f ;  /* 0x0c401f0025227f89 */ /* 0x000e2400000e0000 */
[----:B0-----:R-:W-:Y:S01]  /*44f0*/  FADD.FTZ R69, R37, R34 ;  /* 0x0000002225457221 */ /* 0x001fe20000010000 */
[----:B------:R-:W-:-:S04]  /*4500*/  LOP3.LUT P6, R34, R55, 0x1f, RZ, 0xc0, !PT ;  /* 0x0000001f37227812 */ /* 0x000fc800078cc0ff */
[----:B------:R-:W0:Y:S09]  /*4510*/  SHFL.BFLY PT, R36, R69, 0x1, 0x1f ;  /* 0x0c201f0045247f89 */ /* 0x000e3200000e0000 */
[----:B------:R-:W-:-:S04]  /*4520*/  @!P6 SHF.R.U32.HI R35, RZ, 0x3, R55 ;  /* 0x00000003ff23e819 */ /* 0x000fc80000011637 */
[----:B------:R-:W-:Y:S02]  /*4530*/  @!P6 LOP3.LUT R66, R35, 0x1ffffffc, RZ, 0xc0, !PT ;  /* 0x1ffffffc2342e812 */ /* 0x000fe400078ec0ff */
[----:B------:R-:W-:Y:S01]  /*4540*/  I2FP.F32.U32 R35, UR11 ;  /* 0x0000000b00237c45 */ /* 0x000fe20008201000 */
[----:B------:R-:W-:Y:S01]  /*4550*/  @!UP1 ULEA UR11, UR4, UR5, 0x18 ;  /* 0x00000005040b9291 */ /* 0x000fe2000f8ec03f */
[----:B0-----:R-:W-:Y:S01]  /*4560*/  FADD.FTZ R37, R69, R36 ;  /* 0x0000002445257221 */ /* 0x001fe20000010000 */
[----:B------:R-:W-:Y:S02]  /*4570*/  LOP3.LUT R36, R55, 0x1f, RZ, 0xc0, !PT ;  /* 0x0000001f37247812 */ /* 0x000fe400078ec0ff */
[----:B------:R-:W-:Y:S02]  /*4580*/  MOV R69, RZ ;  /* 0x000000ff00457202 */ /* 0x000fe40000000f00 */
[----:B------:R0:W-:Y:S01]  /*4590*/  @!P6 STS [R66+UR6], R37 ;  /* 0x000000254200e988 */ /* 0x0001e20008000806 */
[----:B------:R-:W-:Y:S01]  /*45a0*/  LEA R36, R36, UR6, 0x2 ;  /* 0x0000000624247c11 */ /* 0x000fe2000f8e10ff */
[----:B0-----:R-:W-:Y:S01]  /*45b0*/  FMUL.FTZ R37, R35, 0.03125 ;  /* 0x3d00000023257820 */ /* 0x001fe20000410000 */
[----:B------:R-:W-:Y:S01]  /*45c0*/  I2FP.F32.U32 R35, R55 ;  /* 0x0000003700237245 */ /* 0x000fe20000201000 */
[----:B------:R-:W-:Y:S03]  /*45d0*/  BAR.SYNC.DEFER_BLOCKING 0x0 ;  /* 0x0000000000007b1d */ /* 0x000fe60000010000 */
[----:B------:R-:W-:-:S13]  /*45e0*/  FSETP.GT.FTZ.AND P6, PT, R37, R35, PT ;  /* 0x000000232500720b */ /* 0x000fda0003fd4000 */
[----:B------:R-:W0:Y:S01]  /*45f0*/  @P6 LDS R69, [R36] ;  /* 0x0000000024456984 */ /* 0x000e220000000800 */
[----:B------:R-:W-:-:S03]  /*4600*/  ISETP.NE.AND P6, PT, R67, RZ, PT ;  /* 0x000000ff4300720c */ /* 0x000fc60003fc5270 */
[----:B0-----:R-:W0:Y:S02]  /*4610*/  SHFL.BFLY PT, R66, R69, 0x10, 0x1f ;  /* 0x0e001f0045427f89 */ /* 0x001e2400000e0000 */
[----:B0-----:R-:W-:Y:S01]  /*4620*/  FADD.FTZ R66, R66, R69 ;  /* 0x0000004542427221 */ /* 0x001fe20000010000 */
[----:B------:R-:W-:Y:S02]  /*4630*/  P2R R69, PR, RZ, 0x1 ;  /* 0x00000001ff457803 */ /* 0x000fe40000000000 */
[----:B------:R-:W-:Y:S02]  /*4640*/  @!P0 I2FP.F32.S32 R69, UR7 ;  /* 0x0000000700458c45 */ /* 0x000fe40008201400 */
[----:B------:R-:W0:Y:S04]  /*4650*/  SHFL.BFLY PT, R37, R66, 0x8, 0x1f ;  /* 0x0d001f0042257f89 */ /* 0x000e2800000e0000 */
[----:B------:R-:W1:Y:S01]  /*4660*/  @!P0 MUFU.RCP R69, R69 ;  /* 0x0000004500458308 */ /* 0x000e620000001000 */
[----:B0-----:R-:W-:-:S05]  /*4670*/  FADD.FTZ R37, R66, R37 ;  /* 0x0000002542257221 */ /* 0x001fca0000010000 */
[----:B------:R-:W0:Y:S02]  /*4680*/  SHFL.BFLY PT, R66, R37, 0x4, 0x1f ;  /* 0x0c801f0025427f89 */ /* 0x000e2400000e0000 */
[----:B0-----:R-:W-:-:S05]  /*4690*/  FADD.FTZ R66, R37, R66 ;  /* 0x0000004225427221 */ /* 0x001fca0000010000 */
[----:B------:R-:W0:Y:S02]  /*46a0*/  SHFL.BFLY PT, R37, R66, 0x2, 0x1f ;  /* 0x0c401f0042257f89 */ /* 0x000e2400000e0000 */
[----:B0-----:R-:W-:-:S05]  /*46b0*/  FADD.FTZ R66, R66, R37 ;  /* 0x0000002542427221 */ /* 0x001fca0000010000 */
[----:B------:R-:W0:Y:S02]  /*46c0*/  SHFL.BFLY PT, R37, R66, 0x1, 0x1f ;  /* 0x0c201f0042257f89 */ /* 0x000e2400000e0000 */
[----:B0-----:R-:W-:-:S04]  /*46d0*/  FADD.FTZ R37, R66, R37 ;  /* 0x0000002542257221 */ /* 0x001fc80000010000 */
[----:B-1----:R-:W-:Y:S01]  /*46e0*/  @!P0 FMUL.FTZ R69, R37, R69 ;  /* 0x0000004525458220 */ /* 0x002fe20000410000 */
[----:B------:R-:W-:-:S04]  /*46f0*/  HFMA2.MMA R37, -RZ, RZ, 0, 0 ;  /* 0x00000000ff257435 */ /* 0x000fc800000001ff */
[----:B------:R0:W-:Y:S01]  /*4700*/  @!P0 STS [UR11], R69 ;  /* 0x00000045ff008988 */ /* 0x0001e2000800080b */
[----:B------:R-:W-:Y:S01]  /*4710*/  BAR.SYNC.DEFER_BLOCKING 0x0 ;  /* 0x0000000000007b1d */ /* 0x000fe20000010000 */
[----:B------:R-:W-:-:S05]  /*4720*/  ISETP.NE.AND P0, PT, R68, RZ, PT ;  /* 0x000000ff4400720c */ /* 0x000fca0003f05270 */
[----:B------:R-:W-:Y:S08]  /*4730*/  @P6 BRA `(.L_x_206) ;  /* 0x0000000000246947 */ /* 0x000ff00003800000 */
[----:B------:R-:W-:Y:S01]  /*4740*/  ULEA UR11, UR4, UR5, 0x18 ;  /* 0x00000005040b7291 */ /* 0x000fe2000f8ec03f */
[--C-:B------:R-:W-:Y:S02]  /*4750*/  HADD2.F32 R66, -RZ, R65.reuse.H1_H1 ;  /* 0x30000041ff427230 */ /* 0x100fe40000004100 */
[----:B------:R-:W-:-:S06]  /*4760*/  HADD2.F32 R68, -RZ, R65.H0_H0 ;  /* 0x20000041ff447230 */ /* 0x000fcc0000004100 */
[----:B------:R-:W1:Y:S02]  /*4770*/  LDS R37, [UR11] ;  /* 0x0000000bff257984 */ /* 0x000e640008000800 */
[--C-:B-1----:R-:W-:Y:S01]  /*4780*/  FADD.FTZ R66, R66, -R37.reuse ;  /* 0x8000002542427221 */ /* 0x102fe20000010000 */
[----:B------:R-:W-:-:S03]  /*4790*/  FADD.FTZ R37, R68, -R37 ;  /* 0x8000002544257221 */ /* 0x000fc60000010000 */
[----:B------:R-:W-:-:S04]  /*47a0*/  FMUL.FTZ R66, R66, R66 ;  /* 0x0000004242427220 */ /* 0x000fc80000410000 */
[----:B------:R-:W-:-:S04]  /*47b0*/  FFMA.FTZ R37, R37, R37, R66 ;  /* 0x0000002525257223 */ /* 0x000fc80000010042 */
[----:B------:R-:W-:-:S07]  /*47c0*/  FADD.FTZ R37, RZ, R37 ;  /* 0x00000025ff257221 */ /* 0x000fce0000010000 */
.L_x_206:
[----:B------:R-:W-:Y:S05]  /*47d0*/  BSYNC B0 ;  /* 0x0000000000007941 */ /* 0x000fea0003800000 */
.L_x_205:
[----:B------:R-:W-:Y:S01]  /*47e0*/  ISETP.NE.AND P6, PT, R64, RZ, PT ;  /* 0x000000ff4000720c */ /* 0x000fe20003fc5270 */
[----:B------:R-:W-:-:S12]  /*47f0*/  BSSY B0, `(.L_x_207) ;  /* 0x000000b000007945 */ /* 0x000fd80003800000 */
[----:B------:R-:W-:Y:S05]  /*4800*/  @P6 BRA `(.L_x_208) ;  /* 0x0000000000246947 */ /* 0x000fea0003800000 */
[----:B------:R-:W-:Y:S01]  /*4810*/  ULEA UR11, UR4, UR5, 0x18 ;  /* 0x00000005040b7291 */ /* 0x000fe2000f8ec03f */
[--C-:B0-----:R-:W-:Y:S02]  /*4820*/  HADD2.F32 R69, -RZ, R62.reuse.H1_H1 ;  /* 0x3000003eff457230 */ /* 0x101fe40000004100 */
[----:B------:R-:W-:-:S06]  /*4830*/  HADD2.F32 R66, -RZ, R62.H0_H0 ;  /* 0x2000003eff427230 */ /* 0x000fcc0000004100 */
[----:B------:R-:W0:Y:S02]  /*4840*/  LDS R68, [UR11] ;  /* 0x0000000bff447984 */ /* 0x000e240008000800 */
[--C-:B0-----:R-:W-:Y:S01]  /*4850*/  FADD.FTZ R69, R69, -R68.reuse ;  /* 0x8000004445457221 */ /* 0x101fe20000010000 */
[----:B------:R-:W-:-:S03]  /*4860*/  FADD.FTZ R66, R66, -R68 ;  /* 0x8000004442427221 */ /* 0x000fc60000010000 */
[----:B------:R-:W-:-:S04]  /*4870*/  FMUL.FTZ R69, R69, R69 ;  /* 0x0000004545457220 */ /* 0x000fc80000410000 */
[----:B------:R-:W-:-:S04]  /*4880*/  FFMA.FTZ R66, R66, R66, R69 ;  /* 0x0000004242427223 */ /* 0x000fc80000010045 */
[----:B------:R-:W-:-:S07]  /*4890*/  FADD.FTZ R37, R37, R66 ;  /* 0x0000004225257221 */ /* 0x000fce0000010000 */
.L_x_208:
[----:B------:R-:W-:Y:S05]  /*48a0*/  BSYNC B0 ;  /* 0x0000000000007941 */ /* 0x000fea0003800000 */
.L_x_207:
        /* <DEDUP_REMOVED lines=12> */
.L_x_210:
[----:B------:R-:W-:Y:S05]  /*4970*/  BSYNC B0 ;  /* 0x0000000000007941 */ /* 0x000fea0003800000 */
.L_x_209:
        /* <DEDUP_REMOVED lines=12> */
.L_x_212:
[----:B------:R-:W-:Y:S05]  /*4a40*/  BSYNC B0 ;  /* 0x0000000000007941 */ /* 0x000fea0003800000 */
.L_x_211:
        /* <DEDUP_REMOVED lines=12> */
.L_x_214:
[----:B------:R-:W-:Y:S05]  /*4b10*/  BSYNC B0 ;  /* 0x0000000000007941 */ /* 0x000fea0003800000 */
.L_x_213:
        /* <DEDUP_REMOVED lines=12> */
.L_x_216:
[----:B------:R-:W-:Y:S05]  /*4be0*/  BSYNC B0 ;  /* 0x0000000000007941 */ /* 0x000fea0003800000 */
.L_x_215:
        /* <DEDUP_REMOVED lines=12> */
.L_x_218:
[----:B------:R-:W-:Y:S05]  /*4cb0*/  BSYNC B0 ;  /* 0x0000000000007941 */ /* 0x000fea0003800000 */
.L_x_217:
        /* <DEDUP_REMOVED lines=12> */
.L_x_220:
[----:B------:R-:W-:Y:S05]  /*4d80*/  BSYNC B0 ;  /* 0x0000000000007941 */ /* 0x000fea0003800000 */
.L_x_219:
        /* <DEDUP_REMOVED lines=12> */
.L_x_222:
[----:B------:R-:W-:Y:S05]  /*4e50*/  BSYNC B0 ;  /* 0x0000000000007941 */ /* 0x000fea0003800000 */
.L_x_221:
        /* <DEDUP_REMOVED lines=12> */
.L_x_224:
[----:B------:R-:W-:Y:S05]  /*4f20*/  BSYNC B0 ;  /* 0x0000000000007941 */ /* 0x000fea0003800000 */
.L_x_223:
        /* <DEDUP_REMOVED lines=12> */
.L_x_226:
[----:B------:R-:W-:Y:S05]  /*4ff0*/  BSYNC B0 ;  /* 0x0000000000007941 */ /* 0x000fea0003800000 */
.L_x_225:
        /* <DEDUP_REMOVED lines=12> */
.L_x_228:
[----:B------:R-:W-:Y:S05]  /*50c0*/  BSYNC B0 ;  /* 0x0000000000007941 */ /* 0x000fea0003800000 */
.L_x_227:
        /* <DEDUP_REMOVED lines=12> */
.L_x_230:
[----:B------:R-:W-:Y:S05]  /*5190*/  BSYNC B0 ;  /* 0x0000000000007941 */ /* 0x000fea0003800000 */
.L_x_229:
        /* <DEDUP_REMOVED lines=12> */
.L_x_232:
[----:B------:R-:W-:Y:S05]  /*5260*/  BSYNC B0 ;  /* 0x0000000000007941 */ /* 0x000fea0003800000 */
.L_x_231:
        /* <DEDUP_REMOVED lines=12> */
.L_x_234:
[----:B------:R-:W-:Y:S05]  /*5330*/  BSYNC B0 ;  /* 0x0000000000007941 */ /* 0x000fea0003800000 */
.L_x_233:
        /* <DEDUP_REMOVED lines=12> */
.L_x_236:
[----:B------:R-:W-:Y:S05]  /*5400*/  BSYNC B0 ;  /* 0x0000000000007941 */ /* 0x000fea0003800000 */
.L_x_235:
        /* <DEDUP_REMOVED lines=12> */
.L_x_238:
[----:B------:R-:W-:Y:S05]  /*54d0*/  BSYNC B0 ;  /* 0x0000000000007941 */ /* 0x000fea0003800000 */
.L_x_237:
        /* <DEDUP_REMOVED lines=12> */
.L_x_240:
[----:B------:R-:W-:Y:S05]  /*55a0*/  BSYNC B0 ;  /* 0x0000000000007941 */ /* 0x000fea0003800000 */
.L_x_239:
        /* <DEDUP_REMOVED lines=12> */
.L_x_242:
[----:B------:R-:W-:Y:S05]  /*5670*/  BSYNC B0 ;  /* 0x0000000000007941 */ /* 0x000fea0003800000 */
.L_x_241:
        /* <DEDUP_REMOVED lines=12> */
.L_x_244:
[----:B------:R-:W-:Y:S05]  /*5740*/  BSYNC B0 ;  /* 0x0000000000007941 */ /* 0x000fea0003800000 */
.L_x_243:
        /* <DEDUP_REMOVED lines=12> */
.L_x_246:
[----:B------:R-:W-:Y:S05]  /*5810*/  BSYNC B0 ;  /* 0x0000000000007941 */ /* 0x000fea0003800000 */
.L_x_245:
        /* <DEDUP_REMOVED lines=12> */
.L_x_248:
[----:B------:R-:W-:Y:S05]  /*58e0*/  BSYNC B0 ;  /* 0x0000000000007941 */ /* 0x000fea0003800000 */
.L_x_247:
        /* <DEDUP_REMOVED lines=12> */
.L_x_250:
[----:B------:R-:W-:Y:S05]  /*59b0*/  BSYNC B0 ;  /* 0x0000000000007941 */ /* 0x000fea0003800000 */
.L_x_249:
        /* <DEDUP_REMOVED lines=12> */
.L_x_252:
[----:B------:R-:W-:Y:S05]  /*5a80*/  BSYNC B0 ;  /* 0x0000000000007941 */ /* 0x000fea0003800000 */
.L_x_251:
        /* <DEDUP_REMOVED lines=12> */
.L_x_254:
[----:B------:R-:W-:Y:S05]  /*5b50*/  BSYNC B0 ;  /* 0x0000000000007941 */ /* 0x000fea0003800000 */
.L_x_253:
        /* <DEDUP_REMOVED lines=12> */
.L_x_256:
[----:B------:R-:W-:Y:S05]  /*5c20*/  BSYNC B0 ;  /* 0x0000000000007941 */ /* 0x000fea0003800000 */
.L_x_255:
[----:B------:R-:W-:Y:S04]  /*5c30*/  BSSY B0, `(.L_x_257) ;  /* 0x000000b000007945 */ /* 0x000fe80003800000 */
        /* <DEDUP_REMOVED lines=10> */
.L_x_258:
[----:B------:R-:W-:Y:S05]  /*5ce0*/  BSYNC B0 ;  /* 0x0000000000007941 */ /* 0x000fea0003800000 */
.L_x_257:
        /* <DEDUP_REMOVED lines=11> */
.L_x_260:
[----:B------:R-:W-:Y:S05]  /*5da0*/  BSYNC B0 ;  /* 0x0000000000007941 */ /* 0x000fea0003800000 */
.L_x_259:
        /* <DEDUP_REMOVED lines=11> */
.L_x_262:
[----:B------:R-:W-:Y:S05]  /*5e60*/  BSYNC B0 ;  /* 0x0000000000007941 */ /* 0x000fea0003800000 */
.L_x_261:
        /* <DEDUP_REMOVED lines=11> */
.L_x_264:
[----:B------:R-:W-:Y:S05]  /*5f20*/  BSYNC B0 ;  /* 0x0000000000007941 */ /* 0x000fea0003800000 */
.L_x_263:
        /* <DEDUP_REMOVED lines=11> */
.L_x_266:
[----:B------:R-:W-:Y:S05]  /*5fe0*/  BSYNC B0 ;  /* 0x0000000000007941 */ /* 0x000fea0003800000 */
.L_x_265:
        /* <DEDUP_REMOVED lines=11> */
.L_x_268:
[----:B------:R-:W-:Y:S05]  /*60a0*/  BSYNC B0 ;  /* 0x0000000000007941 */ /* 0x000fea0003800000 */
.L_x_267:
[----:B------:R-:W1:Y:S01]  /*60b0*/  SHFL.BFLY PT, R66, R37, 0x10, 0x1f ;  /* 0x0e001f0025427f89 */ /* 0x000e6200000e0000 */
[----:B------:R-:W-:Y:S01]  /*60c0*/  ISETP.NE.AND P6, PT, R34, RZ, PT ;  /* 0x000000ff2200720c */ /* 0x000fe20003fc5270 */
[----:B------:R-:W-:Y:S01]  /*60d0*/  BSSY B0, `(.L_x_269) ;  /* 0x0000061000007945 */ /* 0x000fe20003800000 */
[----:B------:R-:W-:Y:S02]  /*60e0*/  P2R R68, PR, RZ, 0x1 ;  /* 0x00000001ff447803 */ /* 0x000fe40000000000 */
[----:B------:R-:W-:-:S09]  /*60f0*/  ISETP.NE.AND P0, PT, R55, RZ, PT ;  /* 0x000000ff3700720c */ /* 0x000fd20003f05270 */
[----:B------:R-:W-:Y:S01]  /*6100*/  @!P6 SHF.R.U32.HI R34, RZ, 0x3, R55 ;  /* 0x00000003ff22e819 */ /* 0x000fe20000011637 */
[----:B-1----:R-:W-:-:S05]  /*6110*/  FADD.FTZ R66, R66, R37 ;  /* 0x0000002542427221 */ /* 0x002fca0000010000 */
[----:B0-----:R-:W0:Y:S02]  /*6120*/  SHFL.BFLY PT, R69, R66, 0x8, 0x1f ;  /* 0x0d001f0042457f89 */ /* 0x001e2400000e0000 */
[----:B0-----:R-:W-:-:S05]  /*6130*/  FADD.FTZ R69, R66, R69 ;  /* 0x0000004542457221 */ /* 0x001fca0000010000 */
[----:B------:R-:W0:Y:S02]  /*6140*/  SHFL.BFLY PT, R66, R69, 0x4, 0x1f ;  /* 0x0c801f0045427f89 */ /* 0x000e2400000e0000 */
[----:B0-----:R-:W-:-:S05]  /*6150*/  FADD.FTZ R66, R69, R66 ;  /* 0x0000004245427221 */ /* 0x001fca0000010000 */
[----:B------:R-:W0:Y:S02]  /*6160*/  SHFL.BFLY PT, R37, R66, 0x2, 0x1f ;  /* 0x0c401f0042257f89 */ /* 0x000e2400000e0000 */
[----:B0-----:R-:W-:Y:S01]  /*6170*/  FADD.FTZ R37, R66, R37 ;  /* 0x0000002542257221 */ /* 0x001fe20000010000 */
[----:B------:R-:W-:-:S04]  /*6180*/  MOV R66, RZ ;  /* 0x000000ff00427202 */ /* 0x000fc80000000f00 */
[----:B------:R-:W0:Y:S02]  /*6190*/  SHFL.BFLY PT, R69, R37, 0x1, 0x1f ;  /* 0x0c201f0025457f89 */ /* 0x000e2400000e0000 */
[----:B0-----:R-:W-:Y:S01]  /*61a0*/  FADD.FTZ R69, R37, R69 ;  /* 0x0000004525457221 */ /* 0x001fe20000010000 */
[----:B------:R-:W-:-:S05]  /*61b0*/  @!P6 LOP3.LUT R37, R34, 0x1ffffffc, RZ, 0xc0, !PT ;  /* 0x1ffffffc2225e812 */ /* 0x000fca00078ec0ff */
[----:B------:R-:W-:Y:S01]  /*61c0*/  @!P6 STS [R37+UR6], R69 ;  /* 0x000000452500e988 */ /* 0x000fe20008000806 */
[----:B------:R-:W-:Y:S02]  /*61d0*/  ULDC UR6, c[0x0][0x0] ;  /* 0x0000000000067ab9 */ /* 0x000fe40000000800 */
[----:B------:R-:W-:Y:S01]  /*61e0*/  I2FP.F32.U32 R34, UR6 ;  /* 0x0000000600227c45 */ /* 0x000fe20008201000 */
[----:B------:R-:W-:-:S04]  /*61f0*/  @!UP1 ULEA UR6, UR4, UR5, 0x18 ;  /* 0x0000000504069291 */ /* 0x000fc8000f8ec03f */
[----:B------:R-:W-:Y:S01]  /*6200*/  FMUL.FTZ R34, R34, 0.03125 ;  /* 0x3d00000022227820 */ /* 0x000fe20000410000 */
[----:B------:R-:W-:Y:S04]  /*6210*/  BAR.SYNC.DEFER_BLOCKING 0x0 ;  /* 0x0000000000007b1d */ /* 0x000fe80000010000 */
[----:B------:R-:W-:-:S13]  /*6220*/  FSETP.GT.FTZ.AND P6, PT, R34, R35, PT ;  /* 0x000000232200720b */ /* 0x000fda0003fd4000 */
[----:B------:R-:W0:Y:S01]  /*6230*/  @P6 LDS R66, [R36] ;  /* 0x0000000024426984 */ /* 0x000e220000000800 */
[----:B------:R-:W-:-:S03]  /*6240*/  ISETP.NE.AND P6, PT, R67, RZ, PT ;  /* 0x000000ff4300720c */ /* 0x000fc60003fc5270 */
[----:B0-----:R-:W0:Y:S02]  /*6250*/  SHFL.BFLY PT, R35, R66, 0x10, 0x1f ;  /* 0x0e001f0042237f89 */ /* 0x001e2400000e0000 */
[----:B0-----:R-:W-:-:S05]  /*6260*/  FADD.FTZ R35, R35, R66 ;  /* 0x0000004223237221 */ /* 0x001fca0000010000 */
[----:B------:R-:W0:Y:S02]  /*6270*/  SHFL.BFLY PT, R34, R35, 0x8, 0x1f ;  /* 0x0d001f0023227f89 */ /* 0x000e2400000e0000 */
[----:B0-----:R-:W-:Y:S02]  /*6280*/  FADD.FTZ R34, R35, R34 ;  /* 0x0000002223227221 */ /* 0x001fe40000010000 */
[----:B------:R-:W0:Y:S03]  /*6290*/  @!P0 LDC R35, c[0x0][0x240] ;  /* 0x00009000ff238b82 */ /* 0x000e260000000800 */
[----:B------:R-:W1:Y:S02]  /*62a0*/  SHFL.BFLY PT, R37, R34, 0x4, 0x1f ;  /* 0x0c801f0022257f89 */ /* 0x000e6400000e0000 */
[----:B-1----:R-:W-:Y:S01]  /*62b0*/  FADD.FTZ R37, R34, R37 ;  /* 0x0000002522257221 */ /* 0x002fe20000010000 */
[----:B------:R-:W-:-:S04]  /*62c0*/  @!P0 I2FP.F32.S32 R34, UR7 ;  /* 0x0000000700228c45 */ /* 0x000fc80008201400 */
[----:B------:R-:W1:Y:S01]  /*62d0*/  SHFL.BFLY PT, R67, R37, 0x2, 0x1f ;  /* 0x0c401f0025437f89 */ /* 0x000e6200000e0000 */
[----:B------:R-:W0:Y:S01]  /*62e0*/  @!P0 MUFU.RCP R66, R34 ;  /* 0x0000002200428308 */ /* 0x000e220000001000 */
[----:B-1----:R-:W-:-:S05]  /*62f0*/  FADD.FTZ R67, R37, R67 ;  /* 0x0000004325437221 */ /* 0x002fca0000010000 */
[----:B------:R-:W1:Y:S02]  /*6300*/  SHFL.BFLY PT, R69, R67, 0x1, 0x1f ;  /* 0x0c201f0043457f89 */ /* 0x000e6400000e0000 */
[----:B-1----:R-:W-:-:S04]  /*6310*/  FADD.FTZ R36, R67, R69 ;  /* 0x0000004543247221 */ /* 0x002fc80000010000 */
[----:B0-----:R-:W-:-:S06]  /*6320*/  @!P0 FFMA.FTZ R35, R36, R66, R35 ;  /* 0x0000004224238223 */ /* 0x001fcc0000010023 */
[----:B------:R-:W0:Y:S02]  /*6330*/  @!P0 MUFU.RSQ R35, R35 ;  /* 0x0000002300238308 */ /* 0x000e240000001400 */
[----:B0-----:R0:W-:Y:S01]  /*6340*/  @!P0 STS [UR6+0x4], R35 ;  /* 0x00000423ff008988 */ /* 0x0011e20008000806 */
[----:B------:R-:W-:Y:S01]  /*6350*/  BAR.SYNC.DEFER_BLOCKING 0x0 ;  /* 0x0000000000007b1d */ /* 0x000fe20000010000 */
[----:B------:R-:W-:-:S05]  /*6360*/  ISETP.NE.AND P0, PT, R68, RZ, PT ;  /* 0x000000ff4400720c */ /* 0x000fca0003f05270 */
[----:B------:R-:W-:Y:S08]  /*6370*/  @P6 BRA `(.L_x_270) ;  /* 0x0000000000d86947 */ /* 0x000ff00003800000 */
[----:B0-----:R-:W0:Y:S08]  /*6380*/  LDC.64 R34, c[0x0][0x238] ;  /* 0x00008e00ff227b82 */ /* 0x001e300000000a00 */
[----:B------:R-:W1:Y:S01]  /*6390*/  LDC.64 R36, c[0x0][0x230] ;  /* 0x00008c00ff247b82 */ /* 0x000e620000000a00 */
[----:B0-----:R-:W-:-:S06]  /*63a0*/  IMAD.WIDE R66, R55, 0x4, R34 ;  /* 0x0000000437427825 */ /* 0x001fcc00078e0222 */
[----:B------:R-:W2:Y:S01]  /*63b0*/  LDG.E R66, desc[UR8][R66.64] ;  /* 0x0000000842427981 */ /* 0x000ea2000c1e1900 */
[----:B-1----:R-:W-:-:S05]  /*63c0*/  IMAD.WIDE R36, R55, 0x4, R36 ;  /* 0x0000000437247825 */ /* 0x002fca00078e0224 */
[----:B------:R0:W3:Y:S01]  /*63d0*/  LDG.E R68, desc[UR8][R36.64] ;  /* 0x0000000824447981 */ /* 0x0000e2000c1e1900 */
[----:B------:R-:W-:-:S09]  /*63e0*/  ULEA UR6, UR4, UR5, 0x18 ;  /* 0x0000000504067291 */ /* 0x000fd2000f8ec03f */
[----:B------:R-:W1:Y:S01]  /*63f0*/  LDS.64 R34, [UR6] ;  /* 0x00000006ff227984 */ /* 0x000e620008000a00 */
[--C-:B------:R-:W-:Y:S01]  /*6400*/  HADD2.F32 R69, -RZ, R65.reuse.H0_H0 ;  /* 0x20000041ff457230 */ /* 0x100fe20000004100 */
[----:B------:R-:W-:Y:S01]  /*6410*/  ULDC UR6, c[0x0][0x244] ;  /* 0x0000910000067ab9 */ /* 0x000fe20000000800 */
[----:B------:R-:W-:-:S03]  /*6420*/  HADD2.F32 R65, -RZ, R65.H1_H1 ;  /* 0x30000041ff417230 */ /* 0x000fc60000004100 */
[--C-:B-1----:R-:W-:Y:S02]  /*6430*/  FADD.FTZ R69, R69, -R34.reuse ;  /* 0x8000002245457221 */ /* 0x102fe40000010000 */
[----:B------:R-:W-:Y:S02]  /*6440*/  FADD.FTZ R65, R65, -R34 ;  /* 0x8000002241417221 */ /* 0x000fe40000010000 */
[-C--:B0-----:R-:W-:Y:S02]  /*6450*/  FMUL.FTZ R36, R69, R35.reuse ;  /* 0x0000002345247220 */ /* 0x081fe40000410000 */
[----:B------:R-:W-:Y:S01]  /*6460*/  FMUL.FTZ R65, R65, R35 ;  /* 0x0000002341417220 */ /* 0x000fe20000410000 */
[----:B------:R-:W-:-:S04]  /*6470*/  SHF.L.U32 R35, R55, 0x1, RZ ;  /* 0x0000000137237819 */ /* 0x000fc800000006ff */
[C---:B------:R-:W-:Y:S02]  /*6480*/  LOP3.LUT R37, R35.reuse, 0x1e, RZ, 0xc0, !PT ;  /* 0x0000001e23257812 */ /* 0x040fe400078ec0ff */
[----:B------:R-:W-:Y:S01]  /*6490*/  LOP3.LUT R35, R35, 0xffffffe0, RZ, 0xc0, !PT ;  /* 0xffffffe023237812 */ /* 0x000fe200078ec0ff */
[----:B--2---:R-:W-:Y:S02]  /*64a0*/  HADD2.F32 R69, -RZ, R66.H0_H0 ;  /* 0x20000042ff457230 */ /* 0x004fe40000004100 */
[----:B---3--:R-:W-:-:S05]  /*64b0*/  HADD2.F32 R34, -RZ, R68.H0_H0 ;  /* 0x20000044ff227230 */ /* 0x008fca0000004100 */
[----:B------:R-:W-:Y:S02]  /*64c0*/  FFMA.FTZ R34, R34, R36, R69 ;  /* 0x0000002422227223 */ /* 0x000fe40000010045 */
[----:B------:R-:W0:Y:S01]  /*64d0*/  S2R R36, SR_CTAID.X ;  /* 0x0000000000247919 */ /* 0x000e220000002500 */
[----:B------:R-:W-:Y:S02]  /*64e0*/  HADD2.F32 R68, -RZ, R68.H1_H1 ;  /* 0x30000044ff447230 */ /* 0x000fe40000004100 */
[----:B------:R-:W-:Y:S01]  /*64f0*/  HADD2.F32 R67, -RZ, R66.H1_H1 ;  /* 0x30000042ff437230 */ /* 0x000fe20000004100 */
[----:B0-----:R-:W-:-:S05]  /*6500*/  LEA R36, R36, R37, 0x5 ;  /* 0x0000002524247211 */ /* 0x001fca00078e28ff */
[----:B------:R-:W-:Y:S02]  /*6510*/  IMAD R35, R35, UR6, R36 ;  /* 0x0000000623237c24 */ /* 0x000fe4000f8e0224 */
[----:B------:R-:W0:Y:S03]  /*6520*/  LDC.64 R36, c[0x0][0x220] ;  /* 0x00008800ff247b82 */ /* 0x000e260000000a00 */
[----:B------:R-:W-:Y:S01]  /*6530*/  SHF.R.U32.HI R35, RZ, 0x1, R35 ;  /* 0x00000001ff237819 */ /* 0x000fe20000011623 */
[----:B------:R-:W-:-:S04]  /*6540*/  FFMA.FTZ R66, R68, R65, R67 ;  /* 0x0000004144427223 */ /* 0x000fc80000010043 */
[----:B0-----:R-:W-:-:S05]  /*6550*/  IMAD.WIDE R36, R35, 0x4, R36 ;  /* 0x0000000423247825 */ /* 0x001fca00078e0224 */
[----:B------:R-:W2:Y:S01]  /*6560*/  LDG.E R65, desc[UR8][R36.64] ;  /* 0x0000000824417981 */ /* 0x000ea2000c1e1900 */
[----:B------:R-:W-:Y:S01]  /*6570*/  PLOP3.LUT P6, PT, PT, PT, UP0, 0x40, 0x0 ;  /* 0x000000000000781c */ /* 0x000fe20003fce808 */
[--C-:B--2---:R-:W-:Y:S02]  /*6580*/  HADD2.F32 R67, -RZ, R65.reuse.H0_H0 ;  /* 0x20000041ff437230 */ /* 0x104fe40000004100 */
[----:B------:R-:W-:-:S03]  /*6590*/  HADD2.F32 R69, -RZ, R65.H1_H1 ;  /* 0x30000041ff457230 */ /* 0x000fc60000004100 */
[----:B------:R-:W-:Y:S02]  /*65a0*/  FADD.FTZ R65, R67, R34 ;  /* 0x0000002243417221 */ /* 0x000fe40000010000 */
[----:B------:R-:W-:-:S05]  /*65b0*/  FADD.FTZ R66, R69, R66 ;  /* 0x0000004245427221 */ /* 0x000fca0000010000 */
[----:B------:R-:W-:Y:S05]  /*65c0*/  @P6 BRA `(.L_x_271) ;  /* 0x0000000000306947 */ /* 0x000fea0003800000 */
[----:B------:R-:W-:Y:S01]  /*65d0*/  FMUL.FTZ R67, R65, UR10 ;  /* 0x0000000a41437c20 */ /* 0x000fe20008410000 */
[C---:B------:R-:W-:Y:S01]  /*65e0*/  F2FP.F16.F32.PACK_AB R65, R66.reuse, R65 ;  /* 0x000000414241723e */ /* 0x040fe200000000ff */
[----:B------:R-:W-:Y:S01]  /*65f0*/  FMUL.FTZ R66, R66, UR10 ;  /* 0x0000000a42427c20 */ /* 0x000fe20008410000 */
[----:B------:R-:W-:Y:S02]  /*6600*/  ULDC.64 UR6, c[0x0][0x210] ;  /* 0x0000840000067ab9 */ /* 0x000fe40000000a00 */
[----:B------:R-:W-:Y:S01]  /*6610*/  LEA R34, P6, R35, UR6, 0x1 ;  /* 0x0000000623227c11 */ /* 0x000fe2000f8c08ff */
[----:B------:R-:W-:Y:S01]  /*6620*/  F2I.S8.NTZ R67, R67 ;  /* 0x0000004300437305 */ /* 0x000fe20000202100 */
[----:B------:R1:W-:Y:S02]  /*6630*/  STG.E desc[UR8][R36.64], R65 ;  /* 0x0000004124007986 */ /* 0x0003e4000c101908 */
[----:B------:R-:W-:-:S05]  /*6640*/  IADD3.X R35, RZ, UR7, RZ, P6, !PT ;  /* 0x00000007ff237c10 */ /* 0x000fca000b7fe4ff */
[----:B------:R-:W0:Y:S02]  /*6650*/  F2I.S8.NTZ R66, R66 ;  /* 0x0000004200427305 */ /* 0x000e240000202100 */
[----:B0-----:R-:W-:-:S05]  /*6660*/  PRMT R69, R66, 0x7604, R67 ;  /* 0x0000760442457816 */ /* 0x001fca0000000043 */
[----:B------:R1:W-:Y:S01]  /*6670*/  STG.E.U16 desc[UR8][R34.64], R69 ;  /* 0x0000004522007986 */ /* 0x0003e2000c101508 */
[----:B------:R-:W-:Y:S05]  /*6680*/  BRA `(.L_x_270) ;  /* 0x0000000000147947 */ /* 0x000fea0003800000 */
.L_x_271:
[----:B------:R-:W-:Y:S01]  /*6690*/  ULDC.64 UR6, c[0x0][0x210] ;  /* 0x0000840000067ab9 */ /* 0x000fe20000000a00 */
[----:B------:R-:W-:Y:S02]  /*66a0*/  F2FP.F16.F32.PACK_AB R65, R66, R65 ;  /* 0x000000414241723e */ /* 0x000fe400000000ff */
[----:B------:R-:W-:-:S04]  /*66b0*/  LEA R34, P6, R35, UR6, 0x2 ;  /* 0x0000000623227c11 */ /* 0x000fc8000f8c10ff */
[----:B------:R-:W-:-:S05]  /*66c0*/  LEA.HI.X R35, R35, UR7, RZ, 0x2, P6 ;  /* 0x0000000723237c11 */ /* 0x000fca000b0f14ff */
[----:B------:R2:W-:Y:S04]  /*66d0*/  STG.E desc[UR8][R34.64], R65 ;  /* 0x0000004122007986 */ /* 0x0005e8000c101908 */
.L_x_270:
[----:B------:R-:W-:Y:S05]  /*66e0*/  BSYNC B0 ;  /* 0x0000000000007941 */ /* 0x000fea0003800000 */
.L_x_269:
[----:B------:R-:W-:Y:S01]  /*66f0*/  ISETP.NE.AND P6, PT, R64, RZ, PT ;  /* 0x000000ff4000720c */ /* 0x000fe20003fc5270 */
[----:B------:R-:W-:-:S12]  /*6700*/  BSSY B0, `(.L_x_272) ;  /* 0x000003a000007945 */ /* 0x000fd80003800000 */
[----:B------:R-:W-:Y:S05]  /*6710*/  @P6 BRA `(.L_x_273) ;  /* 0x0000000000e06947 */ /* 0x000fea0003800000 */
[----:B012---:R-:W0:Y:S01]  /*6720*/  LDC.64 R34, c[0x0][0x238] ;  /* 0x00008e00ff227b82 */ /* 0x007e220000000a00 */
[----:B------:R-:W-:Y:S02]  /*6730*/  ULDC UR6, c[0x0][0x0] ;  /* 0x0000000000067ab9 */ /* 0x000fe40000000800 */
[----:B------:R-:W-:-:S05]  /*6740*/  IADD3 R65, R55, UR6, RZ ;  /* 0x0000000637417c10 */ /* 0x000fca000fffe0ff */
[----:B------:R-:W1:Y:S01]  /*6750*/  LDC.64 R36, c[0x0][0x230] ;  /* 0x00008c00ff247b82 */ /* 0x000e620000000a00 */
[----:B0-----:R-:W-:-:S06]  /*6760*/  IMAD.WIDE R66, R65, 0x4, R34 ;  /* 0x0000000441427825 */ /* 0x001fcc00078e0222 */
[----:B------:R-:W2:Y:S01]  /*6770*/  LDG.E R66, desc[UR8][R66.64] ;  /* 0x0000000842427981 */ /* 0x000ea2000c1e1900 */
[----:B-1----:R-:W-:-:S05]  /*6780*/  IMAD.WIDE R36, R65, 0x4, R36 ;  /* 0x0000000441247825 */ /* 0x002fca00078e0224 */
[----:B------:R0:W3:Y:S01]  /*6790*/  LDG.E R64, desc[UR8][R36.64] ;  /* 0x0000000824407981 */ /* 0x0000e2000c1e1900 */
[----:B------:R-:W-:Y:S01]  /*67a0*/  ULEA UR6, UR4, UR5, 0x18 ;  /* 0x0000000504067291 */ /* 0x000fe2000f8ec03f */
[----:B------:R-:W1:Y:S08]  /*67b0*/  S2R R69, SR_CTAID.X ;  /* 0x0000000000457919 */ /* 0x000e700000002500 */
[----:B------:R-:W4:Y:S01]  /*67c0*/  LDS.64 R34, [UR6] ;  /* 0x00000006ff227984 */ /* 0x000f220008000a00 */
[----:B------:R-:W-:Y:S01]  /*67d0*/  SHF.L.U32 R65, R65, 0x1, RZ ;  /* 0x0000000141417819 */ /* 0x000fe200000006ff */
[----:B------:R-:W-:-:S03]  /*67e0*/  ULDC UR6, c[0x0][0x244] ;  /* 0x0000910000067ab9 */ /* 0x000fc60000000800 */
[C---:B------:R-:W-:Y:S02]  /*67f0*/  LOP3.LUT R68, R65.reuse, 0x1e, RZ, 0xc0, !PT ;  /* 0x0000001e41447812 */ /* 0x040fe400078ec0ff */
[----:B------:R-:W-:Y:S01]  /*6800*/  LOP3.LUT R65, R65, 0xffffffe0, RZ, 0xc0, !PT ;  /* 0xffffffe041417812 */ /* 0x000fe200078ec0ff */
[--C-:B0-----:R-:W-:Y:S01]  /*6810*/  HADD2.F32 R37, -RZ, R62.reuse.H1_H1 ;  /* 0x3000003eff257230 */ /* 0x101fe20000004100 */
[----:B-1----:R-:W-:Y:S01]  /*6820*/  LEA R68, R69, R68, 0x5 ;  /* 0x0000004445447211 */ /* 0x002fe200078e28ff */
[----:B------:R-:W-:-:S04]  /*6830*/  HADD2.F32 R69, -RZ, R62.H0_H0 ;  /* 0x2000003eff457230 */ /* 0x000fc80000004100 */
[----:B------:R-:W-:Y:S02]  /*6840*/  IMAD R67, R65, UR6, R68 ;  /* 0x0000000641437c24 */ /* 0x000fe4000f8e0244 */
[----:B----4-:R-:W-:-:S04]  /*6850*/  FADD.FTZ R69, R69, -R34 ;  /* 0x8000002245457221 */ /* 0x010fc80000010000 */
[----:B------:R-:W-:Y:S01]  /*6860*/  FMUL.FTZ R69, R69, R35 ;  /* 0x0000002345457220 */ /* 0x000fe20000410000 */
[----:B------:R-:W-:Y:S01]  /*6870*/  FADD.FTZ R34, R37, -R34 ;  /* 0x8000002225227221 */ /* 0x000fe20000010000 */
[----:B------:R-:W-:-:S03]  /*6880*/  SHF.R.U32.HI R67, RZ, 0x1, R67 ;  /* 0x00000001ff437819 */ /* 0x000fc60000011643 */
[----:B------:R-:W-:Y:S01]  /*6890*/  FMUL.FTZ R62, R34, R35 ;  /* 0x00000023223e7220 */ /* 0x000fe20000410000 */
[----:B--2---:R-:W-:Y:S02]  /*68a0*/  HADD2.F32 R36, -RZ, R66.H0_H0 ;  /* 0x20000042ff247230 */ /* 0x004fe40000004100 */
[----:B---3--:R-:W-:-:S05]  /*68b0*/  HADD2.F32 R65, -RZ, R64.H0_H0 ;  /* 0x20000040ff417230 */ /* 0x008fca0000004100 */
[----:B------:R-:W-:Y:S02]  /*68c0*/  FFMA.FTZ R65, R65, R69, R36 ;  /* 0x0000004541417223 */ /* 0x000fe40000010024 */
[----:B------:R-:W0:Y:S02]  /*68d0*/  LDC.64 R36, c[0x0][0x220] ;  /* 0x00008800ff247b82 */ /* 0x000e240000000a00 */
[----:B0-----:R-:W-:-:S05]  /*68e0*/  IMAD.WIDE R36, R67, 0x4, R36 ;  /* 0x0000000443247825 */ /* 0x001fca00078e0224 */
[----:B------:R-:W2:Y:S01]  /*68f0*/  LDG.E R34, desc[UR8][R36.64] ;  /* 0x0000000824227981 */ /* 0x000ea2000c1e1900 */
[----:B------:R-:W-:Y:S01]  /*6900*/  PLOP3.LUT P6, PT, PT, PT, UP0, 0x40, 0x0 ;  /* 0x000000000000781c */ /* 0x000fe20003fce808 */
[----:B------:R-:W-:Y:S02]  /*6910*/  HADD2.F32 R64, -RZ, R64.H1_H1 ;  /* 0x30000040ff407230 */ /* 0x000fe40000004100 */
[----:B------:R-:W-:-:S05]  /*6920*/  HADD2.F32 R35, -RZ, R66.H1_H1 ;  /* 0x30000042ff237230 */ /* 0x000fca0000004100 */
[----:B------:R-:W-:Y:S01]  /*6930*/  FFMA.FTZ R35, R64, R62, R35 ;  /* 0x0000003e40237223 */ /* 0x000fe20000010023 */
[--C-:B--2---:R-:W-:Y:S02]  /*6940*/  HADD2.F32 R62, -RZ, R34.reuse.H0_H0 ;  /* 0x20000022ff3e7230 */ /* 0x104fe40000004100 */
[----:B------:R-:W-:-:S03]  /*6950*/  HADD2.F32 R34, -RZ, R34.H1_H1 ;  /* 0x30000022ff227230 */ /* 0x000fc60000004100 */
[----:B------:R-:W-:Y:S02]  /*6960*/  FADD.FTZ R65, R62, R65 ;  /* 0x000000413e417221 */ /* 0x000fe40000010000 */
[----:B------:R-:W-:Y:S01]  /*6970*/  FADD.FTZ R62, R34, R35 ;  /* 0x00000023223e7221 */ /* 0x000fe20000010000 */
[----:B------:R-:W-:Y:S06]  /*6980*/  @P6 BRA `(.L_x_274) ;  /* 0x0000000000306947 */ /* 0x000fec0003800000 */
[----:B------:R-:W-:Y:S01]  /*6990*/  FMUL.FTZ R64, R65, UR10 ;  /* 0x0000000a41407c20 */ /* 0x000fe20008410000 */
[C---:B------:R-:W-:Y:S01]  /*69a0*/  FMUL.FTZ R66, R62.reuse, UR10 ;  /* 0x0000000a3e427c20 */ /* 0x040fe20008410000 */
[----:B------:R-:W-:Y:S01]  /*69b0*/  ULDC.64 UR6, c[0x0][0x210] ;  /* 0x0000840000067ab9 */ /* 0x000fe20000000a00 */
[----:B------:R-:W-:Y:S02]  /*69c0*/  F2FP.F16.F32.PACK_AB R65, R62, R65 ;  /* 0x000000413e41723e */ /* 0x000fe400000000ff */
[----:B------:R-:W-:Y:S01]  /*69d0*/  LEA R34, P6, R67, UR6, 0x1 ;  /* 0x0000000643227c11 */ /* 0x000fe2000f8c08ff */
[----:B------:R-:W-:Y:S02]  /*69e0*/  F2I.S8.NTZ R64, R64 ;  /* 0x0000004000407305 */ /* 0x000fe40000202100 */
[----:B------:R4:W-:Y:S01]  /*69f0*/  STG.E desc[UR8][R36.64], R65 ;  /* 0x0000004124007986 */ /* 0x0009e2000c101908 */
[----:B------:R-:W-:-:S05]  /*6a00*/  IADD3.X R35, RZ, UR7, RZ, P6, !PT ;  /* 0x00000007ff237c10 */ /* 0x000fca000b7fe4ff */
[----:B------:R-:W0:Y:S02]  /*6a10*/  F2I.S8.NTZ R67, R66 ;  /* 0x0000004200437305 */ /* 0x000e240000202100 */
[----:B0-----:R-:W-:-:S05]  /*6a20*/  PRMT R67, R67, 0x7604, R64 ;  /* 0x0000760443437816 */ /* 0x001fca0000000040 */
[----:B------:R4:W-:Y:S01]  /*6a30*/  STG.E.U16 desc[UR8][R34.64], R67 ;  /* 0x0000004322007986 */ /* 0x0009e2000c101508 */
[----:B------:R-:W-:Y:S05]  /*6a40*/  BRA `(.L_x_273) ;  /* 0x0000000000147947 */ /* 0x000fea0003800000 */
.L_x_274:
[----:B------:R-:W-:Y:S01]  /*6a50*/  ULDC.64 UR6, c[0x0][0x210] ;  /* 0x0000840000067ab9 */ /* 0x000fe20000000a00 */
[----:B------:R-:W-:Y:S02]  /*6a60*/  F2FP.F16.F32.PACK_AB R65, R62, R65 ;  /* 0x000000413e41723e */ /* 0x000fe400000000ff */
[----:B------:R-:W-:-:S04]  /*6a70*/  LEA R34, P6, R67, UR6, 0x2 ;  /* 0x0000000643227c11 */ /* 0x000fc8000f8c10ff */
[----:B------:R-:W-:-:S05]  /*6a80*/  LEA.HI.X R35, R67, UR7, RZ, 0x2, P6 ;  /* 0x0000000743237c11 */ /* 0x000fca000b0f14ff */
[----:B------:R3:W-:Y:S04]  /*6a90*/  STG.E desc[UR8][R34.64], R65 ;  /* 0x0000004122007986 */ /* 0x0007e8000c101908 */
.L_x_273:
[----:B------:R-:W-:Y:S05]  /*6aa0*/  BSYNC B0 ;  /* 0x0000000000007941 */ /* 0x000fea0003800000 */
.L_x_272:
[----:B------:R-:W-:Y:S01]  /*6ab0*/  ISETP.NE.AND P6, PT, R63, RZ, PT ;  /* 0x000000ff3f00720c */ /* 0x000fe20003fc5270 */
[----:B------:R-:W-:-:S12]  /*6ac0*/  BSSY B0, `(.L_x_275) ;  /* 0x000003a000007945 */ /* 0x000fd80003800000 */
[----:B------:R-:W-:Y:S05]  /*6ad0*/  @P6 BRA `(.L_x_276) ;  /* 0x0000000000e06947 */ /* 0x000fea0003800000 */
[----:B------:R-:W5:Y:S08]  /*6ae0*/  LDC R62, c[0x0][RZ] ;  /* 0x00000000ff3e7b82 */ /* 0x000f700000000800 */
[----:B01234-:R-:W0:Y:S08]  /*6af0*/  LDC.64 R34, c[0x0][0x238] ;  /* 0x00008e00ff227b82 */ /* 0x01fe300000000a00 */
[----:B------:R-:W1:Y:S01]  /*6b00*/  LDC.64 R36, c[0x0][0x230] ;  /* 0x00008c00ff247b82 */ /* 0x000e620000000a00 */
[----:B-----5:R-:W-:-:S05]  /*6b10*/  IADD3 R65, R62, R62, R55 ;  /* 0x0000003e3e417210 */ /* 0x020fca0007ffe037 */
[----:B0-----:R-:W-:-:S06]  /*6b20*/  IMAD.WIDE R62, R65, 0x4, R34 ;  /* 0x00000004413e7825 */ /* 0x001fcc00078e0222 */
[----:B------:R0:W2:Y:S01]  /*6b30*/  LDG.E R62, desc[UR8][R62.64] ;  /* 0x000000083e3e7981 */ /* 0x0000a2000c1e1900 */
        /* <DEDUP_REMOVED lines=8> */
[----:B------:R-:W-:Y:S02]  /*6bc0*/  LOP3.LUT R65, R65, 0xffffffe0, RZ, 0xc0, !PT ;  /* 0xffffffe041417812 */ /* 0x000fe400078ec0ff */
[----:B-1----:R-:W-:Y:S01]  /*6bd0*/  LEA R66, R67, R66, 0x5 ;  /* 0x0000004243427211 */ /* 0x002fe200078e28ff */
[----:B------:R-:W-:-:S04]  /*6be0*/  HADD2.F32 R67, -RZ, R60.H0_H0 ;  /* 0x2000003cff437230 */ /* 0x000fc80000004100 */
[----:B0-----:R-:W-:Y:S02]  /*6bf0*/  IMAD R63, R65, UR6, R66 ;  /* 0x00000006413f7c24 */ /* 0x001fe4000f8e0242 */
[----:B----4-:R-:W-:-:S04]  /*6c00*/  FADD.FTZ R68, R67, -R34 ;  /* 0x8000002243447221 */ /* 0x010fc80000010000 */
[----:B------:R-:W-:Y:S01]  /*6c10*/  FMUL.FTZ R68, R68, R35 ;  /* 0x0000002344447220 */ /* 0x000fe20000410000 */
[----:B------:R-:W-:Y:S01]  /*6c20*/  SHF.R.U32.HI R63, RZ, 0x1, R63 ;  /* 0x00000001ff3f7819 */ /* 0x000fe2000001163f */
[----:B------:R-:W-:-:S05]  /*6c30*/  HADD2.F32 R67, -RZ, R60.H1_H1 ;  /* 0x3000003cff437230 */ /* 0x000fca0000004100 */
[----:B------:R-:W-:Y:S01]  /*6c40*/  FADD.FTZ R60, R67, -R34 ;  /* 0x80000022433c7221 */ /* 0x000fe20000010000 */
[----:B--2---:R-:W-:Y:S02]  /*6c50*/  HADD2.F32 R36, -RZ, R62.H0_H0 ;  /* 0x2000003eff247230 */ /* 0x004fe40000004100 */
[----:B---3--:R-:W-:-:S05]  /*6c60*/  HADD2.F32 R65, -RZ, R64.H0_H0 ;  /* 0x20000040ff417230 */ /* 0x008fca0000004100 */
[----:B------:R-:W-:Y:S02]  /*6c70*/  FFMA.FTZ R65, R65, R68, R36 ;  /* 0x0000004441417223 */ /* 0x000fe40000010024 */
[----:B------:R-:W0:Y:S02]  /*6c80*/  LDC.64 R36, c[0x0][0x220] ;  /* 0x00008800ff247b82 */ /* 0x000e240000000a00 */
[----:B0-----:R-:W-:-:S05]  /*6c90*/  IMAD.WIDE R36, R63, 0x4, R36 ;  /* 0x000000043f247825 */ /* 0x001fca00078e0224 */
[----:B------:R-:W2:Y:S01]  /*6ca0*/  LDG.E R34, desc[UR8][R36.64] ;  /* 0x0000000824227981 */ /* 0x000ea2000c1e1900 */
[----:B------:R-:W-:Y:S01]  /*6cb0*/  PLOP3.LUT P6, PT, PT, PT, UP0, 0x40, 0x0 ;  /* 0x000000000000781c */ /* 0x000fe20003fce808 */
[----:B------:R-:W-:Y:S01]  /*6cc0*/  FMUL.FTZ R60, R60, R35 ;  /* 0x000000233c3c7220 */ /* 0x000fe20000410000 */
        /* <DEDUP_REMOVED lines=8> */
[----:B------:R-:W-:Y:S01]  /*6d50*/  ULDC.64 UR6, c[0x0][0x210] ;  /* 0x0000840000067ab9 */ /* 0x000fe20000000a00 */
[----:B------:R-:W-:Y:S01]  /*6d60*/  FMUL.FTZ R62, R65, UR10 ;  /* 0x0000000a413e7c20 */ /* 0x000fe20008410000 */
[----:B------:R-:W-:Y:S01]  /*6d70*/  LEA R34, P6, R63, UR6, 0x1 ;  /* 0x000000063f227c11 */ /* 0x000fe2000f8c08ff */
[C---:B------:R-:W-:Y:S01]  /*6d80*/  FMUL.FTZ R63, R60.reuse, UR10 ;  /* 0x0000000a3c3f7c20 */ /* 0x040fe20008410000 */
[----:B------:R-:W-:Y:S02]  /*6d90*/  F2FP.F16.F32.PACK_AB R65, R60, R65 ;  /* 0x000000413c41723e */ /* 0x000fe400000000ff */
[----:B------:R-:W-:Y:S01]  /*6da0*/  IADD3.X R35, RZ, UR7, RZ, P6, !PT ;  /* 0x00000007ff237c10 */ /* 0x000fe2000b7fe4ff */
[----:B------:R-:W-:Y:S02]  /*6db0*/  F2I.S8.NTZ R62, R62 ;  /* 0x0000003e003e7305 */ /* 0x000fe40000202100 */
[----:B------:R0:W-:Y:S06]  /*6dc0*/  STG.E desc[UR8][R36.64], R65 ;  /* 0x0000004124007986 */ /* 0x0001ec000c101908 */
[----:B------:R-:W1:Y:S02]  /*6dd0*/  F2I.S8.NTZ R63, R63 ;  /* 0x0000003f003f7305 */ /* 0x000e640000202100 */
[----:B-1----:R-:W-:-:S05]  /*6de0*/  PRMT R67, R63, 0x7604, R62 ;  /* 0x000076043f437816 */ /* 0x002fca000000003e */
[----:B------:R0:W-:Y:S01]  /*6df0*/  STG.E.U16 desc[UR8][R34.64], R67 ;  /* 0x0000004322007986 */ /* 0x0001e2000c101508 */
[----:B------:R-:W-:Y:S05]  /*6e00*/  BRA `(.L_x_276) ;  /* 0x0000000000147947 */ /* 0x000fea0003800000 */
.L_x_277:
[----:B------:R-:W-:Y:S01]  /*6e10*/  ULDC.64 UR6, c[0x0][0x210] ;  /* 0x0000840000067ab9 */ /* 0x000fe20000000a00 */
[----:B------:R-:W-:Y:S02]  /*6e20*/  F2FP.F16.F32.PACK_AB R65, R60, R65 ;  /* 0x000000413c41723e */ /* 0x000fe400000000ff */
[----:B------:R-:W-:-:S04]  /*6e30*/  LEA R34, P6, R63, UR6, 0x2 ;  /* 0x000000063f227c11 */ /* 0x000fc8000f8c10ff */
[----:B------:R-:W-:-:S05]  /*6e40*/  LEA.HI.X R35, R63, UR7, RZ, 0x2, P6 ;  /* 0x000000073f237c11 */ /* 0x000fca000b0f14ff */
[----:B------:R0:W-:Y:S04]  /*6e50*/  STG.E desc[UR8][R34.64], R65 ;  /* 0x0000004122007986 */ /* 0x0001e8000c101908 */
.L_x_276:
[----:B------:R-:W-:Y:S05]  /*6e60*/  BSYNC B0 ;  /* 0x0000000000007941 */ /* 0x000fea0003800000 */
.L_x_275:
[----:B------:R-:W-:Y:S01]  /*6e70*/  ISETP.NE.AND P6, PT, R61, RZ, PT ;  /* 0x000000ff3d00720c */ /* 0x000fe20003fc5270 */
[----:B------:R-:W-:-:S12]  /*6e80*/  BSSY B0, `(.L_x_278) ;  /* 0x000003b000007945 */ /* 0x000fd80003800000 */
[----:B------:R-:W-:Y:S05]  /*6e90*/  @P6 BRA `(.L_x_279) ;  /* 0x0000000000e46947 */ /* 0x000fea0003800000 */
[----:B------:R-:W5:Y:S08]  /*6ea0*/  LDC R60, c[0x0][RZ] ;  /* 0x00000000ff3c7b82 */ /* 0x000f700000000800 */
[----:B01234-:R-:W0:Y:S08]  /*6eb0*/  LDC.64 R34, c[0x0][0x238] ;  /* 0x00008e00ff227b82 */ /* 0x01fe300000000a00 */
[----:B------:R-:W1:Y:S01]  /*6ec0*/  LDC.64 R36, c[0x0][0x230] ;  /* 0x00008c00ff247b82 */ /* 0x000e620000000a00 */
[----:B-----5:R-:W-:-:S04]  /*6ed0*/  IADD3 R63, R60, R60, R55 ;  /* 0x0000003c3c3f7210 */ /* 0x020fc80007ffe037 */
[----:B------:R-:W-:-:S05]  /*6ee0*/  IADD3 R63, R63, R60, RZ ;  /* 0x0000003c3f3f7210 */ /* 0x000fca0007ffe0ff */
[----:B0-----:R-:W-:-:S06]  /*6ef0*/  IMAD.WIDE R60, R63, 0x4, R34 ;  /* 0x000000043f3c7825 */ /* 0x001fcc00078e0222 */
[----:B------:R0:W2:Y:S01]  /*6f00*/  LDG.E R60, desc[UR8][R60.64] ;  /* 0x000000083c3c7981 */ /* 0x0000a2000c1e1900 */
[----:B-1----:R-:W-:-:S05]  /*6f10*/  IMAD.WIDE R36, R63, 0x4, R36 ;  /* 0x000000043f247825 */ /* 0x002fca00078e0224 */
[----:B------:R2:W3:Y:S01]  /*6f20*/  LDG.E R62, desc[UR8][R36.64] ;  /* 0x00000008243e7981 */ /* 0x0004e2000c1e1900 */
[----:B------:R-:W-:-:S09]  /*6f30*/  ULEA UR6, UR4, UR5, 0x18 ;  /* 0x0000000504067291 */ /* 0x000fd2000f8ec03f */
[----:B------:R-:W1:Y:S01]  /*6f40*/  LDS.64 R34, [UR6] ;  /* 0x00000006ff227984 */ /* 0x000e620008000a00 */
[----:B------:R-:W4:Y:S01]  /*6f50*/  S2R R68, SR_CTAID.X ;  /* 0x0000000000447919 */ /* 0x000f220000002500 */
[----:B------:R-:W-:Y:S01]  /*6f60*/  SHF.L.U32 R64, R63, 0x1, RZ ;  /* 0x000000013f407819 */ /* 0x000fe200000006ff */
[----:B------:R-:W-:Y:S01]  /*6f70*/  HADD2.F32 R65, -RZ, R58.H0_H0 ;  /* 0x2000003aff417230 */ /* 0x000fe20000004100 */
[----:B------:R-:W-:Y:S02]  /*6f80*/  ULDC UR6, c[0x0][0x244] ;  /* 0x0000910000067ab9 */ /* 0x000fe40000000800 */
[C---:B------:R-:W-:Y:S02]  /*6f90*/  LOP3.LUT R63, R64.reuse, 0x1e, RZ, 0xc0, !PT ;  /* 0x0000001e403f7812 */ /* 0x040fe400078ec0ff */
[----:B------:R-:W-:Y:S01]  /*6fa0*/  LOP3.LUT R64, R64, 0xffffffe0, RZ, 0xc0, !PT ;  /* 0xffffffe040407812 */ /* 0x000fe200078ec0ff */
[----:B-1----:R-:W-:Y:S01]  /*6fb0*/  FADD.FTZ R66, R65, -R34 ;  /* 0x8000002241427221 */ /* 0x002fe20000010000 */
[----:B----4-:R-:W-:-:S03]  /*6fc0*/  LEA R65, R68, R63, 0x5 ;  /* 0x0000003f44417211 */ /* 0x010fc600078e28ff */
[----:B------:R-:W-:Y:S02]  /*6fd0*/  FMUL.FTZ R66, R66, R35 ;  /* 0x0000002342427220 */ /* 0x000fe40000410000 */
[----:B0-----:R-:W-:-:S05]  /*6fe0*/  IMAD R61, R64, UR6, R65 ;  /* 0x00000006403d7c24 */ /* 0x001fca000f8e0241 */
[----:B------:R-:W-:Y:S01]  /*6ff0*/  SHF.R.U32.HI R61, RZ, 0x1, R61 ;  /* 0x00000001ff3d7819 */ /* 0x000fe2000001163d */
[----:B--2---:R-:W-:Y:S02]  /*7000*/  HADD2.F32 R36, -RZ, R60.H0_H0 ;  /* 0x2000003cff247230 */ /* 0x004fe40000004100 */
[----:B---3--:R-:W-:-:S05]  /*7010*/  HADD2.F32 R63, -RZ, R62.H0_H0 ;  /* 0x2000003eff3f7230 */ /* 0x008fca0000004100 */
[----:B------:R-:W-:Y:S02]  /*7020*/  FFMA.FTZ R63, R63, R66, R36 ;  /* 0x000000423f3f7223 */ /* 0x000fe40000010024 */
[----:B------:R-:W0:Y:S02]  /*7030*/  LDC.64 R36, c[0x0][0x220] ;  /* 0x00008800ff247b82 */ /* 0x000e240000000a00 */
[----:B0-----:R-:W-:-:S05]  /*7040*/  IMAD.WIDE R36, R61, 0x4, R36 ;  /* 0x000000043d247825 */ /* 0x001fca00078e0224 */
[----:B------:R-:W2:Y:S01]  /*7050*/  LDG.E R64, desc[UR8][R36.64] ;  /* 0x0000000824407981 */ /* 0x000ea2000c1e1900 */
[----:B------:R-:W-:Y:S01]  /*7060*/  HADD2.F32 R65, -RZ, R58.H1_H1 ;  /* 0x3000003aff417230 */ /* 0x000fe20000004100 */
[----:B------:R-:W-:-:S04]  /*7070*/  PLOP3.LUT P6, PT, PT, PT, UP0, 0x40, 0x0 ;  /* 0x000000000000781c */ /* 0x000fc80003fce808 */
[----:B------:R-:W-:Y:S01]  /*7080*/  FADD.FTZ R34, R65, -R34 ;  /* 0x8000002241227221 */ /* 0x000fe20000010000 */
[----:B------:R-:W-:-:S03]  /*7090*/  HADD2.F32 R62, -RZ, R62.H1_H1 ;  /* 0x3000003eff3e7230 */ /* 0x000fc60000004100 */
[----:B------:R-:W-:Y:S01]  /*70a0*/  FMUL.FTZ R34, R34, R35 ;  /* 0x0000002322227220 */ /* 0x000fe20000410000 */
        /* <DEDUP_REMOVED lines=15> */
[----:B------:R-:W1:Y:S02]  /*71a0*/  F2I.S8.NTZ R61, R60 ;  /* 0x0000003c003d7305 */ /* 0x000e640000202100 */
[----:B-1----:R-:W-:-:S05]  /*71b0*/  PRMT R61, R61, 0x7604, R58 ;  /* 0x000076043d3d7816 */ /* 0x002fca000000003a */
[----:B------:R0:W-:Y:S01]  /*71c0*/  STG.E.U16 desc[UR8][R34.64], R61 ;  /* 0x0000003d22007986 */ /* 0x0001e2000c101508 */
[----:B------:R-:W-:Y:S05]  /*71d0*/  BRA `(.L_x_279) ;  /* 0x0000000000147947 */ /* 0x000fea0003800000 */
.L_x_280:
[----:B------:R-:W-:Y:S01]  /*71e0*/  ULDC.64 UR6, c[0x0][0x210] ;  /* 0x0000840000067ab9 */ /* 0x000fe20000000a00 */
[----:B------:R-:W-:Y:S02]  /*71f0*/  F2FP.F16.F32.PACK_AB R63, R64, R63 ;  /* 0x0000003f403f723e */ /* 0x000fe400000000ff */
[----:B------:R-:W-:-:S04]  /*7200*/  LEA R34, P6, R61, UR6, 0x2 ;  /* 0x000000063d227c11 */ /* 0x000fc8000f8c10ff */
[----:B------:R-:W-:-:S05]  /*7210*/  LEA.HI.X R35, R61, UR7, RZ, 0x2, P6 ;  /* 0x000000073d237c11 */ /* 0x000fca000b0f14ff */
[----:B------:R0:W-:Y:S04]  /*7220*/  STG.E desc[UR8][R34.64], R63 ;  /* 0x0000003f22007986 */ /* 0x0001e8000c101908 */
.L_x_279:
[----:B------:R-:W-:Y:S05]  /*7230*/  BSYNC B0 ;  /* 0x0000000000007941 */ /* 0x000fea0003800000 */
.L_x_278:
[----:B------:R-:W-:Y:S01]  /*7240*/  ISETP.NE.AND P6, PT, R59, RZ, PT ;  /* 0x000000ff3b00720c */ /* 0x000fe20003fc5270 */
[----:B------:R-:W-:-:S12]  /*7250*/  BSSY B0, `(.L_x_281) ;  /* 0x000003b000007945 */ /* 0x000fd80003800000 */
[----:B------:R-:W-:Y:S05]  /*7260*/  @P6 BRA `(.L_x_282) ;  /* 0x0000000000e46947 */ /* 0x000fea0003800000 */
[----:B0-----:R-:W2:Y:S01]  /*7270*/  LDC R61, c[0x0][RZ] ;  /* 0x00000000ff3d7b82 */ /* 0x001ea20000000800 */
[----:B------:R-:W0:Y:S01]  /*7280*/  S2R R63, SR_CTAID.X ;  /* 0x00000000003f7919 */ /* 0x000e220000002500 */
[----:B------:R-:W-:-:S06]  /*7290*/  ULDC UR6, c[0x0][0x244] ;  /* 0x0000910000067ab9 */ /* 0x000fcc0000000800 */
[----:B------:R-:W5:Y:S08]  /*72a0*/  LDC.64 R58, c[0x0][0x230] ;  /* 0x00008c00ff3a7b82 */ /* 0x000f700000000a00 */
[----:B-1--4-:R-:W1:Y:S01]  /*72b0*/  LDC.64 R36, c[0x0][0x238] ;  /* 0x00008e00ff247b82 */ /* 0x012e620000000a00 */
[----:B--23--:R-:W-:-:S04]  /*72c0*/  IADD3 R34, R61, R61, R55 ;  /* 0x0000003d3d227210 */ /* 0x00cfc80007ffe037 */
[----:B------:R-:W-:-:S03]  /*72d0*/  IADD3 R61, R61, R34, R61 ;  /* 0x000000223d3d7210 */ /* 0x000fc60007ffe03d */
[----:B------:R-:W2:Y:S01]  /*72e0*/  LDC.64 R34, c[0x0][0x220] ;  /* 0x00008800ff227b82 */ /* 0x000ea20000000a00 */
[C---:B------:R-:W-:Y:S01]  /*72f0*/  SHF.L.U32 R60, R61.reuse, 0x1, RZ ;  /* 0x000000013d3c7819 */ /* 0x040fe200000006ff */
[----:B-----5:R-:W-:-:S03]  /*7300*/  IMAD.WIDE R58, R61, 0x4, R58 ;  /* 0x000000043d3a7825 */ /* 0x020fc600078e023a */
[C---:B------:R-:W-:Y:S02]  /*7310*/  LOP3.LUT R62, R60.reuse, 0x1e, RZ, 0xc0, !PT ;  /* 0x0000001e3c3e7812 */ /* 0x040fe400078ec0ff */
[----:B------:R-:W-:Y:S01]  /*7320*/  LOP3.LUT R60, R60, 0xffffffe0, RZ, 0xc0, !PT ;  /* 0xffffffe03c3c7812 */ /* 0x000fe200078ec0ff */
[----:B------:R3:W4:Y:S01]  /*7330*/  LDG.E R58, desc[UR8][R58.64] ;  /* 0x000000083a3a7981 */ /* 0x000722000c1e1900 */
[----:B0-----:R-:W-:Y:S01]  /*7340*/  LEA R63, R63, R62, 0x5 ;  /* 0x0000003e3f3f7211 */ /* 0x001fe200078e28ff */
[----:B-1----:R-:W-:-:S04]  /*7350*/  IMAD.WIDE R36, R61, 0x4, R36 ;  /* 0x000000043d247825 */ /* 0x002fc800078e0224 */
[----:B------:R-:W-:Y:S02]  /*7360*/  IMAD R63, R60, UR6, R63 ;  /* 0x000000063c3f7c24 */ /* 0x000fe4000f8e023f */
[----:B------:R-:W5:Y:S03]  /*7370*/  LDG.E R36, desc[UR8][R36.64] ;  /* 0x0000000824247981 */ /* 0x000f66000c1e1900 */
[----:B------:R-:W-:-:S05]  /*7380*/  SHF.R.U32.HI R63, RZ, 0x1, R63 ;  /* 0x00000001ff3f7819 */ /* 0x000fca000001163f */
[----:B--2---:R-:W-:-:S05]  /*7390*/  IMAD.WIDE R60, R63, 0x4, R34 ;  /* 0x000000043f3c7825 */ /* 0x004fca00078e0222 */
[----:B------:R-:W2:Y:S01]  /*73a0*/  LDG.E R62, desc[UR8][R60.64] ;  /* 0x000000083c3e7981 */ /* 0x000ea2000c1e1900 */
[----:B------:R-:W-:-:S09]  /*73b0*/  ULEA UR6, UR4, UR5, 0x18 ;  /* 0x0000000504067291 */ /* 0x000fd2000f8ec03f */
[----:B------:R-:W0:Y:S01]  /*73c0*/  LDS.64 R34, [UR6] ;  /* 0x00000006ff227984 */ /* 0x000e220008000a00 */
[--C-:B------:R-:W-:Y:S02]  /*73d0*/  HADD2.F32 R65, -RZ, R56.reuse.H0_H0 ;  /* 0x20000038ff417230 */ /* 0x100fe40000004100 */
[----:B------:R-:W-:Y:S01]  /*73e0*/  HADD2.F32 R67, -RZ, R56.H1_H1 ;  /* 0x30000038ff437230 */ /* 0x000fe20000004100 */
[----:B------:R-:W-:Y:S02]  /*73f0*/  PLOP3.LUT P6, PT, PT, PT, UP0, 0x40, 0x0 ;  /* 0x000000000000781c */ /* 0x000fe40003fce808 */
[--C-:B0-----:R-:W-:Y:S02]  /*7400*/  FADD.FTZ R56, R65, -R34.reuse ;  /* 0x8000002241387221 */ /* 0x101fe40000010000 */
[----:B------:R-:W-:Y:S02]  /*7410*/  FADD.FTZ R34, R67, -R34 ;  /* 0x8000002243227221 */ /* 0x000fe40000010000 */
[----:B------:R-:W-:-:S02]  /*7420*/  FMUL.FTZ R56, R56, R35 ;  /* 0x0000002338387220 */ /* 0x000fc40000410000 */
[----:B---3--:R-:W-:Y:S01]  /*7430*/  FMUL.FTZ R59, R34, R35 ;  /* 0x00000023223b7220 */ /* 0x008fe20000410000 */
[--C-:B----4-:R-:W-:Y:S02]  /*7440*/  HADD2.F32 R34, -RZ, R58.reuse.H0_H0 ;  /* 0x2000003aff227230 */ /* 0x110fe40000004100 */
[----:B------:R-:W-:Y:S02]  /*7450*/  HADD2.F32 R58, -RZ, R58.H1_H1 ;  /* 0x3000003aff3a7230 */ /* 0x000fe40000004100 */
[--C-:B-----5:R-:W-:Y:S02]  /*7460*/  HADD2.F32 R35, -RZ, R36.reuse.H0_H0 ;  /* 0x20000024ff237230 */ /* 0x120fe40000004100 */
[----:B------:R-:W-:-:S03]  /*7470*/  HADD2.F32 R37, -RZ, R36.H1_H1 ;  /* 0x30000024ff257230 */ /* 0x000fc60000004100 */
[----:B------:R-:W-:Y:S02]  /*7480*/  FFMA.FTZ R35, R34, R56, R35 ;  /* 0x0000003822237223 */ /* 0x000fe40000010023 */
        /* <DEDUP_REMOVED lines=10> */
[----:B------:R-:W-:Y:S01]  /*7530*/  F2I.S8.NTZ R59, R58 ;  /* 0x0000003a003b7305 */ /* 0x000fe20000202100 */
[----:B------:R-:W-:Y:S02]  /*7540*/  LEA R34, P6, R63, UR6, 0x1 ;  /* 0x000000063f227c11 */ /* 0x000fe4000f8c08ff */
[----:B------:R0:W-:Y:S02]  /*7550*/  STG.E desc[UR8][R60.64], R37 ;  /* 0x000000253c007986 */ /* 0x0001e4000c101908 */
[----:B------:R-:W-:-:S03]  /*7560*/  IADD3.X R35, RZ, UR7, RZ, P6, !PT ;  /* 0x00000007ff237c10 */ /* 0x000fc6000b7fe4ff */
[----:B------:R-:W1:Y:S02]  /*7570*/  F2I.S8.NTZ R56, R56 ;  /* 0x0000003800387305 */ /* 0x000e640000202100 */
[----:B-1----:R-:W-:-:S05]  /*7580*/  PRMT R59, R59, 0x7604, R56 ;  /* 0x000076043b3b7816 */ /* 0x002fca0000000038 */
[----:B------:R0:W-:Y:S01]  /*7590*/  STG.E.U16 desc[UR8][R34.64], R59 ;  /* 0x0000003b22007986 */ /* 0x0001e2000c101508 */
[----:B------:R-:W-:Y:S05]  /*75a0*/  BRA `(.L_x_282) ;  /* 0x0000000000147947 */ /* 0x000fea0003800000 */
.L_x_283:
[----:B------:R-:W-:Y:S01]  /*75b0*/  ULDC.64 UR6, c[0x0][0x210] ;  /* 0x0000840000067ab9 */ /* 0x000fe20000000a00 */
[----:B------:R-:W-:Y:S02]  /*75c0*/  F2FP.F16.F32.PACK_AB R37, R37, R36 ;  /* 0x000000242525723e */ /* 0x000fe400000000ff */
[----:B------:R-:W-:-:S04]  /*75d0*/  LEA R34, P6, R63, UR6, 0x2 ;  /* 0x000000063f227c11 */ /* 0x000fc8000f8c10ff */
[----:B------:R-:W-:-:S05]  /*75e0*/  LEA.HI.X R35, R63, UR7, RZ, 0x2, P6 ;  /* 0x000000073f237c11 */ /* 0x000fca000b0f14ff */
[----:B------:R0:W-:Y:S04]  /*75f0*/  STG.E desc[UR8][R34.64], R37 ;  /* 0x0000002522007986 */ /* 0x0001e8000c101908 */
.L_x_282:
[----:B------:R-:W-:Y:S05]  /*7600*/  BSYNC B0 ;  /* 0x0000000000007941 */ /* 0x000fea0003800000 */
.L_x_281:
[----:B------:R-:W-:Y:S01]  /*7610*/  ISETP.NE.AND P6, PT, R57, RZ, PT ;  /* 0x000000ff3900720c */ /* 0x000fe20003fc5270 */
[----:B------:R-:W-:-:S12]  /*7620*/  BSSY B0, `(.L_x_284) ;  /* 0x000003c000007945 */ /* 0x000fd80003800000 */
[----:B------:R-:W-:Y:S05]  /*7630*/  @P6 BRA `(.L_x_285) ;  /* 0x0000000000e86947 */ /* 0x000fea0003800000 */
[----:B01234-:R-:W0:Y:S01]  /*7640*/  LDC R34, c[0x0][RZ] ;  /* 0x00000000ff227b82 */ /* 0x01fe220000000800 */
[----:B------:R-:W1:Y:S01]  /*7650*/  S2R R60, SR_CTAID.X ;  /* 0x00000000003c7919 */ /* 0x000e620000002500 */
[----:B------:R-:W-:-:S06]  /*7660*/  ULDC UR6, c[0x0][0x244] ;  /* 0x0000910000067ab9 */ /* 0x000fcc0000000800 */
[----:B------:R-:W2:Y:S08]  /*7670*/  LDC.64 R56, c[0x0][0x230] ;  /* 0x00008c00ff387b82 */ /* 0x000eb00000000a00 */
[----:B------:R-:W3:Y:S01]  /*7680*/  LDC.64 R36, c[0x0][0x238] ;  /* 0x00008e00ff247b82 */ /* 0x000ee20000000a00 */
[----:B0-----:R-:W-:-:S04]  /*7690*/  IADD3 R55, R34, R34, R55 ;  /* 0x0000002222377210 */ /* 0x001fc80007ffe037 */
[----:B------:R-:W-:-:S04]  /*76a0*/  IADD3 R55, R34, R55, R34 ;  /* 0x0000003722377210 */ /* 0x000fc80007ffe022 */
[----:B------:R-:W-:Y:S02]  /*76b0*/  IADD3 R55, R55, R34, RZ ;  /* 0x0000002237377210 */ /* 0x000fe40007ffe0ff */
[----:B------:R-:W0:Y:S02]  /*76c0*/  LDC.64 R34, c[0x0][0x220] ;  /* 0x00008800ff227b82 */ /* 0x000e240000000a00 */
[C---:B------:R-:W-:Y:S01]  /*76d0*/  SHF.L.U32 R58, R55.reuse, 0x1, RZ ;  /* 0x00000001373a7819 */ /* 0x040fe200000006ff */
[----:B--2---:R-:W-:-:S03]  /*76e0*/  IMAD.WIDE R56, R55, 0x4, R56 ;  /* 0x0000000437387825 */ /* 0x004fc600078e0238 */
[C---:B------:R-:W-:Y:S01]  /*76f0*/  LOP3.LUT R59, R58.reuse, 0x1e, RZ, 0xc0, !PT ;  /* 0x0000001e3a3b7812 */ /* 0x040fe200078ec0ff */
[----:B---3--:R-:W-:Y:S01]  /*7700*/  IMAD.WIDE R36, R55, 0x4, R36 ;  /* 0x0000000437247825 */ /* 0x008fe200078e0224 */
[----:B------:R-:W-:Y:S01]  /*7710*/  LOP3.LUT R58, R58, 0xffffffe0, RZ, 0xc0, !PT ;  /* 0xffffffe03a3a7812 */ /* 0x000fe200078ec0ff */
[----:B------:R-:W2:Y:S01]  /*7720*/  LDG.E R56, desc[UR8][R56.64] ;  /* 0x0000000838387981 */ /* 0x000ea2000c1e1900 */
[----:B-1----:R-:W-:-:S03]  /*7730*/  LEA R59, R60, R59, 0x5 ;  /* 0x0000003b3c3b7211 */ /* 0x002fc600078e28ff */
[----:B------:R-:W3:Y:S02]  /*7740*/  LDG.E R36, desc[UR8][R36.64] ;  /* 0x0000000824247981 */ /* 0x000ee4000c1e1900 */
[----:B------:R-:W-:-:S05]  /*7750*/  IMAD R58, R58, UR6, R59 ;  /* 0x000000063a3a7c24 */ /* 0x000fca000f8e023b */
[----:B------:R-:W-:-:S05]  /*7760*/  SHF.R.U32.HI R55, RZ, 0x1, R58 ;  /* 0x00000001ff377819 */ /* 0x000fca000001163a */
[----:B0-----:R-:W-:-:S05]  /*7770*/  IMAD.WIDE R58, R55, 0x4, R34 ;  /* 0x00000004373a7825 */ /* 0x001fca00078e0222 */
[----:B------:R-:W4:Y:S01]  /*7780*/  LDG.E R60, desc[UR8][R58.64] ;  /* 0x000000083a3c7981 */ /* 0x000f22000c1e1900 */
        /* <DEDUP_REMOVED lines=8> */
[----:B------:R-:W-:Y:S01]  /*7810*/  FMUL.FTZ R53, R34, R35 ;  /* 0x0000002322357220 */ /* 0x000fe20000410000 */
[----:B--2---:R-:W-:Y:S02]  /*7820*/  HADD2.F32 R34, -RZ, R56.H0_H0 ;  /* 0x20000038ff227230 */ /* 0x004fe40000004100 */
[----:B---3--:R-:W-:Y:S02]  /*7830*/  HADD2.F32 R35, -RZ, R36.H0_H0 ;  /* 0x20000024ff237230 */ /* 0x008fe40000004100 */
[----:B------:R-:W-:Y:S02]  /*7840*/  HADD2.F32 R56, -RZ, R56.H1_H1 ;  /* 0x30000038ff387230 */ /* 0x000fe40000004100 */
[----:B------:R-:W-:Y:S02]  /*7850*/  HADD2.F32 R37, -RZ, R36.H1_H1 ;  /* 0x30000024ff257230 */ /* 0x000fe40000004100 */
[----:B------:R-:W-:-:S03]  /*7860*/  FFMA.FTZ R35, R34, R62, R35 ;  /* 0x0000003e22237223 */ /* 0x000fc60000010023 */
[----:B------:R-:W-:Y:S01]  /*7870*/  FFMA.FTZ R37, R56, R53, R37 ;  /* 0x0000003538257223 */ /* 0x000fe20000010025 */
[--C-:B----4-:R-:W-:Y:S02]  /*7880*/  HADD2.F32 R34, -RZ, R60.reuse.H0_H0 ;  /* 0x2000003cff227230 */ /* 0x110fe40000004100 */
        /* <DEDUP_REMOVED lines=16> */
.L_x_286:
[----:B------:R-:W-:Y:S01]  /*7990*/  ULDC.64 UR6, c[0x0][0x210] ;  /* 0x0000840000067ab9 */ /* 0x000fe20000000a00 */
[----:B------:R-:W-:Y:S02]  /*79a0*/  F2FP.F16.F32.PACK_AB R37, R37, R36 ;  /* 0x000000242525723e */ /* 0x000fe400000000ff */
[----:B------:R-:W-:-:S04]  /*79b0*/  LEA R34, P6, R55, UR6, 0x2 ;  /* 0x0000000637227c11 */ /* 0x000fc8000f8c10ff */
[----:B------:R-:W-:-:S05]  /*79c0*/  LEA.HI.X R35, R55, UR7, RZ, 0x2, P6 ;  /* 0x0000000737237c11 */ /* 0x000fca000b0f14ff */
[----:B------:R0:W-:Y:S04]  /*79d0*/  STG.E desc[UR8][R34.64], R37 ;  /* 0x0000002522007986 */ /* 0x0001e8000c101908 */
.L_x_285:
[----:B------:R-:W-:Y:S05]  /*79e0*/  BSYNC B0 ;  /* 0x0000000000007941 */ /* 0x000fea0003800000 */
.L_x_284:
[----:B------:R-:W-:Y:S01]  /*79f0*/  ISETP.NE.AND P6, PT, R54, RZ, PT ;  /* 0x000000ff3600720c */ /* 0x000fe20003fc5270 */
[----:B------:R-:W-:-:S12]  /*7a00*/  BSSY B0, `(.L_x_287) ;  /* 0x0000038000007945 */ /* 0x000fd80003800000 */
[----:B------:R-:W-:Y:S05]  /*7a10*/  @P6 BRA `(.L_x_288) ;  /* 0x0000000000d86947 */ /* 0x000fea0003800000 */
[----:B------:R-:W5:Y:S01]  /*7a20*/  S2R R56, SR_CTAID.X ;  /* 0x0000000000387919 */ /* 0x000f620000002500 */
[----:B------:R-:W5:Y:S01]  /*7a30*/  LDC.64 R54, c[0x0][0x230] ;  /* 0x00008c00ff367b82 */ /* 0x000f620000000a00 */
[----:B------:R-:W-:Y:S01]  /*7a40*/  SHF.L.U32 R53, R41, 0x1, RZ ;  /* 0x0000000129357819 */ /* 0x000fe200000006ff */
[----:B------:R-:W-:-:S03]  /*7a50*/  ULDC UR6, c[0x0][0x244] ;  /* 0x0000910000067ab9 */ /* 0x000fc60000000800 */
[C---:B0-----:R-:W-:Y:S02]  /*7a60*/  LOP3.LUT R57, R53.reuse, 0x1e, RZ, 0xc0, !PT ;  /* 0x0000001e35397812 */ /* 0x041fe400078ec0ff */
[----:B------:R-:W-:Y:S01]  /*7a70*/  LOP3.LUT R53, R53, 0xffffffe0, RZ, 0xc0, !PT ;  /* 0xffffffe035357812 */ /* 0x000fe200078ec0ff */
[----:B-1--4-:R-:W0:Y:S08]  /*7a80*/  LDC.64 R36, c[0x0][0x238] ;  /* 0x00008e00ff247b82 */ /* 0x012e300000000a00 */
[----:B--23--:R-:W1:Y:S01]  /*7a90*/  LDC.64 R34, c[0x0][0x220] ;  /* 0x00008800ff227b82 */ /* 0x00ce620000000a00 */
[----:B-----5:R-:W-:-:S06]  /*7aa0*/  IMAD.WIDE R54, R41, 0x4, R54 ;  /* 0x0000000429367825 */ /* 0x020fcc00078e0236 */
[----:B------:R-:W2:Y:S01]  /*7ab0*/  LDG.E R54, desc[UR8][R54.64] ;  /* 0x0000000836367981 */ /* 0x000ea2000c1e1900 */
[----:B------:R-:W-:Y:S01]  /*7ac0*/  LEA R56, R56, R57, 0x5 ;  /* 0x0000003938387211 */ /* 0x000fe200078e28ff */
[----:B0-----:R-:W-:-:S04]  /*7ad0*/  IMAD.WIDE R36, R41, 0x4, R36 ;  /* 0x0000000429247825 */ /* 0x001fc800078e0224 */
[----:B------:R-:W-:Y:S02]  /*7ae0*/  IMAD R53, R53, UR6, R56 ;  /* 0x0000000635357c24 */ /* 0x000fe4000f8e0238 */
[----:B------:R-:W3:Y:S03]  /*7af0*/  LDG.E R36, desc[UR8][R36.64] ;  /* 0x0000000824247981 */ /* 0x000ee6000c1e1900 */
[----:B------:R-:W-:-:S05]  /*7b00*/  SHF.R.U32.HI R53, RZ, 0x1, R53 ;  /* 0x00000001ff357819 */ /* 0x000fca0000011635 */
[----:B-1----:R-:W-:-:S05]  /*7b10*/  IMAD.WIDE R56, R53, 0x4, R34 ;  /* 0x0000000435387825 */ /* 0x002fca00078e0222 */
        /* <DEDUP_REMOVED lines=10> */
[--C-:B--2---:R-:W-:Y:S02]  /*7bc0*/  HADD2.F32 R34, -RZ, R54.reuse.H0_H0 ;  /* 0x20000036ff227230 */ /* 0x104fe40000004100 */
[----:B------:R-:W-:Y:S02]  /*7bd0*/  HADD2.F32 R54, -RZ, R54.H1_H1 ;  /* 0x30000036ff367230 */ /* 0x000fe40000004100 */
[--C-:B---3--:R-:W-:Y:S02]  /*7be0*/  HADD2.F32 R51, -RZ, R36.reuse.H0_H0 ;  /* 0x20000024ff337230 */ /* 0x108fe40000004100 */
[----:B------:R-:W-:-:S03]  /*7bf0*/  HADD2.F32 R37, -RZ, R36.H1_H1 ;  /* 0x30000024ff257230 */ /* 0x000fc60000004100 */
[----:B------:R-:W-:Y:S02]  /*7c00*/  FFMA.FTZ R51, R34, R60, R51 ;  /* 0x0000003c22337223 */ /* 0x000fe40000010033 */
[----:B------:R-:W-:Y:S01]  /*7c10*/  FFMA.FTZ R37, R54, R62, R37 ;  /* 0x0000003e36257223 */ /* 0x000fe20000010025 */
[--C-:B----4-:R-:W-:Y:S02]  /*7c20*/  HADD2.F32 R34, -RZ, R58.reuse.H0_H0 ;  /* 0x2000003aff227230 */ /* 0x110fe40000004100 */
        /* <DEDUP_REMOVED lines=16> */
.L_x_289:
[----:B------:R-:W-:Y:S01]  /*7d30*/  ULDC.64 UR6, c[0x0][0x210] ;  /* 0x0000840000067ab9 */ /* 0x000fe20000000a00 */
[----:B------:R-:W-:Y:S02]  /*7d40*/  F2FP.F16.F32.PACK_AB R51, R58, R51 ;  /* 0x000000333a33723e */ /* 0x000fe400000000ff */
[----:B------:R-:W-:-:S04]  /*7d50*/  LEA R34, P6, R53, UR6, 0x2 ;  /* 0x0000000635227c11 */ /* 0x000fc8000f8c10ff */
[----:B------:R-:W-:-:S05]  /*7d60*/  LEA.HI.X R35, R53, UR7, RZ, 0x2, P6 ;  /* 0x0000000735237c11 */ /* 0x000fca000b0f14ff */
[----:B------:R0:W-:Y:S04]  /*7d70*/  STG.E desc[UR8][R34.64], R51 ;  /* 0x0000003322007986 */ /* 0x0001e8000c101908 */
.L_x_288:
[----:B------:R-:W-:Y:S05]  /*7d80*/  BSYNC B0 ;  /* 0x0000000000007941 */ /* 0x000fea0003800000 */
.L_x_287:
[----:B------:R-:W-:Y:S01]  /*7d90*/  ISETP.NE.AND P6, PT, R52, RZ, PT ;  /* 0x000000ff3400720c */ /* 0x000fe20003fc5270 */
[----:B------:R-:W-:-:S12]  /*7da0*/  BSSY B0, `(.L_x_290) ;  /* 0x000003a000007945 */ /* 0x000fd80003800000 */
[----:B------:R-:W-:Y:S05]  /*7db0*/  @P6 BRA `(.L_x_291) ;  /* 0x0000000000e06947 */ /* 0x000fea0003800000 */
[----:B0-----:R-:W0:Y:S01]  /*7dc0*/  S2R R56, SR_CTAID.X ;  /* 0x0000000000387919 */ /* 0x001e220000002500 */
[----:B------:R-:W5:Y:S01]  /*7dd0*/  LDC.64 R52, c[0x0][0x230] ;  /* 0x00008c00ff347b82 */ /* 0x000f620000000a00 */
[----:B------:R-:W-:Y:S02]  /*7de0*/  ULDC UR6, c[0x0][0x0] ;  /* 0x0000000000067ab9 */ /* 0x000fe40000000800 */
[----:B------:R-:W-:Y:S01]  /*7df0*/  IADD3 R51, R41, UR6, RZ ;  /* 0x0000000629337c10 */ /* 0x000fe2000fffe0ff */
[----:B------:R-:W-:-:S03]  /*7e00*/  ULDC UR6, c[0x0][0x244] ;  /* 0x0000910000067ab9 */ /* 0x000fc60000000800 */
[----:B------:R-:W-:Y:S01]  /*7e10*/  SHF.L.U32 R54, R51, 0x1, RZ ;  /* 0x0000000133367819 */ /* 0x000fe200000006ff */
[----:B-1--4-:R-:W1:Y:S03]  /*7e20*/  LDC.64 R36, c[0x0][0x238] ;  /* 0x00008e00ff247b82 */ /* 0x012e660000000a00 */
[C---:B------:R-:W-:Y:S02]  /*7e30*/  LOP3.LUT R55, R54.reuse, 0x1e, RZ, 0xc0, !PT ;  /* 0x0000001e36377812 */ /* 0x040fe400078ec0ff */
[----:B------:R-:W-:-:S03]  /*7e40*/  LOP3.LUT R54, R54, 0xffffffe0, RZ, 0xc0, !PT ;  /* 0xffffffe036367812 */ /* 0x000fc600078ec0ff */
[----:B--23--:R-:W2:Y:S01]  /*7e50*/  LDC.64 R34, c[0x0][0x220] ;  /* 0x00008800ff227b82 */ /* 0x00cea20000000a00 */
[----:B-----5:R-:W-:-:S06]  /*7e60*/  IMAD.WIDE R52, R51, 0x4, R52 ;  /* 0x0000000433347825 */ /* 0x020fcc00078e0234 */
[----:B------:R-:W3:Y:S01]  /*7e70*/  LDG.E R52, desc[UR8][R52.64] ;  /* 0x0000000834347981 */ /* 0x000ee2000c1e1900 */
[----:B0-----:R-:W-:Y:S01]  /*7e80*/  LEA R55, R56, R55, 0x5 ;  /* 0x0000003738377211 */ /* 0x001fe200078e28ff */
[----:B-1----:R-:W-:-:S04]  /*7e90*/  IMAD.WIDE R36, R51, 0x4, R36 ;  /* 0x0000000433247825 */ /* 0x002fc800078e0224 */
[----:B------:R-:W-:Y:S02]  /*7ea0*/  IMAD R54, R54, UR6, R55 ;  /* 0x0000000636367c24 */ /* 0x000fe4000f8e0237 */
[----:B------:R-:W4:Y:S03]  /*7eb0*/  LDG.E R36, desc[UR8][R36.64] ;  /* 0x0000000824247981 */ /* 0x000f26000c1e1900 */
        /* <DEDUP_REMOVED lines=12> */
[--C-:B---3--:R-:W-:Y:S02]  /*7f80*/  HADD2.F32 R34, -RZ, R52.reuse.H0_H0 ;  /* 0x20000034ff227230 */ /* 0x108fe40000004100 */
[----:B------:R-:W-:Y:S02]  /*7f90*/  HADD2.F32 R52, -RZ, R52.H1_H1 ;  /* 0x30000034ff347230 */ /* 0x000fe40000004100 */
[--C-:B----4-:R-:W-:Y:S02]  /*7fa0*/  HADD2.F32 R49, -RZ, R36.reuse.H0_H0 ;  /* 0x20000024ff317230 */ /* 0x110fe40000004100 */
        /* <DEDUP_REMOVED lines=20> */
.L_x_292:
[----:B------:R-:W-:Y:S01]  /*80f0*/  ULDC.64 UR6, c[0x0][0x210] ;  /* 0x0000840000067ab9 */ /* 0x000fe20000000a00 */
[----:B------:R-:W-:Y:S02]  /*8100*/  F2FP.F16.F32.PACK_AB R49, R56, R49 ;  /* 0x000000313831723e */ /* 0x000fe400000000ff */
[----:B------:R-:W-:-:S04]  /*8110*/  LEA R34, P6, R51, UR6, 0x2 ;  /* 0x0000000633227c11 */ /* 0x000fc8000f8c10ff */
[----:B------:R-:W-:-:S05]  /*8120*/  LEA.HI.X R35, R51, UR7, RZ, 0x2, P6 ;  /* 0x0000000733237c11 */ /* 0x000fca000b0f14ff */
[----:B------:R0:W-:Y:S04]  /*8130*/  STG.E desc[UR8][R34.64], R49 ;  /* 0x0000003122007986 */ /* 0x0001e8000c101908 */
.L_x_291:
[----:B------:R-:W-:Y:S05]  /*8140*/  BSYNC B0 ;  /* 0x0000000000007941 */ /* 0x000fea0003800000 */
.L_x_290:
        /* <DEDUP_REMOVED lines=8> */
[----:B0-----:R-:W-:-:S07]  /*81d0*/  IADD3 R49, R34, R41, R34 ;  /* 0x0000002922317210 */ /* 0x001fce0007ffe022 */
[----:B------:R-:W0:Y:S01]  /*81e0*/  LDC.64 R34, c[0x0][0x220] ;  /* 0x00008800ff227b82 */ /* 0x000e220000000a00 */
[----:B------:R-:W-:-:S04]  /*81f0*/  SHF.L.U32 R52, R49, 0x1, RZ ;  /* 0x0000000131347819 */ /* 0x000fc800000006ff */
[C---:B------:R-:W-:Y:S01]  /*8200*/  LOP3.LUT R53, R52.reuse, 0x1e, RZ, 0xc0, !PT ;  /* 0x0000001e34357812 */ /* 0x040fe200078ec0ff */
[----:B--2---:R-:W-:Y:S01]  /*8210*/  IMAD.WIDE R50, R49, 0x4, R50 ;  /* 0x0000000431327825 */ /* 0x004fe200078e0232 */
[----:B------:R-:W-:Y:S02]  /*8220*/  LOP3.LUT R52, R52, 0xffffffe0, RZ, 0xc0, !PT ;  /* 0xffffffe034347812 */ /* 0x000fe400078ec0ff */
[----:B-1----:R-:W-:-:S03]  /*8230*/  LEA R53, R54, R53, 0x5 ;  /* 0x0000003536357211 */ /* 0x002fc600078e28ff */
[----:B------:R-:W2:Y:S01]  /*8240*/  LDG.E R50, desc[UR8][R50.64] ;  /* 0x0000000832327981 */ /* 0x000ea2000c1e1900 */
[----:B---3--:R-:W-:-:S04]  /*8250*/  IMAD.WIDE R36, R49, 0x4, R36 ;  /* 0x0000000431247825 */ /* 0x008fc800078e0224 */
[----:B------:R-:W-:Y:S02]  /*8260*/  IMAD R52, R52, UR6, R53 ;  /* 0x0000000634347c24 */ /* 0x000fe4000f8e0235 */
[----:B------:R-:W3:Y:S03]  /*8270*/  LDG.E R36, desc[UR8][R36.64] ;  /* 0x0000000824247981 */ /* 0x000ee6000c1e1900 */
        /* <DEDUP_REMOVED lines=35> */
.L_x_295:
[----:B------:R-:W-:Y:S01]  /*84b0*/  ULDC.64 UR6, c[0x0][0x210] ;  /* 0x0000840000067ab9 */ /* 0x000fe20000000a00 */
[----:B------:R-:W-:Y:S02]  /*84c0*/  F2FP.F16.F32.PACK_AB R47, R54, R47 ;  /* 0x0000002f362f723e */ /* 0x000fe400000000ff */
[----:B------:R-:W-:-:S04]  /*84d0*/  LEA R34, P6, R49, UR6, 0x2 ;  /* 0x0000000631227c11 */ /* 0x000fc8000f8c10ff */
[----:B------:R-:W-:-:S05]  /*84e0*/  LEA.HI.X R35, R49, UR7, RZ, 0x2, P6 ;  /* 0x0000000731237c11 */ /* 0x000fca000b0f14ff */
[----:B------:R0:W-:Y:S04]  /*84f0*/  STG.E desc[UR8][R34.64], R47 ;  /* 0x0000002f22007986 */ /* 0x0001e8000c101908 */
.L_x_294:
[----:B------:R-:W-:Y:S05]  /*8500*/  BSYNC B0 ;  /* 0x0000000000007941 */ /* 0x000fea0003800000 */
.L_x_293:
        /* <DEDUP_REMOVED lines=9> */
[----:B------:R-:W-:-:S03]  /*85a0*/  IADD3 R47, R34, R47, RZ ;  /* 0x0000002f222f7210 */ /* 0x000fc60007ffe0ff */
[----:B------:R-:W2:Y:S01]  /*85b0*/  LDC.64 R34, c[0x0][0x220] ;  /* 0x00008800ff227b82 */ /* 0x000ea20000000a00 */
[C---:B------:R-:W-:Y:S01]  /*85c0*/  SHF.L.U32 R50, R47.reuse, 0x1, RZ ;  /* 0x000000012f327819 */ /* 0x040fe200000006ff */
[----:B-----5:R-:W-:-:S03]  /*85d0*/  IMAD.WIDE R48, R47, 0x4, R48 ;  /* 0x000000042f307825 */ /* 0x020fc600078e0230 */
[C---:B------:R-:W-:Y:S02]  /*85e0*/  LOP3.LUT R51, R50.reuse, 0x1e, RZ, 0xc0, !PT ;  /* 0x0000001e32337812 */ /* 0x040fe400078ec0ff */
[----:B------:R-:W-:Y:S01]  /*85f0*/  LOP3.LUT R50, R50, 0xffffffe0, RZ, 0xc0, !PT ;  /* 0xffffffe032327812 */ /* 0x000fe200078ec0ff */
        /* <DEDUP_REMOVED lines=40> */
.L_x_298:
[----:B------:R-:W-:Y:S01]  /*8880*/  ULDC.64 UR6, c[0x0][0x210] ;  /* 0x0000840000067ab9 */ /* 0x000fe20000000a00 */
[----:B------:R-:W-:Y:S02]  /*8890*/  F2FP.F16.F32.PACK_AB R45, R52, R45 ;  /* 0x0000002d342d723e */ /* 0x000fe400000000ff */
[----:B------:R-:W-:-:S04]  /*88a0*/  LEA R34, P6, R47, UR6, 0x2 ;  /* 0x000000062f227c11 */ /* 0x000fc8000f8c10ff */
[----:B------:R-:W-:-:S05]  /*88b0*/  LEA.HI.X R35, R47, UR7, RZ, 0x2, P6 ;  /* 0x000000072f237c11 */ /* 0x000fca000b0f14ff */
[----:B------:R0:W-:Y:S04]  /*88c0*/  STG.E desc[UR8][R34.64], R45 ;  /* 0x0000002d22007986 */ /* 0x0001e8000c101908 */
.L_x_297:
[----:B------:R-:W-:Y:S05]  /*88d0*/  BSYNC B0 ;  /* 0x0000000000007941 */ /* 0x000fea0003800000 */
.L_x_296:
        /* <DEDUP_REMOVED lines=55> */
.L_x_301:
[----:B------:R-:W-:Y:S01]  /*8c50*/  ULDC.64 UR6, c[0x0][0x210] ;  /* 0x0000840000067ab9 */ /* 0x000fe20000000a00 */
[----:B------:R-:W-:Y:S02]  /*8c60*/  F2FP.F16.F32.PACK_AB R43, R50, R43 ;  /* 0x0000002b322b723e */ /* 0x000fe400000000ff */
[----:B------:R-:W-:-:S04]  /*8c70*/  LEA R34, P6, R45, UR6, 0x2 ;  /* 0x000000062d227c11 */ /* 0x000fc8000f8c10ff */
[----:B------:R-:W-:-:S05]  /*8c80*/  LEA.HI.X R35, R45, UR7, RZ, 0x2, P6 ;  /* 0x000000072d237c11 */ /* 0x000fca000b0f14ff */
[----:B------:R0:W-:Y:S04]  /*8c90*/  STG.E desc[UR8][R34.64], R43 ;  /* 0x0000002b22007986 */ /* 0x0001e8000c101908 */
.L_x_300:
[----:B------:R-:W-:Y:S05]  /*8ca0*/  BSYNC B0 ;  /* 0x0000000000007941 */ /* 0x000fea0003800000 */
.L_x_299:
        /* <DEDUP_REMOVED lines=9> */
[----:B------:R-:W-:-:S04]  /*8d40*/  IADD3 R34, R43, R34, R43 ;  /* 0x000000222b227210 */ /* 0x000fc80007ffe02b */
[----:B------:R-:W-:Y:S02]  /*8d50*/  IADD3 R43, R34, R43, RZ ;  /* 0x0000002b222b7210 */ /* 0x000fe40007ffe0ff */
[----:B------:R-:W2:Y:S02]  /*8d60*/  LDC.64 R34, c[0x0][0x220] ;  /* 0x00008800ff227b82 */ /* 0x000ea40000000a00 */
[C---:B------:R-:W-:Y:S01]  /*8d70*/  SHF.L.U32 R46, R43.reuse, 0x1, RZ ;  /* 0x000000012b2e7819 */ /* 0x040fe200000006ff */
[----:B-----5:R-:W-:-:S03]  /*8d80*/  IMAD.WIDE R44, R43, 0x4, R44 ;  /* 0x000000042b2c7825 */ /* 0x020fc600078e022c */
[C---:B------:R-:W-:Y:S01]  /*8d90*/  LOP3.LUT R47, R46.reuse, 0x1e, RZ, 0xc0, !PT ;  /* 0x0000001e2e2f7812 */ /* 0x040fe200078ec0ff */
[----:B-1----:R-:W-:Y:S01]  /*8da0*/  IMAD.WIDE R36, R43, 0x4, R36 ;  /* 0x000000042b247825 */ /* 0x002fe200078e0224 */
[----:B------:R-:W-:Y:S01]  /*8db0*/  LOP3.LUT R46, R46, 0xffffffe0, RZ, 0xc0, !PT ;  /* 0xffffffe02e2e7812 */ /* 0x000fe200078ec0ff */
[----:B------:R-:W3:Y:S01]  /*8dc0*/  LDG.E R44, desc[UR8][R44.64] ;  /* 0x000000082c2c7981 */ /* 0x000ee2000c1e1900 */
[----:B0-----:R-:W-:-:S03]  /*8dd0*/  LEA R47, R48, R47, 0x5 ;  /* 0x0000002f302f7211 */ /* 0x001fc600078e28ff */
[----:B------:R-:W4:Y:S02]  /*8de0*/  LDG.E R36, desc[UR8][R36.64] ;  /* 0x0000000824247981 */ /* 0x000f24000c1e1900 */
[----:B------:R-:W-:-:S05]  /*8df0*/  IMAD R46, R46, UR6, R47 ;  /* 0x000000062e2e7c24 */ /* 0x000fca000f8e022f */
        /* <DEDUP_REMOVED lines=12> */
[----:B---3--:R-:W-:Y:S02]  /*8ec0*/  HADD2.F32 R34, -RZ, R44.H0_H0 ;  /* 0x2000002cff227230 */ /* 0x008fe40000004100 */
[----:B----4-:R-:W-:Y:S02]  /*8ed0*/  HADD2.F32 R45, -RZ, R36.H0_H0 ;  /* 0x20000024ff2d7230 */ /* 0x010fe40000004100 */
[----:B------:R-:W-:Y:S02]  /*8ee0*/  HADD2.F32 R44, -RZ, R44.H1_H1 ;  /* 0x3000002cff2c7230 */ /* 0x000fe40000004100 */
[----:B------:R-:W-:Y:S02]  /*8ef0*/  HADD2.F32 R37, -RZ, R36.H1_H1 ;  /* 0x30000024ff257230 */ /* 0x000fe40000004100 */
[----:B------:R-:W-:-:S03]  /*8f00*/  FFMA.FTZ R45, R34, R40, R45 ;  /* 0x00000028222d7223 */ /* 0x000fc6000001002d */
        /* <DEDUP_REMOVED lines=18> */
.L_x_304:
[----:B------:R-:W-:Y:S01]  /*9030*/  ULDC.64 UR6, c[0x0][0x210] ;  /* 0x0000840000067ab9 */ /* 0x000fe20000000a00 */
[----:B------:R-:W-:Y:S02]  /*9040*/  F2FP.F16.F32.PACK_AB R45, R48, R45 ;  /* 0x0000002d302d723e */ /* 0x000fe400000000ff */
[----:B------:R-:W-:-:S04]  /*9050*/  LEA R34, P6, R43, UR6, 0x2 ;  /* 0x000000062b227c11 */ /* 0x000fc8000f8c10ff */
[----:B------:R-:W-:-:S05]  /*9060*/  LEA.HI.X R35, R43, UR7, RZ, 0x2, P6 ;  /* 0x000000072b237c11 */ /* 0x000fca000b0f14ff */
[----:B------:R0:W-:Y:S04]  /*9070*/  STG.E desc[UR8][R34.64], R45 ;  /* 0x0000002d22007986 */ /* 0x0001e8000c101908 */
.L_x_303:
[----:B------:R-:W-:Y:S05]  /*9080*/  BSYNC B0 ;  /* 0x0000000000007941 */ /* 0x000fea0003800000 */
.L_x_302:
[----:B------:R-:W-:Y:S01]  /*9090*/  ISETP.NE.AND P6, PT, R42, RZ, PT ;  /* 0x000000ff2a00720c */ /* 0x000fe20003fc5270 */
[----:B------:R-:W-:-:S12]  /*90a0*/  BSSY B0, `(.L_x_305) ;  /* 0x000003c000007945 */ /* 0x000fd80003800000 */
[----:B------:R-:W-:Y:S05]  /*90b0*/  @P6 BRA `(.L_x_306) ;  /* 0x0000000000e86947 */ /* 0x000fea0003800000 */
[----:B------:R-:W5:Y:S01]  /*90c0*/  LDC R42, c[0x0][RZ] ;  /* 0x00000000ff2a7b82 */ /* 0x000f620000000800 */
[----:B0-----:R-:W0:Y:S01]  /*90d0*/  S2R R45, SR_CTAID.X ;  /* 0x00000000002d7919 */ /* 0x001e220000002500 */
[----:B------:R-:W-:-:S06]  /*90e0*/  ULDC UR6, c[0x0][0x244] ;  /* 0x0000910000067ab9 */ /* 0x000fcc0000000800 */
[----:B-1--4-:R-:W1:Y:S01]  /*90f0*/  LDC.64 R36, c[0x0][0x238] ;  /* 0x00008e00ff247b82 */ /* 0x012e620000000a00 */
[----:B-----5:R-:W-:-:S04]  /*9100*/  IADD3 R41, R42, R41, R42 ;  /* 0x000000292a297210 */ /* 0x020fc80007ffe02a */
[----:B--23--:R-:W-:-:S03]  /*9110*/  IADD3 R34, R42, R41, R42 ;  /* 0x000000292a227210 */ /* 0x00cfc60007ffe02a */
[----:B------:R-:W2:Y:S01]  /*9120*/  LDC.64 R40, c[0x0][0x230] ;  /* 0x00008c00ff287b82 */ /* 0x000ea20000000a00 */
[----:B------:R-:W-:-:S04]  /*9130*/  IADD3 R43, R42, R34, R42 ;  /* 0x000000222a2b7210 */ /* 0x000fc80007ffe02a */
[C---:B------:R-:W-:Y:S01]  /*9140*/  SHF.L.U32 R42, R43.reuse, 0x1, RZ ;  /* 0x000000012b2a7819 */ /* 0x040fe200000006ff */
[----:B-1----:R-:W-:Y:S02]  /*9150*/  IMAD.WIDE R36, R43, 0x4, R36 ;  /* 0x000000042b247825 */ /* 0x002fe400078e0224 */
[----:B------:R-:W1:Y:S01]  /*9160*/  LDC.64 R34, c[0x0][0x220] ;  /* 0x00008800ff227b82 */ /* 0x000e620000000a00 */
[C---:B------:R-:W-:Y:S02]  /*9170*/  LOP3.LUT R44, R42.reuse, 0x1e, RZ, 0xc0, !PT ;  /* 0x0000001e2a2c7812 */ /* 0x040fe400078ec0ff */
[----:B------:R-:W-:Y:S01]  /*9180*/  LOP3.LUT R42, R42, 0xffffffe0, RZ, 0xc0, !PT ;  /* 0xffffffe02a2a7812 */ /* 0x000fe200078ec0ff */
[----:B------:R-:W3:Y:S01]  /*9190*/  LDG.E R36, desc[UR8][R36.64] ;  /* 0x0000000824247981 */ /* 0x000ee2000c1e1900 */
[----:B0-----:R-:W-:-:S05]  /*91a0*/  LEA R45, R45, R44, 0x5 ;  /* 0x0000002c2d2d7211 */ /* 0x001fca00078e28ff */
[----:B------:R-:W-:Y:S02]  /*91b0*/  IMAD R42, R42, UR6, R45 ;  /* 0x000000062a2a7c24 */ /* 0x000fe4000f8e022d */
[----:B--2---:R-:W-:-:S03]  /*91c0*/  IMAD.WIDE R40, R43, 0x4, R40 ;  /* 0x000000042b287825 */ /* 0x004fc600078e0228 */
[----:B------:R-:W-:-:S03]  /*91d0*/  SHF.R.U32.HI R45, RZ, 0x1, R42 ;  /* 0x00000001ff2d7819 */ /* 0x000fc6000001162a */
[----:B------:R3:W2:Y:S02]  /*91e0*/  LDG.E R40, desc[UR8][R40.64] ;  /* 0x0000000828287981 */ /* 0x0006a4000c1e1900 */
        /* <DEDUP_REMOVED lines=13> */
[--C-:B--2---:R-:W-:Y:S02]  /*92c0*/  HADD2.F32 R22, -RZ, R40.reuse.H0_H0 ;  /* 0x20000028ff167230 */ /* 0x104fe40000004100 */
[----:B------:R-:W-:-:S03]  /*92d0*/  HADD2.F32 R40, -RZ, R40.H1_H1 ;  /* 0x30000028ff287230 */ /* 0x000fc60000004100 */
[----:B------:R-:W-:Y:S01]  /*92e0*/  FFMA.FTZ R41, R22, R46, R41 ;  /* 0x0000002e16297223 */ /* 0x000fe20000010029 */
[--C-:B----4-:R-:W-:Y:S02]  /*92f0*/  HADD2.F32 R22, -RZ, R44.reuse.H0_H0 ;  /* 0x2000002cff167230 */ /* 0x110fe40000004100 */
[----:B------:R-:W-:Y:S01]  /*9300*/  FFMA.FTZ R37, R40, R34, R37 ;  /* 0x0000002228257223 */ /* 0x000fe20000010025 */
[----:B------:R-:W-:Y:S02]  /*9310*/  HADD2.F32 R44, -RZ, R44.H1_H1 ;  /* 0x3000002cff2c7230 */ /* 0x000fe40000004100 */
[----:B------:R-:W-:-:S03]  /*9320*/  FADD.FTZ R22, R22, R41 ;  /* 0x0000002916167221 */ /* 0x000fc60000010000 */
        /* <DEDUP_REMOVED lines=14> */
.L_x_307:
[----:B------:R-:W-:Y:S01]  /*9410*/  ULDC.64 UR6, c[0x0][0x210] ;  /* 0x0000840000067ab9 */ /* 0x000fe20000000a00 */
[----:B------:R-:W-:Y:S02]  /*9420*/  F2FP.F16.F32.PACK_AB R37, R37, R22 ;  /* 0x000000162525723e */ /* 0x000fe400000000ff */
[----:B------:R-:W-:-:S04]  /*9430*/  LEA R34, P6, R45, UR6, 0x2 ;  /* 0x000000062d227c11 */ /* 0x000fc8000f8c10ff */
[----:B------:R-:W-:-:S05]  /*9440*/  LEA.HI.X R35, R45, UR7, RZ, 0x2, P6 ;  /* 0x000000072d237c11 */ /* 0x000fca000b0f14ff */
[----:B------:R0:W-:Y:S04]  /*9450*/  STG.E desc[UR8][R34.64], R37 ;  /* 0x0000002522007986 */ /* 0x0001e8000c101908 */
.L_x_306:
[----:B------:R-:W-:Y:S05]  /*9460*/  BSYNC B0 ;  /* 0x0000000000007941 */ /* 0x000fea0003800000 */
.L_x_305:
[----:B------:R-:W-:Y:S01]  /*9470*/  ISETP.NE.AND P6, PT, R23, RZ, PT ;  /* 0x000000ff1700720c */ /* 0x000fe20003fc5270 */
[----:B------:R-:W-:-:S12]  /*9480*/  BSSY B0, `(.L_x_308) ;  /* 0x0000038000007945 */ /* 0x000fd80003800000 */
[----:B------:R-:W-:Y:S05]  /*9490*/  @P6 BRA `(.L_x_309) ;  /* 0x0000000000d86947 */ /* 0x000fea0003800000 */
[----:B0-----:R-:W0:Y:S01]  /*94a0*/  S2R R41, SR_CTAID.X ;  /* 0x0000000000297919 */ /* 0x001e220000002500 */
[----:B-1--4-:R-:W1:Y:S01]  /*94b0*/  LDC.64 R36, c[0x0][0x230] ;  /* 0x00008c00ff247b82 */ /* 0x012e620000000a00 */
[----:B------:R-:W-:Y:S01]  /*94c0*/  SHF.L.U32 R40, R21, 0x1, RZ ;  /* 0x0000000115287819 */ /* 0x000fe200000006ff */
[----:B------:R-:W-:-:S03]  /*94d0*/  ULDC UR6, c[0x0][0x244] ;  /* 0x0000910000067ab9 */ /* 0x000fc60000000800 */
[C---:B------:R-:W-:Y:S02]  /*94e0*/  LOP3.LUT R42, R40.reuse, 0x1e, RZ, 0xc0, !PT ;  /* 0x0000001e282a7812 */ /* 0x040fe400078ec0ff */
[----:B------:R-:W-:Y:S01]  /*94f0*/  LOP3.LUT R40, R40, 0xffffffe0, RZ, 0xc0, !PT ;  /* 0xffffffe028287812 */ /* 0x000fe200078ec0ff */
[----:B--23--:R-:W2:Y:S08]  /*9500*/  LDC.64 R34, c[0x0][0x238] ;  /* 0x00008e00ff227b82 */ /* 0x00ceb00000000a00 */
[----:B------:R-:W3:Y:S01]  /*9510*/  LDC.64 R22, c[0x0][0x220] ;  /* 0x00008800ff167b82 */ /* 0x000ee20000000a00 */
[----:B-1----:R-:W-:-:S06]  /*9520*/  IMAD.WIDE R36, R21, 0x4, R36 ;  /* 0x0000000415247825 */ /* 0x002fcc00078e0224 */
[----:B------:R-:W4:Y:S01]  /*9530*/  LDG.E R36, desc[UR8][R36.64] ;  /* 0x0000000824247981 */ /* 0x000f22000c1e1900 */
[----:B0-----:R-:W-:Y:S01]  /*9540*/  LEA R41, R41, R42, 0x5 ;  /* 0x0000002a29297211 */ /* 0x001fe200078e28ff */
[----:B--2---:R-:W-:-:S04]  /*9550*/  IMAD.WIDE R34, R21, 0x4, R34 ;  /* 0x0000000415227825 */ /* 0x004fc800078e0222 */
[----:B------:R-:W-:Y:S02]  /*9560*/  IMAD R40, R40, UR6, R41 ;  /* 0x0000000628287c24 */ /* 0x000fe4000f8e0229 */
[----:B------:R-:W2:Y:S03]  /*9570*/  LDG.E R34, desc[UR8][R34.64] ;  /* 0x0000000822227981 */ /* 0x000ea6000c1e1900 */
[----:B------:R-:W-:-:S05]  /*9580*/  SHF.R.U32.HI R43, RZ, 0x1, R40 ;  /* 0x00000001ff2b7819 */ /* 0x000fca0000011628 */
[----:B---3--:R-:W-:-:S05]  /*9590*/  IMAD.WIDE R40, R43, 0x4, R22 ;  /* 0x000000042b287825 */ /* 0x008fca00078e0216 */
[----:B------:R-:W3:Y:S01]  /*95a0*/  LDG.E R42, desc[UR8][R40.64] ;  /* 0x00000008282a7981 */ /* 0x000ee2000c1e1900 */
        /* <DEDUP_REMOVED lines=9> */
[--C-:B----4-:R-:W-:Y:S02]  /*9640*/  HADD2.F32 R20, -RZ, R36.reuse.H0_H0 ;  /* 0x20000024ff147230 */ /* 0x110fe40000004100 */
[----:B------:R-:W-:Y:S02]  /*9650*/  HADD2.F32 R36, -RZ, R36.H1_H1 ;  /* 0x30000024ff247230 */ /* 0x000fe40000004100 */
[--C-:B--2---:R-:W-:Y:S02]  /*9660*/  HADD2.F32 R37, -RZ, R34.reuse.H0_H0 ;  /* 0x20000022ff257230 */ /* 0x104fe40000004100 */
[----:B------:R-:W-:-:S03]  /*9670*/  HADD2.F32 R35, -RZ, R34.H1_H1 ;  /* 0x30000022ff237230 */ /* 0x000fc60000004100 */
[----:B------:R-:W-:Y:S02]  /*9680*/  FFMA.FTZ R37, R20, R44, R37 ;  /* 0x0000002c14257223 */ /* 0x000fe40000010025 */
[----:B------:R-:W-:Y:S01]  /*9690*/  FFMA.FTZ R35, R36, R22, R35 ;  /* 0x0000001624237223 */ /* 0x000fe20000010023 */
[--C-:B---3--:R-:W-:Y:S02]  /*96a0*/  HADD2.F32 R20, -RZ, R42.reuse.H0_H0 ;  /* 0x2000002aff147230 */ /* 0x108fe40000004100 */
        /* <DEDUP_REMOVED lines=16> */
.L_x_310:
[----:B------:R-:W-:Y:S01]  /*97b0*/  ULDC.64 UR6, c[0x0][0x210] ;  /* 0x0000840000067ab9 */ /* 0x000fe20000000a00 */
[----:B------:R-:W-:Y:S02]  /*97c0*/  F2FP.F16.F32.PACK_AB R35, R35, R20 ;  /* 0x000000142323723e */ /* 0x000fe400000000ff */
[----:B------:R-:W-:-:S04]  /*97d0*/  LEA R22, P6, R43, UR6, 0x2 ;  /* 0x000000062b167c11 */ /* 0x000fc8000f8c10ff */
[----:B------:R-:W-:-:S05]  /*97e0*/  LEA.HI.X R23, R43, UR7, RZ, 0x2, P6 ;  /* 0x000000072b177c11 */ /* 0x000fca000b0f14ff */
[----:B------:R0:W-:Y:S04]  /*97f0*/  STG.E desc[UR8][R22.64], R35 ;  /* 0x0000002316007986 */ /* 0x0001e8000c101908 */
.L_x_309:
[----:B------:R-:W-:Y:S05]  /*9800*/  BSYNC B0 ;  /* 0x0000000000007941 */ /* 0x000fea0003800000 */
.L_x_308:
[----:B------:R-:W-:Y:S01]  /*9810*/  ISETP.NE.AND P6, PT, R24, RZ, PT ;  /* 0x000000ff1800720c */ /* 0x000fe20003fc5270 */
[----:B------:R-:W-:-:S12]  /*9820*/  BSSY B0, `(.L_x_311) ;  /* 0x000003a000007945 */ /* 0x000fd80003800000 */
[----:B------:R-:W-:Y:S05]  /*9830*/  @P6 BRA `(.L_x_312) ;  /* 0x0000000000e06947 */ /* 0x000fea0003800000 */
[----:B0-----:R-:W0:Y:S01]  /*9840*/  S2R R43, SR_CTAID.X ;  /* 0x00000000002b7919 */ /* 0x001e220000002500 */
[----:B-1--4-:R-:W1:Y:S01]  /*9850*/  LDC.64 R36, c[0x0][0x230] ;  /* 0x00008c00ff247b82 */ /* 0x012e620000000a00 */
[----:B------:R-:W-:Y:S02]  /*9860*/  ULDC UR6, c[0x0][0x0] ;  /* 0x0000000000067ab9 */ /* 0x000fe40000000800 */
[----:B------:R-:W-:Y:S01]  /*9870*/  IADD3 R41, R21, UR6, RZ ;  /* 0x0000000615297c10 */ /* 0x000fe2000fffe0ff */
[----:B------:R-:W-:-:S03]  /*9880*/  ULDC UR6, c[0x0][0x244] ;  /* 0x0000910000067ab9 */ /* 0x000fc60000000800 */
[----:B------:R-:W-:Y:S01]  /*9890*/  SHF.L.U32 R20, R41, 0x1, RZ ;  /* 0x0000000129147819 */ /* 0x000fe200000006ff */
[----:B------:R-:W4:Y:S03]  /*98a0*/  LDC.64 R22, c[0x0][0x238] ;  /* 0x00008e00ff167b82 */ /* 0x000f260000000a00 */
[C---:B------:R-:W-:Y:S02]  /*98b0*/  LOP3.LUT R24, R20.reuse, 0x1e, RZ, 0xc0, !PT ;  /* 0x0000001e14187812 */ /* 0x040fe400078ec0ff */
[----:B------:R-:W-:-:S03]  /*98c0*/  LOP3.LUT R20, R20, 0xffffffe0, RZ, 0xc0, !PT ;  /* 0xffffffe014147812 */ /* 0x000fc600078ec0ff */
[----:B--23--:R-:W2:Y:S01]  /*98d0*/  LDC.64 R34, c[0x0][0x220] ;  /* 0x00008800ff227b82 */ /* 0x00cea20000000a00 */
[----:B-1----:R-:W-:-:S06]  /*98e0*/  IMAD.WIDE R36, R41, 0x4, R36 ;  /* 0x0000000429247825 */ /* 0x002fcc00078e0224 */
[----:B------:R-:W3:Y:S01]  /*98f0*/  LDG.E R36, desc[UR8][R36.64] ;  /* 0x0000000824247981 */ /* 0x000ee2000c1e1900 */
[----:B0-----:R-:W-:Y:S01]  /*9900*/  LEA R43, R43, R24, 0x5 ;  /* 0x000000182b2b7211 */ /* 0x001fe200078e28ff */
[----:B----4-:R-:W-:-:S04]  /*9910*/  IMAD.WIDE R22, R41, 0x4, R22 ;  /* 0x0000000429167825 */ /* 0x010fc800078e0216 */
        /* <DEDUP_REMOVED lines=37> */
.L_x_313:
[----:B------:R-:W-:Y:S01]  /*9b70*/  ULDC.64 UR6, c[0x0][0x210] ;  /* 0x0000840000067ab9 */ /* 0x000fe20000000a00 */
[----:B------:R-:W-:Y:S02]  /*9b80*/  F2FP.F16.F32.PACK_AB R19, R24, R19 ;  /* 0x000000131813723e */ /* 0x000fe400000000ff */
[----:B------:R-:W-:-:S04]  /*9b90*/  LEA R22, P6, R43, UR6, 0x2 ;  /* 0x000000062b167c11 */ /* 0x000fc8000f8c10ff */
[----:B------:R-:W-:-:S05]  /*9ba0*/  LEA.HI.X R23, R43, UR7, RZ, 0x2, P6 ;  /* 0x000000072b177c11 */ /* 0x000fca000b0f14ff */
[----:B------:R0:W-:Y:S04]  /*9bb0*/  STG.E desc[UR8][R22.64], R19 ;  /* 0x0000001316007986 */ /* 0x0001e8000c101908 */
.L_x_312:
[----:B------:R-:W-:Y:S05]  /*9bc0*/  BSYNC B0 ;  /* 0x0000000000007941 */ /* 0x000fea0003800000 */
.L_x_311:
[----:B------:R-:W-:Y:S01]  /*9bd0*/  ISETP.NE.AND P6, PT, R25, RZ, PT ;  /* 0x000000ff1900720c */ /* 0x000fe20003fc5270 */
[----:B------:R-:W-:-:S12]  /*9be0*/  BSSY B0, `(.L_x_314) ;  /* 0x000003a000007945 */ /* 0x000fd80003800000 */
[----:B------:R-:W-:Y:S05]  /*9bf0*/  @P6 BRA `(.L_x_315) ;  /* 0x0000000000e06947 */ /* 0x000fea0003800000 */
[----:B------:R-:W5:Y:S01]  /*9c00*/  LDC R20, c[0x0][RZ] ;  /* 0x00000000ff147b82 */ /* 0x000f620000000800 */
[----:B0-----:R-:W0:Y:S01]  /*9c10*/  S2R R41, SR_CTAID.X ;  /* 0x0000000000297919 */ /* 0x001e220000002500 */
[----:B------:R-:W-:-:S06]  /*9c20*/  ULDC UR6, c[0x0][0x244] ;  /* 0x0000910000067ab9 */ /* 0x000fcc0000000800 */
[----:B-1234-:R-:W1:Y:S08]  /*9c30*/  LDC.64 R34, c[0x0][0x230] ;  /* 0x00008c00ff227b82 */ /* 0x01ee700000000a00 */
[----:B------:R-:W2:Y:S01]  /*9c40*/  LDC.64 R24, c[0x0][0x238] ;  /* 0x00008e00ff187b82 */ /* 0x000ea20000000a00 */
[----:B-----5:R-:W-:-:S07]  /*9c50*/  IADD3 R37, R20, R21, R20 ;  /* 0x0000001514257210 */ /* 0x020fce0007ffe014 */
[----:B------:R-:W3:Y:S01]  /*9c60*/  LDC.64 R22, c[0x0][0x220] ;  /* 0x00008800ff167b82 */ /* 0x000ee20000000a00 */
[----:B------:R-:W-:-:S04]  /*9c70*/  SHF.L.U32 R19, R37, 0x1, RZ ;  /* 0x0000000125137819 */ /* 0x000fc800000006ff */
[----:B------:R-:W-:Y:S01]  /*9c80*/  LOP3.LUT R20, R19, 0x1e, RZ, 0xc0, !PT ;  /* 0x0000001e13147812 */ /* 0x000fe200078ec0ff */
[----:B-1----:R-:W-:Y:S01]  /*9c90*/  IMAD.WIDE R34, R37, 0x4, R34 ;  /* 0x0000000425227825 */ /* 0x002fe200078e0222 */
[----:B------:R-:W-:Y:S02]  /*9ca0*/  LOP3.LUT R19, R19, 0xffffffe0, RZ, 0xc0, !PT ;  /* 0xffffffe013137812 */ /* 0x000fe400078ec0ff */
[----:B0-----:R-:W-:-:S03]  /*9cb0*/  LEA R20, R41, R20, 0x5 ;  /* 0x0000001429147211 */ /* 0x001fc600078e28ff */
[----:B------:R-:W4:Y:S01]  /*9cc0*/  LDG.E R34, desc[UR8][R34.64] ;  /* 0x0000000822227981 */ /* 0x000f22000c1e1900 */
        /* <DEDUP_REMOVED lines=38> */
.L_x_316:
[----:B------:R-:W-:Y:S01]  /*9f30*/  ULDC.64 UR6, c[0x0][0x210] ;  /* 0x0000840000067ab9 */ /* 0x000fe20000000a00 */
[----:B------:R-:W-:Y:S02]  /*9f40*/  F2FP.F16.F32.PACK_AB R35, R35, R24 ;  /* 0x000000182323723e */ /* 0x000fe400000000ff */
[----:B------:R-:W-:-:S04]  /*9f50*/  LEA R18, P6, R41, UR6, 0x2 ;  /* 0x0000000629127c11 */ /* 0x000fc8000f8c10ff */
[----:B------:R-:W-:-:S05]  /*9f60*/  LEA.HI.X R19, R41, UR7, RZ, 0x2, P6 ;  /* 0x0000000729137c11 */ /* 0x000fca000b0f14ff */
[----:B------:R0:W-:Y:S04]  /*9f70*/  STG.E desc[UR8][R18.64], R35 ;  /* 0x0000002312007986 */ /* 0x0001e8000c101908 */
.L_x_315:
[----:B------:R-:W-:Y:S05]  /*9f80*/  BSYNC B0 ;  /* 0x0000000000007941 */ /* 0x000fea0003800000 */
.L_x_314:
        /* <DEDUP_REMOVED lines=9> */
[----:B------:R-:W-:-:S03]  /*a020*/  IADD3 R35, R18, R35, RZ ;  /* 0x0000002312237210 */ /* 0x000fc60007ffe0ff */
[----:B------:R-:W0:Y:S01]  /*a030*/  LDC.64 R18, c[0x0][0x220] ;  /* 0x00008800ff127b82 */ /* 0x000e220000000a00 */
[C---:B------:R-:W-:Y:S01]  /*a040*/  SHF.L.U32 R20, R35.reuse, 0x1, RZ ;  /* 0x0000000123147819 */ /* 0x040fe200000006ff */
[----:B--2---:R-:W-:-:S03]  /*a050*/  IMAD.WIDE R24, R35, 0x4, R24 ;  /* 0x0000000423187825 */ /* 0x004fc600078e0218 */
[C---:B------:R-:W-:Y:S02]  /*a060*/  LOP3.LUT R26, R20.reuse, 0x1e, RZ, 0xc0, !PT ;  /* 0x0000001e141a7812 */ /* 0x040fe400078ec0ff */
[----:B------:R-:W-:Y:S01]  /*a070*/  LOP3.LUT R20, R20, 0xffffffe0, RZ, 0xc0, !PT ;  /* 0xffffffe014147812 */ /* 0x000fe200078ec0ff */
[----:B------:R-:W2:Y:S01]  /*a080*/  LDG.E R24, desc[UR8][R24.64] ;  /* 0x0000000818187981 */ /* 0x000ea2000c1e1900 */
[----:B-1----:R-:W-:Y:S01]  /*a090*/  LEA R37, R37, R26, 0x5 ;  /* 0x0000001a25257211 */ /* 0x002fe200078e28ff */
        /* <DEDUP_REMOVED lines=38> */
.L_x_319:
[----:B------:R-:W-:Y:S01]  /*a300*/  ULDC.64 UR6, c[0x0][0x210] ;  /* 0x0000840000067ab9 */ /* 0x000fe20000000a00 */
[----:B------:R-:W-:Y:S02]  /*a310*/  F2FP.F16.F32.PACK_AB R17, R26, R17 ;  /* 0x000000111a11723e */ /* 0x000fe400000000ff */
[----:B------:R-:W-:-:S04]  /*a320*/  LEA R18, P6, R37, UR6, 0x2 ;  /* 0x0000000625127c11 */ /* 0x000fc8000f8c10ff */
[----:B------:R-:W-:-:S05]  /*a330*/  LEA.HI.X R19, R37, UR7, RZ, 0x2, P6 ;  /* 0x0000000725137c11 */ /* 0x000fca000b0f14ff */
[----:B------:R0:W-:Y:S04]  /*a340*/  STG.E desc[UR8][R18.64], R17 ;  /* 0x0000001112007986 */ /* 0x0001e8000c101908 */
.L_x_318:
[----:B------:R-:W-:Y:S05]  /*a350*/  BSYNC B0 ;  /* 0x0000000000007941 */ /* 0x000fea0003800000 */
.L_x_317:
[----:B------:R-:W-:Y:S01]  /*a360*/  ISETP.NE.AND P6, PT, R27, RZ, PT ;  /* 0x000000ff1b00720c */ /* 0x000fe20003fc5270 */
[----:B------:R-:W-:-:S12]  /*a370*/  BSSY B0, `(.L_x_320) ;  /* 0x000003b000007945 */ /* 0x000fd80003800000 */
[----:B------:R-:W-:Y:S05]  /*a380*/  @P6 BRA `(.L_x_321) ;  /* 0x0000000000e46947 */ /* 0x000fea0003800000 */
[----:B0-----:R-:W0:Y:S01]  /*a390*/  LDC R18, c[0x0][RZ] ;  /* 0x00000000ff127b82 */ /* 0x001e220000000800 */
[----:B------:R-:W5:Y:S01]  /*a3a0*/  S2R R27, SR_CTAID.X ;  /* 0x00000000001b7919 */ /* 0x000f620000002500 */
[----:B------:R-:W-:-:S06]  /*a3b0*/  ULDC UR6, c[0x0][0x244] ;  /* 0x0000910000067ab9 */ /* 0x000fcc0000000800 */
[----:B------:R-:W1:Y:S08]  /*a3c0*/  LDC.64 R24, c[0x0][0x230] ;  /* 0x00008c00ff187b82 */ /* 0x000e700000000a00 */
[----:B------:R-:W2:Y:S01]  /*a3d0*/  LDC.64 R22, c[0x0][0x238] ;  /* 0x00008e00ff167b82 */ /* 0x000ea20000000a00 */
[----:B0-----:R-:W-:-:S04]  /*a3e0*/  IADD3 R17, R18, R21, R18 ;  /* 0x0000001512117210 */ /* 0x001fc80007ffe012 */
[----:B------:R-:W-:-:S03]  /*a3f0*/  IADD3 R17, R18, R17, R18 ;  /* 0x0000001112117210 */ /* 0x000fc60007ffe012 */
[----:B------:R-:W0:Y:S01]  /*a400*/  LDC.64 R18, c[0x0][0x220] ;  /* 0x00008800ff127b82 */ /* 0x000e220000000a00 */
[C---:B------:R-:W-:Y:S01]  /*a410*/  SHF.L.U32 R20, R17.reuse, 0x1, RZ ;  /* 0x0000000111147819 */ /* 0x040fe200000006ff */
[----:B-1----:R-:W-:-:S03]  /*a420*/  IMAD.WIDE R24, R17, 0x4, R24 ;  /* 0x0000000411187825 */ /* 0x002fc600078e0218 */
[C---:B------:R-:W-:Y:S02]  /*a430*/  LOP3.LUT R26, R20.reuse, 0x1e, RZ, 0xc0, !PT ;  /* 0x0000001e141a7812 */ /* 0x040fe400078ec0ff */
[----:B------:R-:W-:Y:S01]  /*a440*/  LOP3.LUT R20, R20, 0xffffffe0, RZ, 0xc0, !PT ;  /* 0xffffffe014147812 */ /* 0x000fe200078ec0ff */
[----:B------:R-:W3:Y:S01]  /*a450*/  LDG.E R24, desc[UR8][R24.64] ;  /* 0x0000000818187981 */ /* 0x000ee2000c1e1900 */
[----:B-----5:R-:W-:-:S05]  /*a460*/  LEA R27, R27, R26, 0x5 ;  /* 0x0000001a1b1b7211 */ /* 0x020fca00078e28ff */
[----:B------:R-:W-:Y:S02]  /*a470*/  IMAD R20, R20, UR6, R27 ;  /* 0x0000000614147c24 */ /* 0x000fe4000f8e021b */
[----:B--2---:R-:W-:-:S03]  /*a480*/  IMAD.WIDE R26, R17, 0x4, R22 ;  /* 0x00000004111a7825 */ /* 0x004fc600078e0216 */
[----:B---34-:R-:W-:-:S03]  /*a490*/  SHF.R.U32.HI R35, RZ, 0x1, R20 ;  /* 0x00000001ff237819 */ /* 0x018fc60000011614 */
[----:B------:R-:W2:Y:S02]  /*a4a0*/  LDG.E R26, desc[UR8][R26.64] ;  /* 0x000000081a1a7981 */ /* 0x000ea4000c1e1900 */
[----:B0-----:R-:W-:-:S05]  /*a4b0*/  IMAD.WIDE R18, R35, 0x4, R18 ;  /* 0x0000000423127825 */ /* 0x001fca00078e0212 */
        /* <DEDUP_REMOVED lines=10> */
[--C-:B------:R-:W-:Y:S02]  /*a560*/  HADD2.F32 R16, -RZ, R24.reuse.H0_H0 ;  /* 0x20000018ff107230 */ /* 0x100fe40000004100 */
[----:B------:R-:W-:Y:S02]  /*a570*/  HADD2.F32 R24, -RZ, R24.H1_H1 ;  /* 0x30000018ff187230 */ /* 0x000fe40000004100 */
[--C-:B--2---:R-:W-:Y:S02]  /*a580*/  HADD2.F32 R17, -RZ, R26.reuse.H0_H0 ;  /* 0x2000001aff117230 */ /* 0x104fe40000004100 */
[----:B------:R-:W-:-:S03]  /*a590*/  HADD2.F32 R25, -RZ, R26.H1_H1 ;  /* 0x3000001aff197230 */ /* 0x000fc60000004100 */
[----:B------:R-:W-:Y:S01]  /*a5a0*/  FFMA.FTZ R17, R16, R34, R17 ;  /* 0x0000002210117223 */ /* 0x000fe20000010011 */
[--C-:B---3--:R-:W-:Y:S02]  /*a5b0*/  HADD2.F32 R16, -RZ, R20.reuse.H0_H0 ;  /* 0x20000014ff107230 */ /* 0x108fe40000004100 */
        /* <DEDUP_REMOVED lines=17> */
.L_x_322:
[----:B------:R-:W-:Y:S01]  /*a6d0*/  ULDC.64 UR6, c[0x0][0x210] ;  /* 0x0000840000067ab9 */ /* 0x000fe20000000a00 */
[----:B------:R-:W-:Y:S02]  /*a6e0*/  F2FP.F16.F32.PACK_AB R25, R25, R22 ;  /* 0x000000161919723e */ /* 0x000fe400000000ff */
[----:B------:R-:W-:-:S04]  /*a6f0*/  LEA R16, P6, R35, UR6, 0x2 ;  /* 0x0000000623107c11 */ /* 0x000fc8000f8c10ff */
[----:B------:R-:W-:-:S05]  /*a700*/  LEA.HI.X R17, R35, UR7, RZ, 0x2, P6 ;  /* 0x0000000723117c11 */ /* 0x000fca000b0f14ff */
[----:B------:R0:W-:Y:S04]  /*a710*/  STG.E desc[UR8][R16.64], R25 ;  /* 0x0000001910007986 */ /* 0x0001e8000c101908 */
.L_x_321:
[----:B------:R-:W-:Y:S05]  /*a720*/  BSYNC B0 ;  /* 0x0000000000007941 */ /* 0x000fea0003800000 */
.L_x_320:
        /* <DEDUP_REMOVED lines=9> */
[----:B------:R-:W-:-:S04]  /*a7c0*/  IADD3 R16, R25, R16, R25 ;  /* 0x0000001019107210 */ /* 0x000fc80007ffe019 */
[----:B------:R-:W-:Y:S02]  /*a7d0*/  IADD3 R25, R16, R25, RZ ;  /* 0x0000001910197210 */ /* 0x000fe40007ffe0ff */
[----:B------:R-:W0:Y:S02]  /*a7e0*/  LDC.64 R16, c[0x0][0x220] ;  /* 0x00008800ff107b82 */ /* 0x000e240000000a00 */
[C---:B------:R-:W-:Y:S01]  /*a7f0*/  SHF.L.U32 R20, R25.reuse, 0x1, RZ ;  /* 0x0000000119147819 */ /* 0x040fe200000006ff */
[----:B-1----:R-:W-:-:S03]  /*a800*/  IMAD.WIDE R22, R25, 0x4, R22 ;  /* 0x0000000419167825 */ /* 0x002fc600078e0216 */
[C---:B------:R-:W-:Y:S02]  /*a810*/  LOP3.LUT R24, R20.reuse, 0x1e, RZ, 0xc0, !PT ;  /* 0x0000001e14187812 */ /* 0x040fe400078ec0ff */
[----:B------:R-:W-:Y:S01]  /*a820*/  LOP3.LUT R20, R20, 0xffffffe0, RZ, 0xc0, !PT ;  /* 0xffffffe014147812 */ /* 0x000fe200078ec0ff */
[----:B------:R-:W3:Y:S01]  /*a830*/  LDG.E R22, desc[UR8][R22.64] ;  /* 0x0000000816167981 */ /* 0x000ee2000c1e1900 */
[----:B-----5:R-:W-:Y:S01]  /*a840*/  LEA R27, R27, R24, 0x5 ;  /* 0x000000181b1b7211 */ /* 0x020fe200078e28ff */
[----:B--2---:R-:W-:-:S04]  /*a850*/  IMAD.WIDE R24, R25, 0x4, R18 ;  /* 0x0000000419187825 */ /* 0x004fc800078e0212 */
[----:B------:R-:W-:Y:S02]  /*a860*/  IMAD R20, R20, UR6, R27 ;  /* 0x0000000614147c24 */ /* 0x000fe4000f8e021b */
[----:B------:R-:W2:Y:S03]  /*a870*/  LDG.E R24, desc[UR8][R24.64] ;  /* 0x0000000818187981 */ /* 0x000ea6000c1e1900 */
[----:B------:R-:W-:-:S05]  /*a880*/  SHF.R.U32.HI R27, RZ, 0x1, R20 ;  /* 0x00000001ff1b7819 */ /* 0x000fca0000011614 */
[----:B0-----:R-:W-:-:S05]  /*a890*/  IMAD.WIDE R16, R27, 0x4, R16 ;  /* 0x000000041b107825 */ /* 0x001fca00078e0210 */
[----:B------:R-:W5:Y:S01]  /*a8a0*/  LDG.E R20, desc[UR8][R16.64] ;  /* 0x0000000810147981 */ /* 0x000f62000c1e1900 */
[----:B------:R-:W-:-:S09]  /*a8b0*/  ULEA UR6, UR4, UR5, 0x18 ;  /* 0x0000000504067291 */ /* 0x000fd2000f8ec03f */
[----:B------:R-:W0:Y:S01]  /*a8c0*/  LDS.64 R18, [UR6] ;  /* 0x00000006ff127984 */ /* 0x000e220008000a00 */
[--C-:B---34-:R-:W-:Y:S02]  /*a8d0*/  HADD2.F32 R35, -RZ, R15.reuse.H0_H0 ;  /* 0x2000000fff237230 */ /* 0x118fe40000004100 */
        /* <DEDUP_REMOVED lines=10> */
[----:B------:R-:W-:Y:S02]  /*a980*/  FFMA.FTZ R18, R15, R26, R18 ;  /* 0x0000001a0f127223 */ /* 0x000fe40000010012 */
[----:B------:R-:W-:Y:S01]  /*a990*/  FFMA.FTZ R23, R22, R28, R23 ;  /* 0x0000001c16177223 */ /* 0x000fe20000010017 */
[--C-:B-----5:R-:W-:Y:S02]  /*a9a0*/  HADD2.F32 R15, -RZ, R20.reuse.H0_H0 ;  /* 0x20000014ff0f7230 */ /* 0x120fe40000004100 */
        /* <DEDUP_REMOVED lines=16> */
.L_x_325:
[----:B------:R-:W-:Y:S01]  /*aab0*/  ULDC.64 UR6, c[0x0][0x210] ;  /* 0x0000840000067ab9 */ /* 0x000fe20000000a00 */
[----:B------:R-:W-:Y:S02]  /*aac0*/  F2FP.F16.F32.PACK_AB R15, R20, R15 ;  /* 0x0000000f140f723e */ /* 0x000fe400000000ff */
[----:B------:R-:W-:-:S04]  /*aad0*/  LEA R16, P6, R27, UR6, 0x2 ;  /* 0x000000061b107c11 */ /* 0x000fc8000f8c10ff */
[----:B------:R-:W-:-:S05]  /*aae0*/  LEA.HI.X R17, R27, UR7, RZ, 0x2, P6 ;  /* 0x000000071b117c11 */ /* 0x000fca000b0f14ff */
[----:B------:R0:W-:Y:S04]  /*aaf0*/  STG.E desc[UR8][R16.64], R15 ;  /* 0x0000000f10007986 */ /* 0x0001e8000c101908 */
.L_x_324:
[----:B------:R-:W-:Y:S05]  /*ab00*/  BSYNC B0 ;  /* 0x0000000000007941 */ /* 0x000fea0003800000 */
.L_x_323:
[----:B------:R-:W-:Y:S01]  /*ab10*/  ISETP.NE.AND P6, PT, R29, RZ, PT ;  /* 0x000000ff1d00720c */ /* 0x000fe20003fc5270 */
[----:B------:R-:W-:-:S12]  /*ab20*/  BSSY B0, `(.L_x_326) ;  /* 0x000003c000007945 */ /* 0x000fd80003800000 */
[----:B------:R-:W-:Y:S05]  /*ab30*/  @P6 BRA `(.L_x_327) ;  /* 0x0000000000e86947 */ /* 0x000fea0003800000 */
[----:B0-----:R-:W0:Y:S01]  /*ab40*/  LDC R16, c[0x0][RZ] ;  /* 0x00000000ff107b82 */ /* 0x001e220000000800 */
[----:B------:R-:W5:Y:S01]  /*ab50*/  S2R R24, SR_CTAID.X ;  /* 0x0000000000187919 */ /* 0x000f620000002500 */
[----:B------:R-:W-:-:S06]  /*ab60*/  ULDC UR6, c[0x0][0x244] ;  /* 0x0000910000067ab9 */ /* 0x000fcc0000000800 */
[----:B------:R-:W1:Y:S01]  /*ab70*/  LDC.64 R22, c[0x0][0x238] ;  /* 0x00008e00ff167b82 */ /* 0x000e620000000a00 */
[----:B0-----:R-:W-:-:S04]  /*ab80*/  IADD3 R21, R16, R21, R16 ;  /* 0x0000001510157210 */ /* 0x001fc80007ffe010 */
[----:B------:R-:W-:-:S03]  /*ab90*/  IADD3 R15, R16, R21, R16 ;  /* 0x00000015100f7210 */ /* 0x000fc60007ffe010 */
[----:B------:R-:W0:Y:S01]  /*aba0*/  LDC.64 R20, c[0x0][0x230] ;  /* 0x00008c00ff147b82 */ /* 0x000e220000000a00 */
[----:B------:R-:W-:-:S04]  /*abb0*/  IADD3 R15, R16, R15, R16 ;  /* 0x0000000f100f7210 */ /* 0x000fc80007ffe010 */
[C---:B------:R-:W-:Y:S01]  /*abc0*/  SHF.L.U32 R18, R15.reuse, 0x1, RZ ;  /* 0x000000010f127819 */ /* 0x040fe200000006ff */
[----:B-1----:R-:W-:Y:S02]  /*abd0*/  IMAD.WIDE R22, R15, 0x4, R22 ;  /* 0x000000040f167825 */ /* 0x002fe400078e0216 */
[----:B------:R-:W1:Y:S01]  /*abe0*/  LDC.64 R16, c[0x0][0x220] ;  /* 0x00008800ff107b82 */ /* 0x000e620000000a00 */
[C---:B------:R-:W-:Y:S02]  /*abf0*/  LOP3.LUT R19, R18.reuse, 0x1e, RZ, 0xc0, !PT ;  /* 0x0000001e12137812 */ /* 0x040fe400078ec0ff */
[----:B------:R-:W-:Y:S01]  /*ac00*/  LOP3.LUT R18, R18, 0xffffffe0, RZ, 0xc0, !PT ;  /* 0xffffffe012127812 */ /* 0x000fe200078ec0ff */
[----:B------:R-:W2:Y:S01]  /*ac10*/  LDG.E R22, desc[UR8][R22.64] ;  /* 0x0000000816167981 */ /* 0x000ea2000c1e1900 */
[----:B-----5:R-:W-:-:S05]  /*ac20*/  LEA R19, R24, R19, 0x5 ;  /* 0x0000001318137211 */ /* 0x020fca00078e28ff */
[----:B------:R-:W-:Y:S02]  /*ac30*/  IMAD R18, R18, UR6, R19 ;  /* 0x0000000612127c24 */ /* 0x000fe4000f8e0213 */
[----:B0-----:R-:W-:-:S03]  /*ac40*/  IMAD.WIDE R20, R15, 0x4, R20 ;  /* 0x000000040f147825 */ /* 0x001fc600078e0214 */
[----:B------:R-:W-:-:S03]  /*ac50*/  SHF.R.U32.HI R25, RZ, 0x1, R18 ;  /* 0x00000001ff197819 */ /* 0x000fc60000011612 */
[----:B------:R0:W5:Y:S02]  /*ac60*/  LDG.E R20, desc[UR8][R20.64] ;  /* 0x0000000814147981 */ /* 0x000164000c1e1900 */
[----:B-1----:R-:W-:-:S05]  /*ac70*/  IMAD.WIDE R16, R25, 0x4, R16 ;  /* 0x0000000419107825 */ /* 0x002fca00078e0210 */
[----:B------:R-:W3:Y:S01]  /*ac80*/  LDG.E R24, desc[UR8][R16.64] ;  /* 0x0000000810187981 */ /* 0x000ee2000c1e1900 */
[----:B------:R-:W-:-:S09]  /*ac90*/  ULEA UR6, UR4, UR5, 0x18 ;  /* 0x0000000504067291 */ /* 0x000fd2000f8ec03f */
[----:B------:R-:W1:Y:S01]  /*aca0*/  LDS.64 R18, [UR6] ;  /* 0x00000006ff127984 */ /* 0x000e620008000a00 */
[--C-:B------:R-:W-:Y:S02]  /*acb0*/  HADD2.F32 R15, -RZ, R14.reuse.H0_H0 ;  /* 0x2000000eff0f7230 */ /* 0x100fe40000004100 */
[----:B------:R-:W-:Y:S01]  /*acc0*/  HADD2.F32 R27, -RZ, R14.H1_H1 ;  /* 0x3000000eff1b7230 */ /* 0x000fe20000004100 */
[----:B------:R-:W-:Y:S02]  /*acd0*/  PLOP3.LUT P6, PT, PT, PT, UP0, 0x40, 0x0 ;  /* 0x000000000000781c */ /* 0x000fe40003fce808 */
[--C-:B-1----:R-:W-:Y:S02]  /*ace0*/  FADD.FTZ R26, R15, -R18.reuse ;  /* 0x800000120f1a7221 */ /* 0x102fe40000010000 */
[----:B------:R-:W-:Y:S02]  /*acf0*/  FADD.FTZ R18, R27, -R18 ;  /* 0x800000121b127221 */ /* 0x000fe40000010000 */
[----:B------:R-:W-:-:S02]  /*ad00*/  FMUL.FTZ R26, R26, R19 ;  /* 0x000000131a1a7220 */ /* 0x000fc40000410000 */
[----:B------:R-:W-:Y:S01]  /*ad10*/  FMUL.FTZ R18, R18, R19 ;  /* 0x0000001312127220 */ /* 0x000fe20000410000 */
[--C-:B--2---:R-:W-:Y:S02]  /*ad20*/  HADD2.F32 R15, -RZ, R22.reuse.H0_H0 ;  /* 0x20000016ff0f7230 */ /* 0x104fe40000004100 */
[----:B0-----:R-:W-:Y:S02]  /*ad30*/  HADD2.F32 R21, -RZ, R22.H1_H1 ;  /* 0x30000016ff157230 */ /* 0x001fe40000004100 */
[--C-:B-----5:R-:W-:Y:S02]  /*ad40*/  HADD2.F32 R14, -RZ, R20.reuse.H0_H0 ;  /* 0x20000014ff0e7230 */ /* 0x120fe40000004100 */
        /* <DEDUP_REMOVED lines=20> */
.L_x_328:
[----:B------:R-:W-:Y:S01]  /*ae90*/  ULDC.64 UR6, c[0x0][0x210] ;  /* 0x0000840000067ab9 */ /* 0x000fe20000000a00 */
[----:B------:R-:W-:Y:S02]  /*aea0*/  F2FP.F16.F32.PACK_AB R21, R21, R18 ;  /* 0x000000121515723e */ /* 0x000fe400000000ff */
[----:B------:R-:W-:-:S04]  /*aeb0*/  LEA R14, P6, R25, UR6, 0x2 ;  /* 0x00000006190e7c11 */ /* 0x000fc8000f8c10ff */
[----:B------:R-:W-:-:S05]  /*aec0*/  LEA.HI.X R15, R25, UR7, RZ, 0x2, P6 ;  /* 0x00000007190f7c11 */ /* 0x000fca000b0f14ff */
[----:B------:R0:W-:Y:S04]  /*aed0*/  STG.E desc[UR8][R14.64], R21 ;  /* 0x000000150e007986 */ /* 0x0001e8000c101908 */
.L_x_327:
[----:B------:R-:W-:Y:S05]  /*aee0*/  BSYNC B0 ;  /* 0x0000000000007941 */ /* 0x000fea0003800000 */
.L_x_326:
[----:B------:R-:W-:Y:S01]  /*aef0*/  ISETP.NE.AND P6, PT, R30, RZ, PT ;  /* 0x000000ff1e00720c */ /* 0x000fe20003fc5270 */
[----:B------:R-:W-:-:S12]  /*af00*/  BSSY B0, `(.L_x_329) ;  /* 0x0000038000007945 */ /* 0x000fd80003800000 */
[----:B------:R-:W-:Y:S05]  /*af10*/  @P6 BRA `(.L_x_330) ;  /* 0x0000000000d86947 */ /* 0x000fea0003800000 */
[----:B0-----:R-:W0:Y:S01]  /*af20*/  S2R R21, SR_CTAID.X ;  /* 0x0000000000157919 */ /* 0x001e220000002500 */
[----:B------:R-:W5:Y:S01]  /*af30*/  LDC.64 R16, c[0x0][0x230] ;  /* 0x00008c00ff107b82 */ /* 0x000f620000000a00 */
[----:B------:R-:W-:Y:S01]  /*af40*/  SHF.L.U32 R20, R13, 0x1, RZ ;  /* 0x000000010d147819 */ /* 0x000fe200000006ff */
[----:B------:R-:W-:-:S03]  /*af50*/  ULDC UR6, c[0x0][0x244] ;  /* 0x0000910000067ab9 */ /* 0x000fc60000000800 */
[C---:B------:R-:W-:Y:S02]  /*af60*/  LOP3.LUT R22, R20.reuse, 0x1e, RZ, 0xc0, !PT ;  /* 0x0000001e14167812 */ /* 0x040fe400078ec0ff */
[----:B------:R-:W-:Y:S01]  /*af70*/  LOP3.LUT R20, R20, 0xffffffe0, RZ, 0xc0, !PT ;  /* 0xffffffe014147812 */ /* 0x000fe200078ec0ff */
[----:B------:R-:W1:Y:S08]  /*af80*/  LDC.64 R18, c[0x0][0x238] ;  /* 0x00008e00ff127b82 */ /* 0x000e700000000a00 */
[----:B------:R-:W2:Y:S01]  /*af90*/  LDC.64 R14, c[0x0][0x220] ;  /* 0x00008800ff0e7b82 */ /* 0x000ea20000000a00 */
[----:B-----5:R-:W-:-:S06]  /*afa0*/  IMAD.WIDE R16, R13, 0x4, R16 ;  /* 0x000000040d107825 */ /* 0x020fcc00078e0210 */
[----:B------:R-:W5:Y:S01]  /*afb0*/  LDG.E R16, desc[UR8][R16.64] ;  /* 0x0000000810107981 */ /* 0x000f62000c1e1900 */
[----:B0-----:R-:W-:Y:S01]  /*afc0*/  LEA R21, R21, R22, 0x5 ;  /* 0x0000001615157211 */ /* 0x001fe200078e28ff */
[----:B-1----:R-:W-:-:S04]  /*afd0*/  IMAD.WIDE R18, R13, 0x4, R18 ;  /* 0x000000040d127825 */ /* 0x002fc800078e0212 */
[----:B------:R-:W-:Y:S02]  /*afe0*/  IMAD R21, R20, UR6, R21 ;  /* 0x0000000614157c24 */ /* 0x000fe4000f8e0215 */
[----:B------:R-:W3:Y:S03]  /*aff0*/  LDG.E R18, desc[UR8][R18.64] ;  /* 0x0000000812127981 */ /* 0x000ee6000c1e1900 */
        /* <DEDUP_REMOVED lines=12> */
[--C-:B-----5:R-:W-:Y:S02]  /*b0c0*/  HADD2.F32 R12, -RZ, R16.reuse.H0_H0 ;  /* 0x20000010ff0c7230 */ /* 0x120fe40000004100 */
[----:B------:R-:W-:Y:S02]  /*b0d0*/  HADD2.F32 R16, -RZ, R16.H1_H1 ;  /* 0x30000010ff107230 */ /* 0x000fe40000004100 */
[--C-:B---3--:R-:W-:Y:S02]  /*b0e0*/  HADD2.F32 R17, -RZ, R18.reuse.H0_H0 ;  /* 0x20000012ff117230 */ /* 0x108fe40000004100 */
        /* <DEDUP_REMOVED lines=20> */
.L_x_331:
[----:B------:R-:W-:Y:S01]  /*b230*/  ULDC.64 UR6, c[0x0][0x210] ;  /* 0x0000840000067ab9 */ /* 0x000fe20000000a00 */
[----:B------:R-:W-:Y:S02]  /*b240*/  F2FP.F16.F32.PACK_AB R19, R19, R12 ;  /* 0x0000000c1313723e */ /* 0x000fe400000000ff */
[----:B------:R-:W-:-:S04]  /*b250*/  LEA R14, P6, R21, UR6, 0x2 ;  /* 0x00000006150e7c11 */ /* 0x000fc8000f8c10ff */
[----:B------:R-:W-:-:S05]  /*b260*/  LEA.HI.X R15, R21, UR7, RZ, 0x2, P6 ;  /* 0x00000007150f7c11 */ /* 0x000fca000b0f14ff */
[----:B------:R0:W-:Y:S04]  /*b270*/  STG.E desc[UR8][R14.64], R19 ;  /* 0x000000130e007986 */ /* 0x0001e8000c101908 */
.L_x_330:
[----:B------:R-:W-:Y:S05]  /*b280*/  BSYNC B0 ;  /* 0x0000000000007941 */ /* 0x000fea0003800000 */
.L_x_329:
        /* <DEDUP_REMOVED lines=9> */
[----:B------:R-:W1:Y:S03]  /*b320*/  LDC.64 R18, c[0x0][0x238] ;  /* 0x00008e00ff127b82 */ /* 0x000e660000000a00 */
[C---:B------:R-:W-:Y:S02]  /*b330*/  LOP3.LUT R20, R12.reuse, 0x1e, RZ, 0xc0, !PT ;  /* 0x0000001e0c147812 */ /* 0x040fe400078ec0ff */
[----:B------:R-:W-:-:S03]  /*b340*/  LOP3.LUT R12, R12, 0xffffffe0, RZ, 0xc0, !PT ;  /* 0xffffffe00c0c7812 */ /* 0x000fc600078ec0ff */
        /* <DEDUP_REMOVED lines=42> */
.L_x_334:
[----:B------:R-:W-:Y:S01]  /*b5f0*/  ULDC.64 UR6, c[0x0][0x210] ;  /* 0x0000840000067ab9 */ /* 0x000fe20000000a00 */
[----:B------:R-:W-:Y:S02]  /*b600*/  F2FP.F16.F32.PACK_AB R11, R20, R11 ;  /* 0x0000000b140b723e */ /* 0x000fe400000000ff */
[----:B------:R-:W-:-:S04]  /*b610*/  LEA R14, P6, R21, UR6, 0x2 ;  /* 0x00000006150e7c11 */ /* 0x000fc8000f8c10ff */
[----:B------:R-:W-:-:S05]  /*b620*/  LEA.HI.X R15, R21, UR7, RZ, 0x2, P6 ;  /* 0x00000007150f7c11 */ /* 0x000fca000b0f14ff */
[----:B------:R0:W-:Y:S04]  /*b630*/  STG.E desc[UR8][R14.64], R11 ;  /* 0x0000000b0e007986 */ /* 0x0001e8000c101908 */
.L_x_333:
[----:B------:R-:W-:Y:S05]  /*b640*/  BSYNC B0 ;  /* 0x0000000000007941 */ /* 0x000fea0003800000 */
.L_x_332:
[----:B------:R-:W-:Y:S01]  /*b650*/  ISETP.NE.AND P6, PT, R32, RZ, PT ;  /* 0x000000ff2000720c */ /* 0x000fe20003fc5270 */
[----:B------:R-:W-:-:S12]  /*b660*/  BSSY B0, `(.L_x_335) ;  /* 0x000003a000007945 */ /* 0x000fd80003800000 */
[----:B------:R-:W-:Y:S05]  /*b670*/  @P6 BRA `(.L_x_336) ;  /* 0x0000000000e06947 */ /* 0x000fea0003800000 */
[----:B------:R-:W5:Y:S01]  /*b680*/  LDC R12, c[0x0][RZ] ;  /* 0x00000000ff0c7b82 */ /* 0x000f620000000800 */
[----:B0-----:R-:W0:Y:S01]  /*b690*/  S2R R21, SR_CTAID.X ;  /* 0x0000000000157919 */ /* 0x001e220000002500 */
[----:B------:R-:W-:-:S06]  /*b6a0*/  ULDC UR6, c[0x0][0x244] ;  /* 0x0000910000067ab9 */ /* 0x000fcc0000000800 */
[----:B------:R-:W1:Y:S08]  /*b6b0*/  LDC.64 R16, c[0x0][0x230] ;  /* 0x00008c00ff107b82 */ /* 0x000e700000000a00 */
[----:B------:R-:W2:Y:S01]  /*b6c0*/  LDC.64 R18, c[0x0][0x238] ;  /* 0x00008e00ff127b82 */ /* 0x000ea20000000a00 */
[----:B-----5:R-:W-:-:S07]  /*b6d0*/  IADD3 R11, R12, R13, R12 ;  /* 0x0000000d0c0b7210 */ /* 0x020fce0007ffe00c */
[----:B------:R-:W5:Y:S01]  /*b6e0*/  LDC.64 R14, c[0x0][0x220] ;  /* 0x00008800ff0e7b82 */ /* 0x000f620000000a00 */
[----:B------:R-:W-:-:S04]  /*b6f0*/  SHF.L.U32 R12, R11, 0x1, RZ ;  /* 0x000000010b0c7819 */ /* 0x000fc800000006ff */
[C---:B------:R-:W-:Y:S01]  /*b700*/  LOP3.LUT R20, R12.reuse, 0x1e, RZ, 0xc0, !PT ;  /* 0x0000001e0c147812 */ /* 0x040fe200078ec0ff */
[----:B-1----:R-:W-:Y:S01]  /*b710*/  IMAD.WIDE R16, R11, 0x4, R16 ;  /* 0x000000040b107825 */ /* 0x002fe200078e0210 */
[----:B------:R-:W-:Y:S02]  /*b720*/  LOP3.LUT R12, R12, 0xffffffe0, RZ, 0xc0, !PT ;  /* 0xffffffe00c0c7812 */ /* 0x000fe400078ec0ff */
[----:B0-----:R-:W-:-:S03]  /*b730*/  LEA R21, R21, R20, 0x5 ;  /* 0x0000001415157211 */ /* 0x001fc600078e28ff */
[----:B------:R-:W3:Y:S01]  /*b740*/  LDG.E R16, desc[UR8][R16.64] ;  /* 0x0000000810107981 */ /* 0x000ee2000c1e1900 */
[----:B--2---:R-:W-:-:S04]  /*b750*/  IMAD.WIDE R18, R11, 0x4, R18 ;  /* 0x000000040b127825 */ /* 0x004fc800078e0212 */
[----:B------:R-:W-:Y:S02]  /*b760*/  IMAD R12, R12, UR6, R21 ;  /* 0x000000060c0c7c24 */ /* 0x000fe4000f8e0215 */
[----:B------:R-:W2:Y:S03]  /*b770*/  LDG.E R18, desc[UR8][R18.64] ;  /* 0x0000000812127981 */ /* 0x000ea6000c1e1900 */
[----:B------:R-:W-:-:S05]  /*b780*/  SHF.R.U32.HI R21, RZ, 0x1, R12 ;  /* 0x00000001ff157819 */ /* 0x000fca000001160c */
[----:B-----5:R-:W-:-:S05]  /*b790*/  IMAD.WIDE R14, R21, 0x4, R14 ;  /* 0x00000004150e7825 */ /* 0x020fca00078e020e */
[----:B------:R-:W5:Y:S01]  /*b7a0*/  LDG.E R12, desc[UR8][R14.64] ;  /* 0x000000080e0c7981 */ /* 0x000f62000c1e1900 */
        /* <DEDUP_REMOVED lines=32> */
.L_x_337:
[----:B------:R-:W-:Y:S01]  /*b9b0*/  ULDC.64 UR6, c[0x0][0x210] ;  /* 0x0000840000067ab9 */ /* 0x000fe20000000a00 */
[----:B------:R-:W-:Y:S02]  /*b9c0*/  F2FP.F16.F32.PACK_AB R17, R17, R16 ;  /* 0x000000101111723e */ /* 0x000fe400000000ff */
[----:B------:R-:W-:-:S04]  /*b9d0*/  LEA R10, P6, R21, UR6, 0x2 ;  /* 0x00000006150a7c11 */ /* 0x000fc8000f8c10ff */
[----:B------:R-:W-:-:S05]  /*b9e0*/  LEA.HI.X R11, R21, UR7, RZ, 0x2, P6 ;  /* 0x00000007150b7c11 */ /* 0x000fca000b0f14ff */
[----:B------:R0:W-:Y:S04]  /*b9f0*/  STG.E desc[UR8][R10.64], R17 ;  /* 0x000000110a007986 */ /* 0x0001e8000c101908 */
.L_x_336:
[----:B------:R-:W-:Y:S05]  /*ba00*/  BSYNC B0 ;  /* 0x0000000000007941 */ /* 0x000fea0003800000 */
.L_x_335:
        /* <DEDUP_REMOVED lines=9> */
[----:B------:R-:W-:-:S03]  /*baa0*/  IADD3 R19, R10, R19, RZ ;  /* 0x000000130a137210 */ /* 0x000fc60007ffe0ff */
[----:B------:R-:W0:Y:S01]  /*bab0*/  LDC.64 R10, c[0x0][0x220] ;  /* 0x00008800ff0a7b82 */ /* 0x000e220000000a00 */
        /* <DEDUP_REMOVED lines=44> */
.L_x_340:
[----:B------:R-:W-:Y:S01]  /*bd80*/  ULDC.64 UR6, c[0x0][0x210] ;  /* 0x0000840000067ab9 */ /* 0x000fe20000000a00 */
[----:B------:R-:W-:Y:S02]  /*bd90*/  F2FP.F16.F32.PACK_AB R9, R18, R9 ;  /* 0x000000091209723e */ /* 0x000fe400000000ff */
[----:B------:R-:W-:-:S04]  /*bda0*/  LEA R10, P6, R19, UR6, 0x2 ;  /* 0x00000006130a7c11 */ /* 0x000fc8000f8c10ff */
[----:B------:R-:W-:-:S05]  /*bdb0*/  LEA.HI.X R11, R19, UR7, RZ, 0x2, P6 ;  /* 0x00000007130b7c11 */ /* 0x000fca000b0f14ff */
[----:B------:R0:W-:Y:S04]  /*bdc0*/  STG.E desc[UR8][R10.64], R9 ;  /* 0x000000090a007986 */ /* 0x0001e8000c101908 */
.L_x_339:
[----:B------:R-:W-:Y:S05]  /*bdd0*/  BSYNC B0 ;  /* 0x0000000000007941 */ /* 0x000fea0003800000 */
.L_x_338:
        /* <DEDUP_REMOVED lines=55> */
.L_x_343:
[----:B------:R-:W-:Y:S01]  /*c150*/  ULDC.64 UR6, c[0x0][0x210] ;  /* 0x0000840000067ab9 */ /* 0x000fe20000000a00 */
[----:B------:R-:W-:Y:S02]  /*c160*/  F2FP.F16.F32.PACK_AB R15, R15, R14 ;  /* 0x0000000e0f0f723e */ /* 0x000fe400000000ff */
[----:B------:R-:W-:-:S04]  /*c170*/  LEA R8, P6, R19, UR6, 0x2 ;  /* 0x0000000613087c11 */ /* 0x000fc8000f8c10ff */
[----:B------:R-:W-:-:S05]  /*c180*/  LEA.HI.X R9, R19, UR7, RZ, 0x2, P6 ;  /* 0x0000000713097c11 */ /* 0x000fca000b0f14ff */
[----:B------:R0:W-:Y:S04]  /*c190*/  STG.E desc[UR8][R8.64], R15 ;  /* 0x0000000f08007986 */ /* 0x0001e8000c101908 */
.L_x_342:
[----:B------:R-:W-:Y:S05]  /*c1a0*/  BSYNC B0 ;  /* 0x0000000000007941 */ /* 0x000fea0003800000 */
.L_x_341:
        /* <DEDUP_REMOVED lines=14> */
[C---:B------:R-:W-:Y:S01]  /*c290*/  LOP3.LUT R16, R12.reuse, 0x1e, RZ, 0xc0, !PT ;  /* 0x0000001e0c107812 */ /* 0x040fe200078ec0ff */
[----:B--2---:R-:W-:Y:S01]  /*c2a0*/  IMAD.WIDE R14, R17, 0x4, R14 ;  /* 0x00000004110e7825 */ /* 0x004fe200078e020e */
[----:B------:R-:W-:Y:S01]  /*c2b0*/  LOP3.LUT R12, R12, 0xffffffe0, RZ, 0xc0, !PT ;  /* 0xffffffe00c0c7812 */ /* 0x000fe200078ec0ff */
[----:B------:R-:W2:Y:S01]  /*c2c0*/  LDG.E R10, desc[UR8][R10.64] ;  /* 0x000000080a0a7981 */ /* 0x000ea2000c1e1900 */
[----:B-----5:R-:W-:-:S03]  /*c2d0*/  LEA R19, R19, R16, 0x5 ;  /* 0x0000001013137211 */ /* 0x020fc600078e28ff */
[----:B------:R-:W5:Y:S02]  /*c2e0*/  LDG.E R14, desc[UR8][R14.64] ;  /* 0x000000080e0e7981 */ /* 0x000f64000c1e1900 */
[----:B------:R-:W-:-:S05]  /*c2f0*/  IMAD R12, R12, UR6, R19 ;  /* 0x000000060c0c7c24 */ /* 0x000fca000f8e0213 */
[----:B------:R-:W-:-:S05]  /*c300*/  SHF.R.U32.HI R17, RZ, 0x1, R12 ;  /* 0x00000001ff117819 */ /* 0x000fca000001160c */
        /* <DEDUP_REMOVED lines=12> */
[----:B-----5:R-:W-:Y:S02]  /*c3d0*/  HADD2.F32 R12, -RZ, R14.H0_H0 ;  /* 0x2000000eff0c7230 */ /* 0x020fe40000004100 */
[----:B------:R-:W-:Y:S02]  /*c3e0*/  HADD2.F32 R10, -RZ, R10.H1_H1 ;  /* 0x3000000aff0a7230 */ /* 0x000fe40000004100 */
[----:B------:R-:W-:Y:S02]  /*c3f0*/  HADD2.F32 R11, -RZ, R14.H1_H1 ;  /* 0x3000000eff0b7230 */ /* 0x000fe40000004100 */
[----:B------:R-:W-:-:S03]  /*c400*/  FFMA.FTZ R12, R7, R18, R12 ;  /* 0x00000012070c7223 */ /* 0x000fc6000001000c */
        /* <DEDUP_REMOVED lines=18> */
.L_x_346:
[----:B------:R-:W-:Y:S01]  /*c530*/  ULDC.64 UR6, c[0x0][0x210] ;  /* 0x0000840000067ab9 */ /* 0x000fe20000000a00 */
[----:B------:R-:W-:Y:S02]  /*c540*/  F2FP.F16.F32.PACK_AB R7, R16, R7 ;  /* 0x000000071007723e */ /* 0x000fe400000000ff */
[----:B------:R-:W-:-:S04]  /*c550*/  LEA R8, P6, R17, UR6, 0x2 ;  /* 0x0000000611087c11 */ /* 0x000fc8000f8c10ff */
[----:B------:R-:W-:-:S05]  /*c560*/  LEA.HI.X R9, R17, UR7, RZ, 0x2, P6 ;  /* 0x0000000711097c11 */ /* 0x000fca000b0f14ff */
[----:B------:R0:W-:Y:S04]  /*c570*/  STG.E desc[UR8][R8.64], R7 ;  /* 0x0000000708007986 */ /* 0x0001e8000c101908 */
.L_x_345:
[----:B------:R-:W-:Y:S05]  /*c580*/  BSYNC B0 ;  /* 0x0000000000007941 */ /* 0x000fea0003800000 */
.L_x_344:
[----:B------:R-:W-:Y:S04]  /*c590*/  BSSY B0, `(.L_x_347) ;  /* 0x000003c000007945 */ /* 0x000fe80003800000 */
        /* <DEDUP_REMOVED lines=8> */
[----:B------:R-:W-:Y:S02]  /*c620*/  IADD3 R7, R8, R7, R8 ;  /* 0x0000000708077210 */ /* 0x000fe40007ffe008 */
        /* <DEDUP_REMOVED lines=45> */
.L_x_349:
[----:B------:R-:W-:Y:S01]  /*c900*/  ULDC.64 UR6, c[0x0][0x210] ;  /* 0x0000840000067ab9 */ /* 0x000fe20000000a00 */
[----:B------:R-:W-:Y:S02]  /*c910*/  F2FP.F16.F32.PACK_AB R11, R11, R10 ;  /* 0x0000000a0b0b723e */ /* 0x000fe400000000ff */
[----:B------:R-:W-:-:S04]  /*c920*/  LEA R6, P0, R17, UR6, 0x2 ;  /* 0x0000000611067c11 */ /* 0x000fc8000f8010ff */
[----:B------:R-:W-:-:S05]  /*c930*/  LEA.HI.X R7, R17, UR7, RZ, 0x2, P0 ;  /* 0x0000000711077c11 */ /* 0x000fca00080f14ff */
[----:B------:R0:W-:Y:S04]  /*c940*/  STG.E desc[UR8][R6.64], R11 ;  /* 0x0000000b06007986 */ /* 0x0001e8000c101908 */
.L_x_348:
[----:B------:R-:W-:Y:S05]  /*c950*/  BSYNC B0 ;  /* 0x0000000000007941 */ /* 0x000fea0003800000 */
.L_x_347:
        /* <DEDUP_REMOVED lines=56> */
.L_x_352:
[----:B------:R-:W-:Y:S01]  /*cce0*/  ULDC.64 UR6, c[0x0][0x210] ;  /* 0x0000840000067ab9 */ /* 0x000fe20000000a00 */
[----:B------:R-:W-:Y:S02]  /*ccf0*/  F2FP.F16.F32.PACK_AB R5, R14, R5 ;  /* 0x000000050e05723e */ /* 0x000fe400000000ff */
[----:B------:R-:W-:-:S04]  /*cd00*/  LEA R6, P0, R15, UR6, 0x2 ;  /* 0x000000060f067c11 */ /* 0x000fc8000f8010ff */
[----:B------:R-:W-:-:S05]  /*cd10*/  LEA.HI.X R7, R15, UR7, RZ, 0x2, P0 ;  /* 0x000000070f077c11 */ /* 0x000fca00080f14ff */
[----:B------:R0:W-:Y:S04]  /*cd20*/  STG.E desc[UR8][R6.64], R5 ;  /* 0x0000000506007986 */ /* 0x0001e8000c101908 */
.L_x_351:
[----:B------:R-:W-:Y:S05]  /*cd30*/  BSYNC B0 ;  /* 0x0000000000007941 */ /* 0x000fea0003800000 */
.L_x_350:
        /* <DEDUP_REMOVED lines=56> */
.L_x_355:
[----:B------:R-:W-:Y:S01]  /*d0c0*/  ULDC.64 UR6, c[0x0][0x210] ;  /* 0x0000840000067ab9 */ /* 0x000fe20000000a00 */
[----:B------:R-:W-:Y:S02]  /*d0d0*/  F2FP.F16.F32.PACK_AB R7, R7, R6 ;  /* 0x000000060707723e */ /* 0x000fe400000000ff */
[----:B------:R-:W-:-:S04]  /*d0e0*/  LEA R4, P0, R15, UR6, 0x2 ;  /* 0x000000060f047c11 */ /* 0x000fc8000f8010ff */
[----:B------:R-:W-:-:S05]  /*d0f0*/  LEA.HI.X R5, R15, UR7, RZ, 0x2, P0 ;  /* 0x000000070f057c11 */ /* 0x000fca00080f14ff */
[----:B------:R0:W-:Y:S04]  /*d100*/  STG.E desc[UR8][R4.64], R7 ;  /* 0x0000000704007986 */ /* 0x0001e8000c101908 */
.L_x_354:
[----:B------:R-:W-:Y:S05]  /*d110*/  BSYNC B0 ;  /* 0x0000000000007941 */ /* 0x000fea0003800000 */
.L_x_353:
[----:B------:R-:W-:Y:S04]  /*d120*/  BSSY B0, `(.L_x_356) ;  /* 0x000003e000007945 */ /* 0x000fe80003800000 */
[----:B------:R-:W-:Y:S05]  /*d130*/  @P3 BRA `(.L_x_357) ;  /* 0x0000000000f03947 */ /* 0x000fea0003800000 */
[----:B0-----:R-:W0:Y:S01]  /*d140*/  LDC R11, c[0x0][RZ] ;  /* 0x00000000ff0b7b82 */ /* 0x001e220000000800 */
[----:B------:R-:W5:Y:S01]  /*d150*/  S2R R15, SR_CTAID.X ;  /* 0x00000000000f7919 */ /* 0x000f620000002500 */
[----:B------:R-:W-:Y:S01]  /*d160*/  ULDC UR6, c[0x0][0x244] ;  /* 0x0000910000067ab9 */ /* 0x000fe20000000800 */
[----:B0-----:R-:W-:-:S04]  /*d170*/  IADD3 R4, R11, R13, R11 ;  /* 0x0000000d0b047210 */ /* 0x001fc80007ffe00b */
[----:B------:R-:W-:-:S04]  /*d180*/  IADD3 R4, R11, R4, R11 ;  /* 0x000000040b047210 */ /* 0x000fc80007ffe00b */
[C-C-:B------:R-:W-:Y:S02]  /*d190*/  IADD3 R6, R11.reuse, R4, R11.reuse ;  /* 0x000000040b067210 */ /* 0x140fe40007ffe00b */
[----:B------:R-:W0:Y:S02]  /*d1a0*/  LDC.64 R4, c[0x0][0x230] ;  /* 0x00008c00ff047b82 */ /* 0x000e240000000a00 */
[----:B------:R-:W-:-:S04]  /*d1b0*/  IADD3 R8, R11, R6, R11 ;  /* 0x000000060b087210 */ /* 0x000fc80007ffe00b */
[----:B------:R-:W-:Y:S02]  /*d1c0*/  IADD3 R11, R8, R11, RZ ;  /* 0x0000000b080b7210 */ /* 0x000fe40007ffe0ff */
[----:B------:R-:W1:Y:S02]  /*d1d0*/  LDC.64 R6, c[0x0][0x238] ;  /* 0x00008e00ff067b82 */ /* 0x000e640000000a00 */
[----:B------:R-:W-:-:S04]  /*d1e0*/  SHF.L.U32 R10, R11, 0x1, RZ ;  /* 0x000000010b0a7819 */ /* 0x000fc800000006ff */
[C---:B------:R-:W-:Y:S02]  /*d1f0*/  LOP3.LUT R12, R10.reuse, 0x1e, RZ, 0xc0, !PT ;  /* 0x0000001e0a0c7812 */ /* 0x040fe400078ec0ff */
[----:B------:R-:W2:Y:S01]  /*d200*/  LDC.64 R8, c[0x0][0x220] ;  /* 0x00008800ff087b82 */ /* 0x000ea20000000a00 */
[----:B------:R-:W-:Y:S02]  /*d210*/  LOP3.LUT R10, R10, 0xffffffe0, RZ, 0xc0, !PT ;  /* 0xffffffe00a0a7812 */ /* 0x000fe400078ec0ff */
[----:B-----5:R-:W-:-:S05]  /*d220*/  LEA R15, R15, R12, 0x5 ;  /* 0x0000000c0f0f7211 */ /* 0x020fca00078e28ff */
[----:B------:R-:W-:Y:S02]  /*d230*/  IMAD R10, R10, UR6, R15 ;  /* 0x000000060a0a7c24 */ /* 0x000fe4000f8e020f */
[----:B0-----:R-:W-:-:S04]  /*d240*/  IMAD.WIDE R4, R11, 0x4, R4 ;  /* 0x000000040b047825 */ /* 0x001fc800078e0204 */
[----:B-1----:R-:W-:Y:S01]  /*d250*/  IMAD.WIDE R6, R11, 0x4, R6 ;  /* 0x000000040b067825 */ /* 0x002fe200078e0206 */
[----:B------:R-:W-:Y:S01]  /*d260*/  SHF.R.U32.HI R11, RZ, 0x1, R10 ;  /* 0x00000001ff0b7819 */ /* 0x000fe2000001160a */
[----:B------:R-:W5:Y:S04]  /*d270*/  LDG.E R4, desc[UR8][R4.64] ;  /* 0x0000000804047981 */ /* 0x000f68000c1e1900 */
[----:B------:R-:W3:Y:S01]  /*d280*/  LDG.E R6, desc[UR8][R6.64] ;  /* 0x0000000806067981 */ /* 0x000ee2000c1e1900 */
[----:B--2---:R-:W-:-:S05]  /*d290*/  IMAD.WIDE R8, R11, 0x4, R8 ;  /* 0x000000040b087825 */ /* 0x004fca00078e0208 */
[----:B------:R-:W2:Y:S01]  /*d2a0*/  LDG.E R12, desc[UR8][R8.64] ;  /* 0x00000008080c7981 */ /* 0x000ea2000c1e1900 */
[----:B------:R-:W-:Y:S01]  /*d2b0*/  ULEA UR6, UR4, UR5, 0x18 ;  /* 0x0000000504067291 */ /* 0x000fe2000f8ec03f */
[--C-:B------:R-:W-:Y:S01]  /*d2c0*/  HADD2.F32 R15, -RZ, R3.reuse.H0_H0 ;  /* 0x20000003ff0f7230 */ /* 0x100fe20000004100 */
[----:B------:R-:W-:Y:S01]  /*d2d0*/  PLOP3.LUT P0, PT, PT, PT, UP0, 0x40, 0x0 ;  /* 0x000000000000781c */ /* 0x000fe20003f0e808 */
[----:B------:R-:W-:-:S06]  /*d2e0*/  HADD2.F32 R3, -RZ, R3.H1_H1 ;  /* 0x30000003ff037230 */ /* 0x000fcc0000004100 */
[----:B------:R-:W0:Y:S02]  /*d2f0*/  LDS.64 R16, [UR6] ;  /* 0x00000006ff107984 */ /* 0x000e240008000a00 */
[--C-:B0-----:R-:W-:Y:S01]  /*d300*/  FADD.FTZ R14, R15, -R16.reuse ;  /* 0x800000100f0e7221 */ /* 0x101fe20000010000 */
[----:B------:R-:W-:-:S03]  /*d310*/  FADD.FTZ R16, R3, -R16 ;  /* 0x8000001003107221 */ /* 0x000fc60000010000 */
[-C--:B------:R-:W-:Y:S01]  /*d320*/  FMUL.FTZ R14, R14, R17.reuse ;  /* 0x000000110e0e7220 */ /* 0x080fe20000410000 */
[----:B------:R-:W-:Y:S01]  /*d330*/  FMUL.FTZ R16, R16, R17 ;  /* 0x0000001110107220 */ /* 0x000fe20000410000 */
[--C-:B-----5:R-:W-:Y:S02]  /*d340*/  HADD2.F32 R3, -RZ, R4.reuse.H0_H0 ;  /* 0x20000004ff037230 */ /* 0x120fe40000004100 */
[----:B------:R-:W-:Y:S02]  /*d350*/  HADD2.F32 R4, -RZ, R4.H1_H1 ;  /* 0x30000004ff047230 */ /* 0x000fe40000004100 */
[--C-:B---3--:R-:W-:Y:S02]  /*d360*/  HADD2.F32 R10, -RZ, R6.reuse.H0_H0 ;  /* 0x20000006ff0a7230 */ /* 0x108fe40000004100 */
[----:B------:R-:W-:-:S03]  /*d370*/  HADD2.F32 R5, -RZ, R6.H1_H1 ;  /* 0x30000006ff057230 */ /* 0x000fc60000004100 */
[----:B------:R-:W-:Y:S01]  /*d380*/  FFMA.FTZ R10, R3, R14, R10 ;  /* 0x0000000e030a7223 */ /* 0x000fe2000001000a */
[--C-:B--2---:R-:W-:Y:S02]  /*d390*/  HADD2.F32 R3, -RZ, R12.reuse.H0_H0 ;  /* 0x2000000cff037230 */ /* 0x104fe40000004100 */
        /* <DEDUP_REMOVED lines=17> */
.L_x_358:
[----:B------:R-:W-:Y:S01]  /*d4b0*/  ULDC.64 UR6, c[0x0][0x210] ;  /* 0x0000840000067ab9 */ /* 0x000fe20000000a00 */
[----:B------:R-:W-:Y:S02]  /*d4c0*/  F2FP.F16.F32.PACK_AB R3, R12, R3 ;  /* 0x000000030c03723e */ /* 0x000fe400000000ff */
[----:B------:R-:W-:-:S04]  /*d4d0*/  LEA R4, P0, R11, UR6, 0x2 ;  /* 0x000000060b047c11 */ /* 0x000fc8000f8010ff */
[----:B------:R-:W-:-:S05]  /*d4e0*/  LEA.HI.X R5, R11, UR7, RZ, 0x2, P0 ;  /* 0x000000070b057c11 */ /* 0x000fca00080f14ff */
[----:B------:R0:W-:Y:S04]  /*d4f0*/  STG.E desc[UR8][R4.64], R3 ;  /* 0x0000000304007986 */ /* 0x0001e8000c101908 */
.L_x_357:
[----:B------:R-:W-:Y:S05]  /*d500*/  BSYNC B0 ;  /* 0x0000000000007941 */ /* 0x000fea0003800000 */
.L_x_356:
        /* <DEDUP_REMOVED lines=57> */
.L_x_361:
[----:B------:R-:W-:Y:S01]  /*d8a0*/  ULDC.64 UR6, c[0x0][0x210] ;  /* 0x0000840000067ab9 */ /* 0x000fe20000000a00 */
[----:B------:R-:W-:Y:S02]  /*d8b0*/  F2FP.F16.F32.PACK_AB R5, R5, R4 ;  /* 0x000000040505723e */ /* 0x000fe400000000ff */
[----:B------:R-:W-:-:S04]  /*d8c0*/  LEA R2, P0, R11, UR6, 0x2 ;  /* 0x000000060b027c11 */ /* 0x000fc8000f8010ff */
[----:B------:R-:W-:-:S05]  /*d8d0*/  LEA.HI.X R3, R11, UR7, RZ, 0x2, P0 ;  /* 0x000000070b037c11 */ /* 0x000fca00080f14ff */
[----:B------:R0:W-:Y:S04]  /*d8e0*/  STG.E desc[UR8][R2.64], R5 ;  /* 0x0000000502007986 */ /* 0x0001e8000c101908 */
.L_x_360:
[----:B------:R-:W-:Y:S05]  /*d8f0*/  BSYNC B0 ;  /* 0x0000000000007941 */ /* 0x000fea0003800000 */
.L_x_359:
[----:B------:R-:W-:Y:S05]  /*d900*/  @P5 EXIT ;  /* 0x000000000000594d */ /* 0x000fea0003800000 */
        /* <DEDUP_REMOVED lines=50> */
[----:B------:R-:W-:Y:S02]  /*dc30*/  STG.E desc[UR8][R6.64], R5 ;  /* 0x0000000506007986 */ /* 0x000fe4000c101908 */
[----:B------:R-:W-:-:S03]  /*dc40*/  IADD3.X R3, RZ, UR5, RZ, P0, !PT ;  /* 0x00000005ff037c10 */ /* 0x000fc600087fe4ff */
[----:B------:R-:W0:Y:S02]  /*dc50*/  F2I.S8.NTZ R4, R4 ;  /* 0x0000000400047305 */ /* 0x000e240000202100 */
[----:B0-----:R-:W-:-:S05]  /*dc60*/  PRMT R11, R11, 0x7604, R4 ;  /* 0x000076040b0b7816 */ /* 0x001fca0000000004 */
[----:B------:R-:W-:Y:S01]  /*dc70*/  STG.E.U16 desc[UR8][R2.64], R11 ;  /* 0x0000000b02007986 */ /* 0x000fe2000c101508 */
[----:B------:R-:W-:Y:S05]  /*dc80*/  EXIT ;  /* 0x000000000000794d */ /* 0x000fea0003800000 */
.L_x_362:
[----:B------:R-:W-:Y:S01]  /*dc90*/  ULDC.64 UR4, c[0x0][0x210] ;  /* 0x0000840000047ab9 */ /* 0x000fe20000000a00 */
[----:B------:R-:W-:Y:S02]  /*dca0*/  F2FP.F16.F32.PACK_AB R5, R5, R0 ;  /* 0x000000000505723e */ /* 0x000fe400000000ff */
[----:B------:R-:W-:-:S04]  /*dcb0*/  LEA R2, P0, R9, UR4, 0x2 ;  /* 0x0000000409027c11 */ /* 0x000fc8000f8010ff */
[----:B------:R-:W-:-:S05]  /*dcc0*/  LEA.HI.X R3, R9, UR5, RZ, 0x2, P0 ;  /* 0x0000000509037c11 */ /* 0x000fca00080f14ff */
[----:B------:R-:W-:Y:S01]  /*dcd0*/  STG.E desc[UR8][R2.64], R5 ;  /* 0x0000000502007986 */ /* 0x000fe2000c101908 */
[----:B------:R-:W-:Y:S05]  /*dce0*/  EXIT ;  /* 0x000000000000794d */ /* 0x000fea0003800000 */
.L_x_363:
        /* <DEDUP_REMOVED lines=9> */
.L_x_656:


//--------------------- .text._ZN17fastertransformer26add_bias_layernorm_add_resI6__halfLi16EEEvPaPKaPT_PKS5_S8_S8_fiiPKfSA_ --------------------------
	.section	.text._ZN17fastertransformer26add_bias_layernorm_add_resI6__halfLi16EEEvPaPKaPT_PKS5_S8_S8_fiiPKfSA_,"ax",@progbits
	.align	128
        .global         _ZN17fastertransformer26add_bias_layernorm_add_resI6__halfLi16EEEvPaPKaPT_PKS5_S8_S8_fiiPKfSA_
        .type           _ZN17fastertransformer26add_bias_layernorm_add_resI6__halfLi16EEEvPaPKaPT_PKS5_S8_S8_fiiPKfSA_,@function
        .size           _ZN17fastertransformer26add_bias_layernorm_add_resI6__halfLi16EEEvPaPKaPT_PKS5_S8_S8_fiiPKfSA_,(.L_x_657 - _ZN17fastertransformer26add_bias_layernorm_add_resI6__halfLi16EEEvPaPKaPT_PKS5_S8_S8_fiiPKfSA_)
        .other          _ZN17fastertransformer26add_bias_layernorm_add_resI6__halfLi16EEEvPaPKaPT_PKS5_S8_S8_fiiPKfSA_,@"STO_CUDA_ENTRY STV_DEFAULT"
_ZN17fastertransformer26add_bias_layernorm_add_resI6__halfLi16EEEvPaPKaPT_PKS5_S8_S8_fiiPKfSA_:
.text._ZN17fastertransformer26add_bias_layernorm_add_resI6__halfLi16EEEvPaPKaPT_PKS5_S8_S8_fiiPKfSA_:
[----:B------:R-:W-:Y:S01]  /*0000*/  LDC R1, c[0x0][0x28] ;  /* 0x00000a00ff017b82 */ /* 0x000fe20000000800 */
[----:B------:R-:W0:Y:S01]  /*0010*/  S2R R0, SR_TID.X ;  /* 0x0000000000007919 */ /* 0x000e220000002100 */
[----:B------:R-:W-:-:S06]  /*0020*/  ULDC UR7, c[0x0][0x248] ;  /* 0x0000920000077ab9 */ /* 0x000fcc0000000800 */
[----:B------:R-:W1:Y:S01]  /*0030*/  LDC.64 R28, c[0x0][0x250] ;  /* 0x00009400ff1c7b82 */ /* 0x000e620000000a00 */
[----:B------:R-:W-:Y:S01]  /*0040*/  ULDC.64 UR8, c[0x0][0x208] ;  /* 0x0000820000087ab9 */ /* 0x000fe20000000a00 */
[----:B------:R-:W-:Y:S01]  /*0050*/  ULDC UR11, c[0x0][0x0] ;  /* 0x00000000000b7ab9 */ /* 0x000fe20000000800 */
[----:B------:R-:W-:Y:S01]  /*0060*/  ULDC.64 UR4, c[0x0][0x258] ;  /* 0x0000960000047ab9 */ /* 0x000fe20000000a00 */
[----:B-1----:R-:W2:Y:S01]  /*0070*/  LDG.E.CONSTANT R28, desc[UR8][R28.64] ;  /* 0x000000081c1c7981 */ /* 0x002ea2000c1e9900 */
[----:B0-----:R-:W-:-:S13]  /*0080*/  ISETP.GE.AND P6, PT, R0, UR7, PT ;  /* 0x0000000700007c0c */ /* 0x001fda000bfc6270 */
[----:B------:R-:W0:Y:S01]  /*0090*/  @!P6 S2R R20, SR_CTAID.X ;  /* 0x000000000014e919 */ /* 0x000e220000002500 */
[----:B------:R-:W1:Y:S08]  /*00a0*/  @!P6 LDC R22, c[0x0][0x244] ;  /* 0x00009100ff16eb82 */ /* 0x000e700000000800 */
[----:B------:R-:W3:Y:S01]  /*00b0*/  @!P6 LDC.64 R18, c[0x0][0x218] ;  /* 0x00008600ff12eb82 */ /* 0x000ee20000000a00 */
[----:B0-----:R-:W-:Y:S01]  /*00c0*/  @!P6 IMAD.SHL.U32 R21, R20, 0x20, RZ ;  /* 0x000000201415e824 */ /* 0x001fe200078e00ff */
[----:B------:R-:W-:-:S04]  /*00d0*/  @!P6 LOP3.LUT R20, R0, 0xffffffe0, RZ, 0xc0, !PT ;  /* 0xffffffe00014e812 */ /* 0x000fc800078ec0ff */
[----:B------:R-:W-:-:S05]  /*00e0*/  @!P6 LOP3.LUT R21, R21, 0xffffffe0, R0, 0xe2, !PT ;  /* 0xffffffe01515e812 */ /* 0x000fca00078ee200 */
[----:B-1----:R-:W-:Y:S02]  /*00f0*/  @!P6 IMAD R22, R20, R22, R21 ;  /* 0x000000161416e224 */ /* 0x002fe400078e0215 */
[----:B------:R-:W0:Y:S03]  /*0100*/  @!P6 LDC.64 R20, c[0x0][0x228] ;  /* 0x00008a00ff14eb82 */ /* 0x000e260000000a00 */
[----:B---3--:R-:W-:-:S04]  /*0110*/  @!P6 IADD3 R18, P0, R22, R18, RZ ;  /* 0x000000121612e210 */ /* 0x008fc80007f1e0ff */
[----:B------:R-:W-:-:S05]  /*0120*/  @!P6 LEA.HI.X.SX32 R19, R22, R19, 0x1, P0 ;  /* 0x000000131613e211 */ /* 0x000fca00000f0eff */
[----:B------:R-:W3:Y:S01]  /*0130*/  @!P6 LDG.E.S8 R24, desc[UR8][R18.64] ;  /* 0x000000081218e981 */ /* 0x000ee2000c1e1300 */
[----:B0-----:R-:W-:-:S05]  /*0140*/  @!P6 IMAD.WIDE R22, R0, 0x2, R20 ;  /* 0x000000020016e825 */ /* 0x001fca00078e0214 */
[----:B------:R0:W4:Y:S01]  /*0150*/  @!P6 LDG.E.U16 R21, desc[UR8][R22.64] ;  /* 0x000000081615e981 */ /* 0x000122000c1e1500 */
[----:B------:R-:W-:-:S05]  /*0160*/  VIADD R32, R0, UR11 ;  /* 0x0000000b00207c36 */ /* 0x000fca0008000000 */
[----:B------:R-:W-:-:S13]  /*0170*/  ISETP.GE.AND P2, PT, R32, UR7, PT ;  /* 0x0000000720007c0c */ /* 0x000fda000bf46270 */
[----:B------:R-:W0:Y:S01]  /*0180*/  @!P2 S2R R20, SR_CTAID.X ;  /* 0x000000000014a919 */ /* 0x000e220000002500 */
[----:B------:R-:W1:Y:S01]  /*0190*/  @!P2 LDC R25, c[0x0][0x244] ;  /* 0x00009100ff19ab82 */ /* 0x000e620000000800 */
[----:B------:R-:W-:-:S04]  /*01a0*/  IADD3 R31, R32, UR11, RZ ;  /* 0x0000000b201f7c10 */ /* 0x000fc8000fffe0ff */
[----:B------:R-:W-:-:S13]  /*01b0*/  ISETP.GE.AND P4, PT, R31, UR7, PT ;  /* 0x000000071f007c0c */ /* 0x000fda000bf86270 */
[----:B------:R-:W5:Y:S01]  /*01c0*/  @!P4 LDC R26, c[0x0][0x244] ;  /* 0x00009100ff1acb82 */ /* 0x000f620000000800 */
[----:B0-----:R-:W-:Y:S01]  /*01d0*/  @!P2 IMAD.SHL.U32 R23, R20, 0x20, RZ ;  /* 0x000000201417a824 */ /* 0x001fe200078e00ff */
[----:B------:R-:W-:-:S04]  /*01e0*/  @!P2 LOP3.LUT R20, R32, 0xffffffe0, RZ, 0xc0, !PT ;  /* 0xffffffe02014a812 */ /* 0x000fc800078ec0ff */
[----:B------:R-:W-:-:S05]  /*01f0*/  @!P2 LOP3.LUT R23, R23, 0xffffffe0, R32, 0xe2, !PT ;  /* 0xffffffe01717a812 */ /* 0x000fca00078ee220 */
[----:B-1----:R-:W-:Y:S02]  /*0200*/  @!P2 IMAD R20, R20, R25, R23 ;  /* 0x000000191414a224 */ /* 0x002fe400078e0217 */
[----:B------:R-:W0:Y:S01]  /*0210*/  @!P4 S2R R25, SR_CTAID.X ;  /* 0x000000000019c919 */ /* 0x000e220000002500 */
[----:B------:R-:W1:Y:S02]  /*0220*/  @!P2 LDC.64 R22, c[0x0][0x228] ;  /* 0x00008a00ff16ab82 */ /* 0x000e640000000a00 */
[----:B-1----:R-:W-:Y:S01]  /*0230*/  @!P2 IMAD.WIDE R22, R32, 0x2, R22 ;  /* 0x000000022016a825 */ /* 0x002fe200078e0216 */
[----:B--2---:R-:W-:Y:S01]  /*0240*/  @!P6 F2FP.F16.F32.PACK_AB R19, RZ, R28 ;  /* 0x0000001cff13e23e */ /* 0x004fe200000000ff */
[----:B---3--:R-:W4:Y:S04]  /*0250*/  @!P6 I2F.F16 R24, R24 ;  /* 0x000000180018e306 */ /* 0x008f280000200c00 */
[----:B----4-:R-:W-:-:S02]  /*0260*/  @!P6 HFMA2 R21, R24.H0_H0, R19.H0_H0, R21.H0_H0 ;  /* 0x200000131815e231 */ /* 0x010fc40000040815 */
[----:B------:R-:W1:Y:S02]  /*0270*/  @!P2 LDC.64 R18, c[0x0][0x218] ;  /* 0x00008600ff12ab82 */ /* 0x000e640000000a00 */
[----:B-1----:R-:W-:-:S04]  /*0280*/  @!P2 IADD3 R18, P0, R20, R18, RZ ;  /* 0x000000121412a210 */ /* 0x002fc80007f1e0ff */
[----:B------:R-:W-:-:S05]  /*0290*/  @!P2 LEA.HI.X.SX32 R19, R20, R19, 0x1, P0 ;  /* 0x000000131413a211 */ /* 0x000fca00000f0eff */
[----:B------:R1:W2:Y:S01]  /*02a0*/  @!P2 LDG.E.S8 R24, desc[UR8][R18.64] ;  /* 0x000000081218a981 */ /* 0x0002a2000c1e1300 */
[----:B0-----:R-:W-:Y:S01]  /*02b0*/  @!P4 IMAD.SHL.U32 R20, R25, 0x20, RZ ;  /* 0x000000201914c824 */ /* 0x001fe200078e00ff */
[----:B-1----:R-:W0:Y:S04]  /*02c0*/  @!P4 LDC.64 R18, c[0x0][0x218] ;  /* 0x00008600ff12cb82 */ /* 0x002e280000000a00 */
[----:B------:R-:W-:Y:S02]  /*02d0*/  @!P4 LOP3.LUT R25, R20, 0xffffffe0, R31, 0xe2, !PT ;  /* 0xffffffe01419c812 */ /* 0x000fe400078ee21f */
[----:B------:R-:W-:-:S05]  /*02e0*/  @!P4 LOP3.LUT R20, R31, 0xffffffe0, RZ, 0xc0, !PT ;  /* 0xffffffe01f14c812 */ /* 0x000fca00078ec0ff */
[----:B-----5:R-:W-:Y:S02]  /*02f0*/  @!P4 IMAD R20, R20, R26, R25 ;  /* 0x0000001a1414c224 */ /* 0x020fe400078e0219 */
[----:B------:R-:W3:Y:S03]  /*0300*/  @!P2 LDG.E.U16 R25, desc[UR8][R22.64] ;  /* 0x000000081619a981 */ /* 0x000ee6000c1e1500 */
[----:B0-----:R-:W-:-:S04]  /*0310*/  @!P4 IADD3 R18, P0, R20, R18, RZ ;  /* 0x000000121412c210 */ /* 0x001fc80007f1e0ff */
[----:B------:R-:W-:-:S05]  /*0320*/  @!P4 LEA.HI.X.SX32 R19, R20, R19, 0x1, P0 ;  /* 0x000000131413c211 */ /* 0x000fca00000f0eff */
[----:B------:R0:W4:Y:S02]  /*0330*/  @!P4 LDG.E.S8 R26, desc[UR8][R18.64] ;  /* 0x00000008121ac981 */ /* 0x000124000c1e1300 */
[----:B0-----:R-:W0:Y:S02]  /*0340*/  @!P4 LDC.64 R18, c[0x0][0x228] ;  /* 0x00008a00ff12cb82 */ /* 0x001e240000000a00 */
[----:B0-----:R-:W-:-:S05]  /*0350*/  @!P4 IMAD.WIDE R18, R31, 0x2, R18 ;  /* 0x000000021f12c825 */ /* 0x001fca00078e0212 */
[----:B------:R0:W5:Y:S01]  /*0360*/  @!P4 LDG.E.U16 R27, desc[UR8][R18.64] ;  /* 0x00000008121bc981 */ /* 0x000162000c1e1500 */
[----:B------:R-:W-:-:S04]  /*0370*/  IADD3 R31, R31, UR11, RZ ;  /* 0x0000000b1f1f7c10 */ /* 0x000fc8000fffe0ff */
[----:B------:R-:W-:-:S13]  /*0380*/  ISETP.GE.AND P1, PT, R31, UR7, PT ;  /* 0x000000071f007c0c */ /* 0x000fda000bf26270 */
[----:B------:R-:W1:Y:S01]  /*0390*/  @!P1 S2R R29, SR_CTAID.X ;  /* 0x00000000001d9919 */ /* 0x000e620000002500 */
[----:B0-----:R-:W-:Y:S01]  /*03a0*/  @!P2 F2FP.F16.F32.PACK_AB R19, RZ, R28 ;  /* 0x0000001cff13a23e */ /* 0x001fe200000000ff */
[----:B------:R-:W0:Y:S01]  /*03b0*/  @!P1 LDC R30, c[0x0][0x244] ;  /* 0x00009100ff1e9b82 */ /* 0x000e220000000800 */
[----:B-1----:R-:W-:-:S05]  /*03c0*/  @!P1 IMAD.SHL.U32 R22, R29, 0x20, RZ ;  /* 0x000000201d169824 */ /* 0x002fca00078e00ff */
[----:B------:R-:W-:Y:S02]  /*03d0*/  @!P1 LOP3.LUT R23, R22, 0xffffffe0, R31, 0xe2, !PT ;  /* 0xffffffe016179812 */ /* 0x000fe400078ee21f */
[----:B------:R-:W-:-:S05]  /*03e0*/  @!P1 LOP3.LUT R22, R31, 0xffffffe0, RZ, 0xc0, !PT ;  /* 0xffffffe01f169812 */ /* 0x000fca00078ec0ff */
[----:B0-----:R-:W-:Y:S01]  /*03f0*/  @!P1 IMAD R22, R22, R30, R23 ;  /* 0x0000001e16169224 */ /* 0x001fe200078e0217 */
[----:B--2---:R-:W3:Y:S02]  /*0400*/  @!P2 I2F.F16 R24, R24 ;  /* 0x000000180018a306 */ /* 0x004ee40000200c00 */
[----:B---3--:R-:W-:Y:S02]  /*0410*/  @!P2 HFMA2 R25, R24.H0_H0, R19.H0_H0, R25.H0_H0 ;  /* 0x200000131819a231 */ /* 0x008fe40000040819 */
[----:B------:R-:W-:Y:S01]  /*0420*/  VIADD R24, R31, UR11 ;  /* 0x0000000b1f187c36 */ /* 0x000fe20008000000 */
[----:B------:R-:W-:-:S04]  /*0430*/  @!P4 F2FP.F16.F32.PACK_AB R19, RZ, R28 ;  /* 0x0000001cff13c23e */ /* 0x000fc800000000ff */
[----:B------:R-:W-:-:S13]  /*0440*/  ISETP.GE.AND P3, PT, R24, UR7, PT ;  /* 0x0000000718007c0c */ /* 0x000fda000bf66270 */
[----:B------:R-:W0:Y:S01]  /*0450*/  @!P3 LDC R29, c[0x0][0x244] ;  /* 0x00009100ff1dbb82 */ /* 0x000e220000000800 */
[----:B----4-:R-:W5:Y:S02]  /*0460*/  @!P4 I2F.F16 R20, R26 ;  /* 0x0000001a0014c306 */ /* 0x010f640000200c00 */
[----:B-----5:R-:W-:-:S05]  /*0470*/  @!P4 HFMA2 R20, R20.H0_H0, R19.H0_H0, R27.H0_H0 ;  /* 0x200000131414c231 */ /* 0x020fca000004081b */
[----:B------:R-:W1:Y:S01]  /*0480*/  @!P1 LDC.64 R18, c[0x0][0x218] ;  /* 0x00008600ff129b82 */ /* 0x000e620000000a00 */
[----:B------:R-:W2:Y:S01]  /*0490*/  @!P3 S2R R27, SR_CTAID.X ;  /* 0x00000000001bb919 */ /* 0x000ea20000002500 */
[----:B-1----:R-:W-:-:S04]  /*04a0*/  @!P1 IADD3 R18, P0, R22, R18, RZ ;  /* 0x0000001216129210 */ /* 0x002fc80007f1e0ff */
[----:B------:R-:W-:Y:S02]  /*04b0*/  @!P1 LEA.HI.X.SX32 R19, R22, R19, 0x1, P0 ;  /* 0x0000001316139211 */ /* 0x000fe400000f0eff */
[----:B------:R-:W1:Y:S03]  /*04c0*/  @!P1 LDC.64 R22, c[0x0][0x228] ;  /* 0x00008a00ff169b82 */ /* 0x000e660000000a00 */
[----:B------:R3:W4:Y:S01]  /*04d0*/  @!P1 LDG.E.S8 R26, desc[UR8][R18.64] ;  /* 0x00000008121a9981 */ /* 0x000722000c1e1300 */
[----:B--2---:R-:W-:-:S04]  /*04e0*/  @!P3 SHF.L.U32 R27, R27, 0x5, RZ ;  /* 0x000000051b1bb819 */ /* 0x004fc800000006ff */
[----:B---3--:R-:W2:Y:S01]  /*04f0*/  @!P3 LDC.64 R18, c[0x0][0x218] ;  /* 0x00008600ff12bb82 */ /* 0x008ea20000000a00 */
[----:B------:R-:W-:Y:S02]  /*0500*/  @!P3 LOP3.LUT R30, R27, 0xffffffe0, R24, 0xe2, !PT ;  /* 0xffffffe01b1eb812 */ /* 0x000fe400078ee218 */
[----:B------:R-:W-:-:S05]  /*0510*/  @!P3 LOP3.LUT R27, R24, 0xffffffe0, RZ, 0xc0, !PT ;  /* 0xffffffe0181bb812 */ /* 0x000fca00078ec0ff */
[----:B0-----:R-:W-:-:S05]  /*0520*/  @!P3 IMAD R27, R27, R29, R30 ;  /* 0x0000001d1b1bb224 */ /* 0x001fca00078e021e */
[----:B--2---:R-:W-:-:S04]  /*0530*/  @!P3 IADD3 R18, P0, R27, R18, RZ ;  /* 0x000000121b12b210 */ /* 0x004fc80007f1e0ff */
[----:B------:R-:W-:-:S05]  /*0540*/  @!P3 LEA.HI.X.SX32 R19, R27, R19, 0x1, P0 ;  /* 0x000000131b13b211 */ /* 0x000fca00000f0eff */
[----:B------:R0:W2:Y:S02]  /*0550*/  @!P3 LDG.E.S8 R30, desc[UR8][R18.64] ;  /* 0x00000008121eb981 */ /* 0x0000a4000c1e1300 */
[----:B0-----:R-:W0:Y:S01]  /*0560*/  @!P3 LDC.64 R18, c[0x0][0x228] ;  /* 0x00008a00ff12bb82 */ /* 0x001e220000000a00 */
[----:B-1----:R-:W-:-:S06]  /*0570*/  @!P1 IMAD.WIDE R22, R31, 0x2, R22 ;  /* 0x000000021f169825 */ /* 0x002fcc00078e0216 */
[----:B------:R-:W3:Y:S01]  /*0580*/  @!P1 LDG.E.U16 R23, desc[UR8][R22.64] ;  /* 0x0000000816179981 */ /* 0x000ee2000c1e1500 */
[----:B0-----:R-:W-:-:S05]  /*0590*/  @!P3 IMAD.WIDE R18, R24, 0x2, R18 ;  /* 0x000000021812b825 */ /* 0x001fca00078e0212 */
[----:B------:R0:W5:Y:S01]  /*05a0*/  @!P3 LDG.E.U16 R27, desc[UR8][R18.64] ;  /* 0x00000008121bb981 */ /* 0x000162000c1e1500 */
[----:B------:R-:W-:-:S05]  /*05b0*/  VIADD R29, R24, UR11 ;  /* 0x0000000b181d7c36 */ /* 0x000fca0008000000 */
[----:B------:R-:W-:Y:S02]  /*05c0*/  ISETP.GE.AND P2, PT, R29, UR7, PT ;  /* 0x000000071d007c0c */ /* 0x000fe4000bf46270 */
[----:B0-----:R-:W-:Y:S01]  /*05d0*/  @!P1 F2FP.F16.F32.PACK_AB R19, RZ, R28 ;  /* 0x0000001cff13923e */ /* 0x001fe200000000ff */
[----:B------:R-:W-:-:S04]  /*05e0*/  UISETP.NE.U32.AND UP0, UPT, UR4, URZ, UPT ;  /* 0x0000003f0400728c */ /* 0x000fc8000bf05070 */
[----:B------:R-:W-:-:S06]  /*05f0*/  UISETP.NE.AND.EX UP0, UPT, UR5, URZ, UPT, UP0 ;  /* 0x0000003f0500728c */ /* 0x000fcc000bf05300 */
[----:B------:R-:W-:Y:S01]  /*0600*/  PLOP3.LUT P0, PT, PT, PT, UP0, 0x80, 0x0 ;  /* 0x000000000000781c */ /* 0x000fe20003f0f008 */
[----:B----4-:R-:W3:Y:S08]  /*0610*/  @!P1 I2F.F16 R24, R26 ;  /* 0x0000001a00189306 */ /* 0x010ef00000200c00 */
[----:B--2---:R-:W5:Y:S01]  /*0620*/  @!P3 I2F.F16 R22, R30 ;  /* 0x0000001e0016b306 */ /* 0x004f620000200c00 */
[----:B---3--:R-:W-:Y:S01]  /*0630*/  @!P1 HFMA2 R24, R24.H0_H0, R19.H0_H0, R23.H0_H0 ;  /* 0x2000001318189231 */ /* 0x008fe20000040817 */
[----:B------:R-:W-:Y:S01]  /*0640*/  @!P3 F2FP.F16.F32.PACK_AB R19, RZ, R28 ;  /* 0x0000001cff13b23e */ /* 0x000fe200000000ff */
[----:B------:R-:W0:Y:S04]  /*0650*/  @!P2 S2R R23, SR_CTAID.X ;  /* 0x000000000017a919 */ /* 0x000e280000002500 */
[----:B-----5:R-:W-:-:S02]  /*0660*/  @!P3 HFMA2 R22, R22.H0_H0, R19.H0_H0, R27.H0_H0 ;  /* 0x200000131616b231 */ /* 0x020fc4000004081b */
[----:B------:R-:W1:Y:S08]  /*0670*/  LDC.64 R18, c[0x0][0x258] ;  /* 0x00009600ff127b82 */ /* 0x000e700000000a00 */
[----:B------:R-:W2:Y:S01]  /*0680*/  @!P2 LDC R27, c[0x0][0x244] ;  /* 0x00009100ff1bab82 */ /* 0x000ea20000000800 */
[----:B0-----:R-:W-:Y:S01]  /*0690*/  @!P2 IMAD.SHL.U32 R26, R23, 0x20, RZ ;  /* 0x00000020171aa824 */ /* 0x001fe200078e00ff */
[----:B-1----:R0:W3:Y:S06]  /*06a0*/  @P0 LDG.E.CONSTANT R30, desc[UR8][R18.64] ;  /* 0x00000008121e0981 */ /* 0x0020ec000c1e9900 */
[----:B0-----:R-:W0:Y:S01]  /*06b0*/  @!P2 LDC.64 R18, c[0x0][0x218] ;  /* 0x00008600ff12ab82 */ /* 0x001e220000000a00 */
[----:B------:R-:W-:-:S02]  /*06c0*/  @!P2 LOP3.LUT R26, R26, 0xffffffe0, R29, 0xe2, !PT ;  /* 0xffffffe01a1aa812 */ /* 0x000fc400078ee21d */
[----:B------:R-:W-:-:S05]  /*06d0*/  @!P2 LOP3.LUT R23, R29, 0xffffffe0, RZ, 0xc0, !PT ;  /* 0xffffffe01d17a812 */ /* 0x000fca00078ec0ff */
[----:B--2---:R-:W-:-:S05]  /*06e0*/  @!P2 IMAD R23, R23, R27, R26 ;  /* 0x0000001b1717a224 */ /* 0x004fca00078e021a */
[----:B0-----:R-:W-:-:S04]  /*06f0*/  @!P2 IADD3 R18, P0, R23, R18, RZ ;  /* 0x000000121712a210 */ /* 0x001fc80007f1e0ff */
[----:B------:R-:W-:-:S05]  /*0700*/  @!P2 LEA.HI.X.SX32 R19, R23, R19, 0x1, P0 ;  /* 0x000000131713a211 */ /* 0x000fca00000f0eff */
[----:B------:R0:W2:Y:S02]  /*0710*/  @!P2 LDG.E.S8 R26, desc[UR8][R18.64] ;  /* 0x00000008121aa981 */ /* 0x0000a4000c1e1300 */
[----:B0-----:R-:W0:Y:S02]  /*0720*/  @!P2 LDC.64 R18, c[0x0][0x228] ;  /* 0x00008a00ff12ab82 */ /* 0x001e240000000a00 */
[----:B0-----:R-:W-:-:S05]  /*0730*/  @!P2 IMAD.WIDE R18, R29, 0x2, R18 ;  /* 0x000000021d12a825 */ /* 0x001fca00078e0212 */
[----:B------:R0:W4:Y:S01]  /*0740*/  @!P2 LDG.E.U16 R23, desc[UR8][R18.64] ;  /* 0x000000081217a981 */ /* 0x000122000c1e1500 */
[----:B------:R-:W-:-:S04]  /*0750*/  IADD3 R29, R29, UR11, RZ ;  /* 0x0000000b1d1d7c10 */ /* 0x000fc8000fffe0ff */
[----:B------:R-:W-:-:S13]  /*0760*/  ISETP.GE.AND P1, PT, R29, UR7, PT ;  /* 0x000000071d007c0c */ /* 0x000fda000bf26270 */
[----:B------:R-:W1:Y:S01]  /*0770*/  @!P1 S2R R27, SR_CTAID.X ;  /* 0x00000000001b9919 */ /* 0x000e620000002500 */
[----:B0-----:R-:W-:Y:S01]  /*0780*/  @!P2 F2FP.F16.F32.PACK_AB R19, RZ, R28 ;  /* 0x0000001cff13a23e */ /* 0x001fe200000000ff */
[----:B------:R-:W0:Y:S01]  /*0790*/  @!P1 LDC R33, c[0x0][0x244] ;  /* 0x00009100ff219b82 */ /* 0x000e220000000800 */
[----:B------:R-:W-:Y:S01]  /*07a0*/  P2R R18, PR, RZ, 0x2 ;  /* 0x00000002ff127803 */ /* 0x000fe20000000000 */
[----:B-1----:R-:W-:Y:S01]  /*07b0*/  @!P1 IMAD.SHL.U32 R34, R27, 0x20, RZ ;  /* 0x000000201b229824 */ /* 0x002fe200078e00ff */
[----:B------:R-:W-:-:S04]  /*07c0*/  @!P1 LOP3.LUT R27, R29, 0xffffffe0, RZ, 0xc0, !PT ;  /* 0xffffffe01d1b9812 */ /* 0x000fc800078ec0ff */
[----:B------:R-:W-:-:S05]  /*07d0*/  @!P1 LOP3.LUT R34, R34, 0xffffffe0, R29, 0xe2, !PT ;  /* 0xffffffe022229812 */ /* 0x000fca00078ee21d */
[----:B0-----:R-:W-:Y:S01]  /*07e0*/  @!P1 IMAD R27, R27, R33, R34 ;  /* 0x000000211b1b9224 */ /* 0x001fe200078e0222 */
[----:B--2---:R-:W4:Y:S02]  /*07f0*/  @!P2 I2F.F16 R26, R26 ;  /* 0x0000001a001aa306 */ /* 0x004f240000200c00 */
[----:B----4-:R-:W-:Y:S02]  /*0800*/  @!P2 HFMA2 R23, R26.H0_H0, R19.H0_H0, R23.H0_H0 ;  /* 0x200000131a17a231 */ /* 0x010fe40000040817 */
[----:B------:R-:W0:Y:S02]  /*0810*/  @!P1 LDC.64 R18, c[0x0][0x218] ;  /* 0x00008600ff129b82 */ /* 0x000e240000000a00 */
[----:B0-----:R-:W-:-:S04]  /*0820*/  @!P1 IADD3 R18, P0, R27, R18, RZ ;  /* 0x000000121b129210 */ /* 0x001fc80007f1e0ff */
[----:B------:R-:W-:-:S05]  /*0830*/  @!P1 LEA.HI.X.SX32 R19, R27, R19, 0x1, P0 ;  /* 0x000000131b139211 */ /* 0x000fca00000f0eff */
[----:B------:R0:W2:Y:S02]  /*0840*/  @!P1 LDG.E.S8 R34, desc[UR8][R18.64] ;  /* 0x0000000812229981 */ /* 0x0000a4000c1e1300 */
[----:B0-----:R-:W0:Y:S02]  /*0850*/  @!P1 LDC.64 R18, c[0x0][0x228] ;  /* 0x00008a00ff129b82 */ /* 0x001e240000000a00 */
[----:B0-----:R-:W-:-:S05]  /*0860*/  @!P1 IMAD.WIDE R18, R29, 0x2, R18 ;  /* 0x000000021d129825 */ /* 0x001fca00078e0212 */
[----:B------:R0:W4:Y:S01]  /*0870*/  @!P1 LDG.E.U16 R27, desc[UR8][R18.64] ;  /* 0x00000008121b9981 */ /* 0x000122000c1e1500 */
[----:B------:R-:W-:-:S05]  /*0880*/  VIADD R33, R29, UR11 ;  /* 0x0000000b1d217c36 */ /* 0x000fca0008000000 */
[----:B------:R-:W-:Y:S02]  /*0890*/  ISETP.GE.AND P5, PT, R33, UR7, PT ;  /* 0x0000000721007c0c */ /* 0x000fe4000bfa6270 */
[----:B0-----:R-:W-:-:S11]  /*08a0*/  @!P1 F2FP.F16.F32.PACK_AB R19, RZ, R28 ;  /* 0x0000001cff13923e */ /* 0x001fd600000000ff */
[----:B------:R-:W0:Y:S01]  /*08b0*/  @!P5 LDC R35, c[0x0][0x244] ;  /* 0x00009100ff23db82 */ /* 0x000e220000000800 */
[----:B--2---:R-:W4:Y:S02]  /*08c0*/  @!P1 I2F.F16 R26, R34 ;  /* 0x00000022001a9306 */ /* 0x004f240000200c00 */
[----:B----4-:R-:W-:Y:S02]  /*08d0*/  @!P1 HFMA2 R26, R26.H0_H0, R19.H0_H0, R27.H0_H0 ;  /* 0x200000131a1a9231 */ /* 0x010fe4000004081b */
[----:B------:R-:W1:Y:S03]  /*08e0*/  @!P5 S2R R27, SR_CTAID.X ;  /* 0x00000000001bd919 */ /* 0x000e660000002500 */
[----:B------:R-:W2:Y:S01]  /*08f0*/  @!P5 LDC.64 R18, c[0x0][0x218] ;  /* 0x00008600ff12db82 */ /* 0x000ea20000000a00 */
[----:B-1----:R-:W-:Y:S02]  /*0900*/  @!P5 SHF.L.U32 R36, R27, 0x5, RZ ;  /* 0x000000051b24d819 */ /* 0x002fe400000006ff */
[----:B------:R-:W-:-:S02]  /*0910*/  @!P5 LOP3.LUT R27, R33, 0xffffffe0, RZ, 0xc0, !PT ;  /* 0xffffffe0211bd812 */ /* 0x000fc400078ec0ff */
[----:B------:R-:W-:-:S05]  /*0920*/  @!P5 LOP3.LUT R36, R36, 0xffffffe0, R33, 0xe2, !PT ;  /* 0xffffffe02424d812 */ /* 0x000fca00078ee221 */
[----:B0-----:R-:W-:-:S05]  /*0930*/  @!P5 IMAD R27, R27, R35, R36 ;  /* 0x000000231b1bd224 */ /* 0x001fca00078e0224 */
[----:B--2---:R-:W-:-:S04]  /*0940*/  @!P5 IADD3 R18, P0, R27, R18, RZ ;  /* 0x000000121b12d210 */ /* 0x004fc80007f1e0ff */
[----:B------:R-:W-:-:S05]  /*0950*/  @!P5 LEA.HI.X.SX32 R19, R27, R19, 0x1, P0 ;  /* 0x000000131b13d211 */ /* 0x000fca00000f0eff */
[----:B------:R0:W2:Y:S02]  /*0960*/  @!P5 LDG.E.S8 R34, desc[UR8][R18.64] ;  /* 0x000000081222d981 */ /* 0x0000a4000c1e1300 */
[----:B0-----:R-:W0:Y:S02]  /*0970*/  @!P5 LDC.64 R18, c[0x0][0x228] ;  /* 0x00008a00ff12db82 */ /* 0x001e240000000a00 */
[----:B0-----:R-:W-:-:S05]  /*0980*/  @!P5 IMAD.WIDE R18, R33, 0x2, R18 ;  /* 0x000000022112d825 */ /* 0x001fca00078e0212 */
[----:B------:R0:W4:Y:S01]  /*0990*/  @!P5 LDG.E.U16 R27, desc[UR8][R18.64] ;  /* 0x00000008121bd981 */ /* 0x000122000c1e1500 */
[----:B------:R-:W-:-:S05]  /*09a0*/  VIADD R33, R33, UR11 ;  /* 0x0000000b21217c36 */ /* 0x000fca0008000000 */
[----:B------:R-:W-:-:S13]  /*09b0*/  ISETP.GE.AND P1, PT, R33, UR7, PT ;  /* 0x0000000721007c0c */ /* 0x000fda000bf26270 */
[----:B------:R-:W1:Y:S01]  /*09c0*/  @!P1 S2R R35, SR_CTAID.X ;  /* 0x0000000000239919 */ /* 0x000e620000002500 */
[----:B0-----:R-:W-:Y:S01]  /*09d0*/  @!P5 F2FP.F16.F32.PACK_AB R19, RZ, R28 ;  /* 0x0000001cff13d23e */ /* 0x001fe200000000ff */
[----:B------:R-:W0:Y:S01]  /*09e0*/  @!P1 LDC R37, c[0x0][0x244] ;  /* 0x00009100ff259b82 */ /* 0x000e220000000800 */
[----:B-1----:R-:W-:Y:S01]  /*09f0*/  @!P1 IMAD.SHL.U32 R36, R35, 0x20, RZ ;  /* 0x0000002023249824 */ /* 0x002fe200078e00ff */
[----:B------:R-:W-:-:S04]  /*0a00*/  @!P1 LOP3.LUT R35, R33, 0xffffffe0, RZ, 0xc0, !PT ;  /* 0xffffffe021239812 */ /* 0x000fc800078ec0ff */
[----:B------:R-:W-:-:S05]  /*0a10*/  @!P1 LOP3.LUT R36, R36, 0xffffffe0, R33, 0xe2, !PT ;  /* 0xffffffe024249812 */ /* 0x000fca00078ee221 */
[----:B0-----:R-:W-:Y:S02]  /*0a20*/  @!P1 IMAD R35, R35, R37, R36 ;  /* 0x0000002523239224 */ /* 0x001fe400078e0224 */
[----:B------:R-:W-:Y:S01]  /*0a30*/  @!P6 HADD2.F32 R2, -RZ, R21.H0_H0 ;  /* 0x20000015ff02e230 */ /* 0x000fe20000004100 */
        /* <DEDUP_REMOVED lines=14> */
[----:B------:R-:W-:Y:S01]  /*0b20*/  @!P6 LOP3.LUT R39, R35, 0xffffffe0, RZ, 0xc0, !PT ;  /* 0xffffffe02327e812 */ /* 0x000fe200078ec0ff */
[----:B-1----:R-:W-:-:S05]  /*0b30*/  @!P6 IMAD.SHL.U32 R38, R38, 0x20, RZ ;  /* 0x000000202626e824 */ /* 0x002fca00078e00ff */
[----:B------:R-:W-:-:S05]  /*0b40*/  @!P6 LOP3.LUT R38, R38, 0xffffffe0, R35, 0xe2, !PT ;  /* 0xffffffe02626e812 */ /* 0x000fca00078ee223 */
[----:B0-----:R-:W-:Y:S01]  /*0b50*/  @!P6 IMAD R36, R39, R36, R38 ;  /* 0x000000242724e224 */ /* 0x001fe200078e0226 */
[----:B------:R-:W-:Y:S02]  /*0b60*/  P2R R34, PR, RZ, 0x20 ;  /* 0x00000020ff227803 */ /* 0x000fe40000000000 */
[----:B------:R-:W-:-:S13]  /*0b70*/  ISETP.GE.AND P5, PT, R32, UR7, PT ;  /* 0x0000000720007c0c */ /* 0x000fda000bfa6270 */
        /* <DEDUP_REMOVED lines=15> */
[----:B-1----:R-:W-:Y:S02]  /*0c70*/  @!P1 SHF.L.U32 R39, R38, 0x5, RZ ;  /* 0x0000000526279819 */ /* 0x002fe400000006ff */
[----:B------:R-:W-:Y:S02]  /*0c80*/  @!P1 LOP3.LUT R38, R32, 0xffffffe0, RZ, 0xc0, !PT ;  /* 0xffffffe020269812 */ /* 0x000fe400078ec0ff */
        /* <DEDUP_REMOVED lines=11> */
[----:B------:R-:W-:Y:S02]  /*0d40*/  @!P4 HADD2.F32 R4, -RZ, R20.H0_H0 ;  /* 0x20000014ff04c230 */ /* 0x000fe40000004100 */
[----:B------:R-:W-:Y:S01]  /*0d50*/  VIADD R38, R32, UR11 ;  /* 0x0000000b20267c36 */ /* 0x000fe20008000000 */
[----:B0-----:R-:W-:Y:S02]  /*0d60*/  @!P1 F2FP.F16.F32.PACK_AB R19, RZ, R28 ;  /* 0x0000001cff13923e */ /* 0x001fe400000000ff */
[----:B------:R-:W-:Y:S02]  /*0d70*/  P2R R36, PR, RZ, 0x20 ;  /* 0x00000020ff247803 */ /* 0x000fe40000000000 */
[----:B------:R-:W-:-:S13]  /*0d80*/  ISETP.GE.AND P5, PT, R31, UR7, PT ;  /* 0x000000071f007c0c */ /* 0x000fda000bfa6270 */
[----:B------:R-:W-:Y:S01]  /*0d90*/  @!P5 HADD2.F32 R5, -RZ, R24.H0_H0 ;  /* 0x20000018ff05d230 */ /* 0x000fe20000004100 */
[----:B--2---:R-:W4:Y:S02]  /*0da0*/  @!P1 I2F.F16 R20, R37 ;  /* 0x0000002500149306 */ /* 0x004f240000200c00 */
[----:B----4-:R-:W-:Y:S01]  /*0db0*/  @!P1 HFMA2 R20, R20.H0_H0, R19.H0_H0, R35.H0_H0 ;  /* 0x2000001314149231 */ /* 0x010fe20000040823 */
[----:B------:R-:W-:-:S13]  /*0dc0*/  ISETP.GE.AND P1, PT, R38, UR7, PT ;  /* 0x0000000726007c0c */ /* 0x000fda000bf26270 */
[----:B------:R-:W0:Y:S01]  /*0dd0*/  @!P1 S2R R39, SR_CTAID.X ;  /* 0x0000000000279919 */ /* 0x000e220000002500 */
[----:B------:R-:W1:Y:S08]  /*0de0*/  @!P1 LDC R35, c[0x0][0x244] ;  /* 0x00009100ff239b82 */ /* 0x000e700000000800 */
[----:B------:R-:W2:Y:S01]  /*0df0*/  @!P1 LDC.64 R18, c[0x0][0x218] ;  /* 0x00008600ff129b82 */ /* 0x000ea20000000a00 */
[----:B------:R-:W-:Y:S01]  /*0e00*/  @!P1 LOP3.LUT R40, R38, 0xffffffe0, RZ, 0xc0, !PT ;  /* 0xffffffe026289812 */ /* 0x000fe200078ec0ff */
[----:B0-----:R-:W-:-:S05]  /*0e10*/  @!P1 IMAD.SHL.U32 R39, R39, 0x20, RZ ;  /* 0x0000002027279824 */ /* 0x001fca00078e00ff */
[----:B------:R-:W-:-:S05]  /*0e20*/  @!P1 LOP3.LUT R39, R39, 0xffffffe0, R38, 0xe2, !PT ;  /* 0xffffffe027279812 */ /* 0x000fca00078ee226 */
[----:B-1----:R-:W-:-:S05]  /*0e30*/  @!P1 IMAD R35, R40, R35, R39 ;  /* 0x0000002328239224 */ /* 0x002fca00078e0227 */
[----:B--2---:R-:W-:-:S04]  /*0e40*/  @!P1 IADD3 R18, P0, R35, R18, RZ ;  /* 0x0000001223129210 */ /* 0x004fc80007f1e0ff */
        /* <DEDUP_REMOVED lines=8> */
[----:B------:R-:W5:Y:S01]  /*0ed0*/  @!P0 LDC R37, c[0x0][0x244] ;  /* 0x00009100ff258b82 */ /* 0x000f620000000800 */
[----:B0-----:R-:W-:Y:S01]  /*0ee0*/  @!P1 F2FP.F16.F32.PACK_AB R19, RZ, R28 ;  /* 0x0000001cff13923e */ /* 0x001fe200000000ff */
[----:B-1----:R-:W-:-:S05]  /*0ef0*/  @!P0 IMAD.SHL.U32 R39, R39, 0x20, RZ ;  /* 0x0000002027278824 */ /* 0x002fca00078e00ff */
[----:B------:R-:W-:Y:S01]  /*0f00*/  @!P0 LOP3.LUT R18, R39, 0xffffffe0, R38, 0xe2, !PT ;  /* 0xffffffe027128812 */ /* 0x000fe200078ee226 */
[----:B------:R-:W-:Y:S01]  /*0f10*/  @!P2 HADD2.F32 R7, -RZ, R23.H0_H0 ;  /* 0x20000017ff07a230 */ /* 0x000fe20000004100 */
[----:B--2---:R-:W4:Y:S02]  /*0f20*/  @!P1 I2F.F16 R24, R24 ;  /* 0x0000001800189306 */ /* 0x004f240000200c00 */
[----:B----4-:R-:W-:Y:S01]  /*0f30*/  @!P1 HFMA2 R24, R24.H0_H0, R19.H0_H0, R35.H0_H0 ;  /* 0x2000001318189231 */ /* 0x010fe20000040823 */
[----:B------:R-:W-:-:S05]  /*0f40*/  @!P0 LOP3.LUT R19, R38, 0xffffffe0, RZ, 0xc0, !PT ;  /* 0xffffffe026138812 */ /* 0x000fca00078ec0ff */
[----:B-----5:R-:W-:Y:S02]  /*0f50*/  @!P0 IMAD R37, R19, R37, R18 ;  /* 0x0000002513258224 */ /* 0x020fe400078e0212 */
[----:B------:R-:W0:Y:S01]  /*0f60*/  @!P0 LDC.64 R18, c[0x0][0x218] ;  /* 0x00008600ff128b82 */ /* 0x000e220000000a00 */
[----:B------:R-:W-:Y:S02]  /*0f70*/  P2R R35, PR, RZ, 0x2 ;  /* 0x00000002ff237803 */ /* 0x000fe40000000000 */
[----:B------:R-:W-:-:S13]  /*0f80*/  ISETP.GE.AND P1, PT, R29, UR7, PT ;  /* 0x000000071d007c0c */ /* 0x000fda000bf26270 */
[----:B------:R-:W-:Y:S01]  /*0f90*/  @!P1 HADD2.F32 R8, -RZ, R26.H0_H0 ;  /* 0x2000001aff089230 */ /* 0x000fe20000004100 */
[----:B0-----:R-:W-:-:S04]  /*0fa0*/  @!P0 IADD3 R18, P5, R37, R18, RZ ;  /* 0x0000001225128210 */ /* 0x001fc80007fbe0ff */
[----:B------:R-:W-:-:S05]  /*0fb0*/  @!P0 LEA.HI.X.SX32 R19, R37, R19, 0x1, P5 ;  /* 0x0000001325138211 */ /* 0x000fca00028f0eff */
[----:B------:R0:W2:Y:S02]  /*0fc0*/  @!P0 LDG.E.S8 R26, desc[UR8][R18.64] ;  /* 0x00000008121a8981 */ /* 0x0000a4000c1e1300 */
[----:B0-----:R-:W0:Y:S02]  /*0fd0*/  @!P0 LDC.64 R18, c[0x0][0x228] ;  /* 0x00008a00ff128b82 */ /* 0x001e240000000a00 */
[----:B0-----:R-:W-:-:S05]  /*0fe0*/  @!P0 IMAD.WIDE R18, R38, 0x2, R18 ;  /* 0x0000000226128825 */ /* 0x001fca00078e0212 */
[----:B------:R0:W4:Y:S01]  /*0ff0*/  @!P0 LDG.E.U16 R23, desc[UR8][R18.64] ;  /* 0x0000000812178981 */ /* 0x000122000c1e1500 */
[----:B------:R-:W-:Y:S01]  /*1000*/  ISETP.GE.AND P5, PT, R0, UR7, PT ;  /* 0x0000000700007c0c */ /* 0x000fe2000bfa6270 */
[----:B------:R-:W-:Y:S01]  /*1010*/  HFMA2.MMA R37, -RZ, RZ, 0, 0 ;  /* 0x00000000ff257435 */ /* 0x000fe200000001ff */
[----:B------:R-:W-:-:S11]  /*1020*/  @!P3 HADD2.F32 R6, -RZ, R22.H0_H0 ;  /* 0x20000016ff06b230 */ /* 0x000fd60000004100 */
[----:B------:R-:W-:Y:S01]  /*1030*/  @!P5 FADD.FTZ R37, RZ, R2 ;  /* 0x00000002ff25d221 */ /* 0x000fe20000010000 */
[----:B------:R-:W-:Y:S02]  /*1040*/  ISETP.NE.AND P5, PT, R36, RZ, PT ;  /* 0x000000ff2400720c */ /* 0x000fe40003fa5270 */
[----:B0-----:R-:W-:-:S11]  /*1050*/  @!P0 F2FP.F16.F32.PACK_AB R19, RZ, R28 ;  /* 0x0000001cff13823e */ /* 0x001fd600000000ff */
[----:B------:R-:W-:-:S04]  /*1060*/  @!P5 FADD.FTZ R37, R37, R3 ;  /* 0x000000032525d221 */ /* 0x000fc80000010000 */
[----:B------:R-:W-:Y:S01]  /*1070*/  @!P4 FADD.FTZ R37, R37, R4 ;  /* 0x000000042525c221 */ /* 0x000fe20000010000 */
[----:B--2---:R-:W4:Y:S02]  /*1080*/  @!P0 I2F.F16 R22, R26 ;  /* 0x0000001a00168306 */ /* 0x004f240000200c00 */
[----:B----4-:R-:W-:Y:S02]  /*1090*/  @!P0 HFMA2 R22, R22.H0_H0, R19.H0_H0, R23.H0_H0 ;  /* 0x2000001316168231 */ /* 0x010fe40000040817 */
[----:B------:R-:W-:-:S05]  /*10a0*/  VIADD R23, R38, UR11 ;  /* 0x0000000b26177c36 */ /* 0x000fca0008000000 */
[----:B------:R-:W-:-:S13]  /*10b0*/  ISETP.GE.AND P4, PT, R23, UR7, PT ;  /* 0x0000000717007c0c */ /* 0x000fda000bf86270 */
[----:B------:R-:W0:Y:S01]  /*10c0*/  @!P4 S2R R38, SR_CTAID.X ;  /* 0x000000000026c919 */ /* 0x000e220000002500 */
[----:B------:R-:W1:Y:S08]  /*10d0*/  @!P4 LDC R36, c[0x0][0x244] ;  /* 0x00009100ff24cb82 */ /* 0x000e700000000800 */
[----:B------:R-:W2:Y:S01]  /*10e0*/  @!P4 LDC.64 R18, c[0x0][0x218] ;  /* 0x00008600ff12cb82 */ /* 0x000ea20000000a00 */
[----:B------:R-:W-:-:S02]  /*10f0*/  @!P4 LOP3.LUT R39, R23, 0xffffffe0, RZ, 0xc0, !PT ;  /* 0xffffffe01727c812 */ /* 0x000fc400078ec0ff */
[----:B------:R-:W-:Y:S02]  /*1100*/  P2R R26, PR, RZ, 0x1 ;  /* 0x00000001ff1a7803 */ /* 0x000fe40000000000 */
[----:B------:R-:W-:Y:S02]  /*1110*/  ISETP.GE.AND P0, PT, R31, UR7, PT ;  /* 0x000000071f007c0c */ /* 0x000fe4000bf06270 */
[----:B0-----:R-:W-:-:S04]  /*1120*/  @!P4 SHF.L.U32 R38, R38, 0x5, RZ ;  /* 0x000000052626c819 */ /* 0x001fc800000006ff */
[----:B------:R-:W-:-:S05]  /*1130*/  @!P4 LOP3.LUT R38, R38, 0xffffffe0, R23, 0xe2, !PT ;  /* 0xffffffe02626c812 */ /* 0x000fca00078ee217 */
[----:B-1----:R-:W-:-:S05]  /*1140*/  @!P4 IMAD R36, R39, R36, R38 ;  /* 0x000000242724c224 */ /* 0x002fca00078e0226 */
[----:B--2---:R-:W-:Y:S01]  /*1150*/  @!P4 IADD3 R18, P5, R36, R18, RZ ;  /* 0x000000122412c210 */ /* 0x004fe20007fbe0ff */
[----:B------:R-:W-:-:S03]  /*1160*/  @!P0 FADD.FTZ R37, R37, R5 ;  /* 0x0000000525258221 */ /* 0x000fc60000010000 */
[----:B------:R-:W-:Y:S02]  /*1170*/  @!P4 LEA.HI.X.SX32 R19, R36, R19, 0x1, P5 ;  /* 0x000000132413c211 */ /* 0x000fe400028f0eff */
[----:B------:R-:W-:-:S03]  /*1180*/  ISETP.GE.AND P0, PT, R33, UR7, PT ;  /* 0x0000000721007c0c */ /* 0x000fc6000bf06270 */
[----:B------:R0:W2:Y:S02]  /*1190*/  @!P4 LDG.E.S8 R33, desc[UR8][R18.64] ;  /* 0x000000081221c981 */ /* 0x0000a4000c1e1300 */
[----:B0-----:R-:W0:Y:S08]  /*11a0*/  @!P4 LDC.64 R18, c[0x0][0x228] ;  /* 0x00008a00ff12cb82 */ /* 0x001e300000000a00 */
[----:B------:R-:W-:-:S02]  /*11b0*/  @!P0 HADD2.F32 R10, -RZ, R21.H0_H0 ;  /* 0x20000015ff0a8230 */ /* 0x000fc40000004100 */
[----:B0-----:R-:W-:-:S05]  /*11c0*/  @!P4 IMAD.WIDE R18, R23, 0x2, R18 ;  /* 0x000000021712c825 */ /* 0x001fca00078e0212 */
[----:B------:R0:W4:Y:S01]  /*11d0*/  @!P4 LDG.E.U16 R21, desc[UR8][R18.64] ;  /* 0x000000081215c981 */ /* 0x000122000c1e1500 */
[----:B------:R-:W-:Y:S01]  /*11e0*/  ISETP.NE.AND P5, PT, R34, RZ, PT ;  /* 0x000000ff2200720c */ /* 0x000fe20003fa5270 */
[----:B------:R-:W-:-:S04]  /*11f0*/  @!P3 FADD.FTZ R37, R37, R6 ;  /* 0x000000062525b221 */ /* 0x000fc80000010000 */
[----:B------:R-:W-:Y:S01]  /*1200*/  @!P2 FADD.FTZ R37, R37, R7 ;  /* 0x000000072525a221 */ /* 0x000fe20000010000 */
[----:B------:R-:W-:-:S03]  /*1210*/  VIADD R31, R23, UR11 ;  /* 0x0000000b171f7c36 */ /* 0x000fc60008000000 */
[----:B------:R-:W-:-:S04]  /*1220*/  @!P1 FADD.FTZ R37, R37, R8 ;  /* 0x0000000825259221 */ /* 0x000fc80000010000 */
[----:B------:R-:W-:-:S05]  /*1230*/  @!P5 HADD2.F32 R9, -RZ, R27.H0_H0 ;  /* 0x2000001bff09d230 */ /* 0x000fca0000004100 */
[----:B------:R-:W-:Y:S01]  /*1240*/  @!P5 FADD.FTZ R37, R37, R9 ;  /* 0x000000092525d221 */ /* 0x000fe20000010000 */
[----:B------:R-:W-:-:S13]  /*1250*/  ISETP.GE.AND P5, PT, R31, UR7, PT ;  /* 0x000000071f007c0c */ /* 0x000fda000bfa6270 */
[----:B------:R-:W1:Y:S01]  /*1260*/  @!P5 S2R R34, SR_CTAID.X ;  /* 0x000000000022d919 */ /* 0x000e620000002500 */
[----:B------:R-:W5:Y:S01]  /*1270*/  @!P5 LDC R36, c[0x0][0x244] ;  /* 0x00009100ff24db82 */ /* 0x000f620000000800 */
[----:B------:R-:W-:Y:S01]  /*1280*/  @!P6 HADD2.F32 R11, -RZ, R25.H0_H0 ;  /* 0x20000019ff0be230 */ /* 0x000fe20000004100 */
[----:B0-----:R-:W-:Y:S02]  /*1290*/  @!P4 F2FP.F16.F32.PACK_AB R19, RZ, R28 ;  /* 0x0000001cff13c23e */ /* 0x001fe400000000ff */
[----:B------:R-:W-:Y:S02]  /*12a0*/  @!P5 LOP3.LUT R18, R31, 0xffffffe0, RZ, 0xc0, !PT ;  /* 0xffffffe01f12d812 */ /* 0x000fe400078ec0ff */
[----:B-1----:R-:W-:-:S04]  /*12b0*/  @!P5 SHF.L.U32 R34, R34, 0x5, RZ ;  /* 0x000000052222d819 */ /* 0x002fc800000006ff */
[----:B------:R-:W-:-:S05]  /*12c0*/  @!P5 LOP3.LUT R25, R34, 0xffffffe0, R31, 0xe2, !PT ;  /* 0xffffffe02219d812 */ /* 0x000fca00078ee21f */
[----:B-----5:R-:W-:Y:S01]  /*12d0*/  @!P5 IMAD R25, R18, R36, R25 ;  /* 0x000000241219d224 */ /* 0x020fe200078e0219 */
[----:B------:R-:W-:Y:S01]  /*12e0*/  P2R R27, PR, RZ, 0x8 ;  /* 0x00000008ff1b7803 */ /* 0x000fe20000000000 */
[----:B--2---:R-:W4:Y:S02]  /*12f0*/  @!P4 I2F.F16 R33, R33 ;  /* 0x000000210021c306 */ /* 0x004f240000200c00 */
[----:B----4-:R-:W-:Y:S02]  /*1300*/  @!P4 HFMA2 R21, R33.H0_H0, R19.H0_H0, R21.H0_H0 ;  /* 0x200000132115c231 */ /* 0x010fe40000040815 */
[----:B------:R-:W0:Y:S02]  /*1310*/  @!P5 LDC.64 R18, c[0x0][0x218] ;  /* 0x00008600ff12db82 */ /* 0x000e240000000a00 */
[----:B0-----:R-:W-:-:S04]  /*1320*/  @!P5 IADD3 R18, P3, R25, R18, RZ ;  /* 0x000000121912d210 */ /* 0x001fc80007f7e0ff */
[----:B------:R-:W-:Y:S02]  /*1330*/  @!P5 LEA.HI.X.SX32 R19, R25, R19, 0x1, P3 ;  /* 0x000000131913d211 */ /* 0x000fe400018f0eff */
[----:B------:R-:W-:-:S03]  /*1340*/  ISETP.NE.AND P3, PT, R27, RZ, PT ;  /* 0x000000ff1b00720c */ /* 0x000fc60003f65270 */
[----:B------:R0:W2:Y:S02]  /*1350*/  @!P5 LDG.E.S8 R27, desc[UR8][R18.64] ;  /* 0x00000008121bd981 */ /* 0x0000a4000c1e1300 */
[----:B0-----:R-:W0:Y:S02]  /*1360*/  @!P5 LDC.64 R18, c[0x0][0x228] ;  /* 0x00008a00ff12db82 */ /* 0x001e240000000a00 */
[----:B0-----:R-:W-:-:S05]  /*1370*/  @!P5 IMAD.WIDE R18, R31, 0x2, R18 ;  /* 0x000000021f12d825 */ /* 0x001fca00078e0212 */
[----:B------:R0:W4:Y:S01]  /*1380*/  @!P5 LDG.E.U16 R25, desc[UR8][R18.64] ;  /* 0x000000081219d981 */ /* 0x000122000c1e1500 */
[----:B------:R-:W-:Y:S01]  /*1390*/  ISETP.GE.AND P1, PT, R32, UR7, PT ;  /* 0x0000000720007c0c */ /* 0x000fe2000bf26270 */
[----:B------:R-:W-:Y:S01]  /*13a0*/  ULDC UR4, c[0x0][0x0] ;  /* 0x0000000000047ab9 */ /* 0x000fe20000000800 */
[----:B------:R-:W-:Y:S01]  /*13b0*/  @!P0 FADD.FTZ R37, R37, R10 ;  /* 0x0000000a25258221 */ /* 0x000fe20000010000 */
[----:B------:R-:W-:-:S03]  /*13c0*/  VIADD R31, R31, UR4 ;  /* 0x000000041f1f7c36 */ /* 0x000fc60008000000 */
[----:B------:R-:W-:Y:S02]  /*13d0*/  @!P6 FADD.FTZ R37, R37, R11 ;  /* 0x0000000b2525e221 */ /* 0x000fe40000010000 */
[----:B------:R-:W-:-:S05]  /*13e0*/  ISETP.GE.AND P6, PT, R31, UR7, PT ;  /* 0x000000071f007c0c */ /* 0x000fca000bfc6270 */
[----:B------:R-:W-:Y:S01]  /*13f0*/  @!P1 HADD2.F32 R12, -RZ, R20.H0_H0 ;  /* 0x20000014ff0c9230 */ /* 0x000fe20000004100 */
[----:B0-----:R-:W-:-:S07]  /*1400*/  @!P5 F2FP.F16.F32.PACK_AB R19, RZ, R28 ;  /* 0x0000001cff13d23e */ /* 0x001fce00000000ff */
[----:B------:R-:W0:Y:S01]  /*1410*/  @!P6 LDC R32, c[0x0][0x244] ;  /* 0x00009100ff20eb82 */ /* 0x000e220000000800 */
[----:B------:R-:W-:Y:S01]  /*1420*/  @!P6 LOP3.LUT R18, R31, 0xffffffe0, RZ, 0xc0, !PT ;  /* 0xffffffe01f12e812 */ /* 0x000fe200078ec0ff */
[----:B------:R-:W-:Y:S01]  /*1430*/  @!P4 HADD2.F32 R15, -RZ, R21.H0_H0 ;  /* 0x20000015ff0fc230 */ /* 0x000fe20000004100 */
[----:B--2---:R-:W4:Y:S02]  /*1440*/  @!P5 I2F.F16 R20, R27 ;  /* 0x0000001b0014d306 */ /* 0x004f240000200c00 */
[----:B----4-:R-:W-:Y:S02]  /*1450*/  @!P5 HFMA2 R20, R20.H0_H0, R19.H0_H0, R25.H0_H0 ;  /* 0x200000131414d231 */ /* 0x010fe40000040819 */
[----:B------:R-:W1:Y:S03]  /*1460*/  @!P6 S2R R25, SR_CTAID.X ;  /* 0x000000000019e919 */ /* 0x000e660000002500 */
[----:B------:R-:W-:-:S02]  /*1470*/  @!P5 HADD2.F32 R16, -RZ, R20.H0_H0 ;  /* 0x20000014ff10d230 */ /* 0x000fc40000004100 */
[----:B------:R-:W2:Y:S01]  /*1480*/  @!P6 LDC.64 R20, c[0x0][0x228] ;  /* 0x00008a00ff14eb82 */ /* 0x000ea20000000a00 */
[----:B-1----:R-:W-:-:S04]  /*1490*/  @!P6 SHF.L.U32 R34, R25, 0x5, RZ ;  /* 0x000000051922e819 */ /* 0x002fc800000006ff */
[----:B------:R-:W-:-:S05]  /*14a0*/  @!P6 LOP3.LUT R25, R34, 0xffffffe0, R31, 0xe2, !PT ;  /* 0xffffffe02219e812 */ /* 0x000fca00078ee21f */
[----:B0-----:R-:W-:Y:S02]  /*14b0*/  @!P6 IMAD R25, R18, R32, R25 ;  /* 0x000000201219e224 */ /* 0x001fe400078e0219 */
[----:B------:R-:W0:Y:S01]  /*14c0*/  @!P6 LDC.64 R18, c[0x0][0x218] ;  /* 0x00008600ff12eb82 */ /* 0x000e220000000a00 */
[----:B--2---:R-:W-:-:S06]  /*14d0*/  @!P6 IMAD.WIDE R20, R31, 0x2, R20 ;  /* 0x000000021f14e825 */ /* 0x004fcc00078e0214 */
[----:B------:R-:W2:Y:S01]  /*14e0*/  @!P6 LDG.E.U16 R21, desc[UR8][R20.64] ;  /* 0x000000081415e981 */ /* 0x000ea2000c1e1500 */
[----:B0-----:R-:W-:-:S04]  /*14f0*/  @!P6 IADD3 R18, P0, R25, R18, RZ ;  /* 0x000000121912e210 */ /* 0x001fc80007f1e0ff */
[----:B------:R-:W-:-:S05]  /*1500*/  @!P6 LEA.HI.X.SX32 R19, R25, R19, 0x1, P0 ;  /* 0x000000131913e211 */ /* 0x000fca00000f0eff */
[----:B------:R-:W4:Y:S01]  /*1510*/  @!P6 LDG.E.S8 R18, desc[UR8][R18.64] ;  /* 0x000000081212e981 */ /* 0x000f22000c1e1300 */
[----:B------:R-:W-:Y:S01]  /*1520*/  ISETP.NE.AND P0, PT, R26, RZ, PT ;  /* 0x000000ff1a00720c */ /* 0x000fe20003f05270 */
[----:B------:R-:W-:Y:S01]  /*1530*/  @!P1 FADD.FTZ R37, R37, R12 ;  /* 0x0000000c25259221 */ /* 0x000fe20000010000 */
[----:B------:R-:W-:-:S11]  /*1540*/  ISETP.NE.AND P1, PT, R35, RZ, PT ;  /* 0x000000ff2300720c */ /* 0x000fd60003f25270 */
[----:B------:R-:W-:Y:S02]  /*1550*/  @!P0 HADD2.F32 R14, -RZ, R22.H0_H0 ;  /* 0x20000016ff0e8230 */ /* 0x000fe40000004100 */
[----:B------:R-:W-:Y:S01]  /*1560*/  @!P1 HADD2.F32 R13, -RZ, R24.H0_H0 ;  /* 0x20000018ff0d9230 */ /* 0x000fe20000004100 */
[----:B------:R-:W-:-:S04]  /*1570*/  @!P6 F2FP.F16.F32.PACK_AB R28, RZ, R28 ;  /* 0x0000001cff1ce23e */ /* 0x000fc800000000ff */
[----:B------:R-:W-:-:S04]  /*1580*/  @!P1 FADD.FTZ R37, R37, R13 ;  /* 0x0000000d25259221 */ /* 0x000fc80000010000 */
[----:B------:R-:W-:-:S04]  /*1590*/  @!P0 FADD.FTZ R37, R37, R14 ;  /* 0x0000000e25258221 */ /* 0x000fc80000010000 */
[----:B------:R-:W-:-:S04]  /*15a0*/  @!P4 FADD.FTZ R37, R37, R15 ;  /* 0x0000000f2525c221 */ /* 0x000fc80000010000 */
[----:B------:R-:W-:Y:S01]  /*15b0*/  @!P5 FADD.FTZ R37, R37, R16 ;  /* 0x000000102525d221 */ /* 0x000fe20000010000 */
[----:B------:R-:W-:Y:S01]  /*15c0*/  PLOP3.LUT P5, PT, PT, PT, UP0, 0x80, 0x0 ;  /* 0x000000000000781c */ /* 0x000fe20003faf008 */
[----:B------:R-:W-:Y:S01]  /*15d0*/  UMOV UR10, 0xbf800000 ;  /* 0xbf800000000a7882 */ /* 0x000fe20000000000 */
[----:B------:R-:W0:Y:S11]  /*15e0*/  S2UR UR6, SR_CgaCtaId ;  /* 0x00000000000679c3 */ /* 0x000e360000008800 */
[----:B---3--:R-:W-:-:S02]  /*15f0*/  @P5 R2UR UR10, R30 ;  /* 0x000000001e0a52ca */ /* 0x008fc400000e0000 */
[----:B------:R-:W-:Y:S01]  /*1600*/  LOP3.LUT P5, RZ, R0, 0x1f, RZ, 0xc0, !PT ;  /* 0x0000001f00ff7812 */ /* 0x000fe200078ac0ff */
[----:B------:R-:W-:-:S12]  /*1610*/  UMOV UR4, 0x400 ;  /* 0x0000040000047882 */ /* 0x000fd80000000000 */
[----:B------:R-:W-:-:S05]  /*1620*/  VOTEU.ALL UP1, P5 ;  /* 0x00000000003f7886 */ /* 0x000fca0002820000 */
[----:B------:R-:W-:-:S04]  /*1630*/  @!UP1 UIADD3 UR5, UR4, 0x8, URZ ;  /* 0x0000000804059890 */ /* 0x000fc8000fffe03f */
[----:B0-----:R-:W-:Y:S01]  /*1640*/  @!UP1 ULEA UR5, UR6, UR5, 0x18 ;  /* 0x0000000506059291 */ /* 0x001fe2000f8ec03f */
[----:B----4-:R-:W2:Y:S02]  /*1650*/  @!P6 I2F.F16 R22, R18 ;  /* 0x000000120016e306 */ /* 0x010ea40000200c00 */
[----:B--2---:R-:W-:-:S05]  /*1660*/  @!P6 HFMA2 R21, R22.H0_H0, R28.H0_H0, R21.H0_H0 ;  /* 0x2000001c1615e231 */ /* 0x004fca0000040815 */
[----:B------:R-:W-:-:S05]  /*1670*/  @!P6 HADD2.F32 R17, -RZ, R21.H0_H0 ;  /* 0x20000015ff11e230 */ /* 0x000fca0000004100 */
[----:B------:R-:W-:-:S05]  /*1680*/  @!P6 FADD.FTZ R37, R37, R17 ;  /* 0x000000112525e221 */ /* 0x000fca0000010000 */
        /* <DEDUP_REMOVED lines=8> */
[----:B------:R-:W0:Y:S01]  /*1710*/  SHFL.BFLY PT, R20, R21, 0x1, 0x1f ;  /* 0x0c201f0015147f89 */ /* 0x000e2200000e0000 */
[----:B------:R-:W-:-:S04]  /*1720*/  @!P5 SHF.R.U32.HI R22, RZ, 0x3, R0 ;  /* 0x00000003ff16d819 */ /* 0x000fc80000011600 */
[----:B------:R-:W-:Y:S01]  /*1730*/  @!P5 LOP3.LUT R22, R22, 0x1ffffffc, RZ, 0xc0, !PT ;  /* 0x1ffffffc1616d812 */ /* 0x000fe200078ec0ff */
[----:B0-----:R-:W-:-:S05]  /*1740*/  FADD.FTZ R19, R21, R20 ;  /* 0x0000001415137221 */ /* 0x001fca0000010000 */
[----:B------:R-:W-:Y:S01]  /*1750*/  @!P5 STS [R22+UR5], R19 ;  /* 0x000000131600d988 */ /* 0x000fe20008000805 */
[----:B------:R-:W-:Y:S01]  /*1760*/  BAR.SYNC.DEFER_BLOCKING 0x0 ;  /* 0x0000000000007b1d */ /* 0x000fe20000010000 */
[----:B------:R-:W-:-:S13]  /*1770*/  ISETP.NE.AND P5, PT, R0, RZ, PT ;  /* 0x000000ff0000720c */ /* 0x000fda0003fa5270 */
[----:B------:R-:W0:Y:S01]  /*1780*/  @!P5 S2R R24, SR_CgaCtaId ;  /* 0x000000000018d919 */ /* 0x000e220000008800 */
[----:B------:R-:W-:-:S06]  /*1790*/  @!P5 I2FP.F32.S32 R20, UR7 ;  /* 0x000000070014dc45 */ /* 0x000fcc0008201400 */
        /* <DEDUP_REMOVED lines=69> */
[----:B------:R-:W-:Y:S01]  /*1bf0*/  LOP3.LUT R22, R0, 0x1f, RZ, 0xc0, !PT ;  /* 0x0000001f00167812 */ /* 0x000fe200078ec0ff */
[----:B------:R-:W-:-:S06]  /*1c00*/  ULDC UR4, c[0x0][0x244] ;  /* 0x0000910000047ab9 */ /* 0x000fcc0000000800 */
[----:B------:R-:W2:Y:S08]  /*1c10*/  LDC.64 R20, c[0x0][0x238] ;  /* 0x00008e00ff147b82 */ /* 0x000eb00000000a00 */
[----:B------:R-:W3:Y:S01]  /*1c20*/  LDC.64 R18, c[0x0][0x220] ;  /* 0x00008800ff127b82 */ /* 0x000ee20000000a00 */
[----:B0-----:R-:W-:-:S04]  /*1c30*/  IMAD.WIDE R24, R0, 0x2, R24 ;  /* 0x0000000200187825 */ /* 0x001fc800078e0218 */
[----:B-1----:R-:W-:Y:S01]  /*1c40*/  IMAD R22, R27, 0x20, R22 ;  /* 0x000000201b167824 */ /* 0x002fe200078e0216 */
[C---:B------:R-:W-:Y:S01]  /*1c50*/  LOP3.LUT R27, R0.reuse, 0xffffffe0, RZ, 0xc0, !PT ;  /* 0xffffffe0001b7812 */ /* 0x040fe200078ec0ff */
[----:B--2---:R-:W-:-:S04]  /*1c60*/  IMAD.WIDE R20, R0, 0x2, R20 ;  /* 0x0000000200147825 */ /* 0x004fc800078e0214 */
[----:B------:R-:W-:Y:S02]  /*1c70*/  IMAD R27, R27, UR4, R22 ;  /* 0x000000041b1b7c24 */ /* 0x000fe4000f8e0216 */
[----:B------:R3:W2:Y:S04]  /*1c80*/  LDG.E.U16 R22, desc[UR8][R24.64] ;  /* 0x0000000818167981 */ /* 0x0006a8000c1e1500 */
[----:B------:R-:W4:Y:S01]  /*1c90*/  LDG.E.U16 R20, desc[UR8][R20.64] ;  /* 0x0000000814147981 */ /* 0x000f22000c1e1500 */
[----:B---3--:R-:W-:-:S03]  /*1ca0*/  IMAD.WIDE R24, R27, 0x2, R18 ;  /* 0x000000021b187825 */ /* 0x008fc600078e0212 */
[----:B------:R-:W0:Y:S04]  /*1cb0*/  LDS.64 R18, [UR5] ;  /* 0x00000005ff127984 */ /* 0x000e280008000a00 */
[----:B------:R-:W3:Y:S01]  /*1cc0*/  LDG.E.U16 R26, desc[UR8][R24.64] ;  /* 0x00000008181a7981 */ /* 0x000ee2000c1e1500 */
[----:B------:R-:W-:Y:S01]  /*1cd0*/  PLOP3.LUT P5, PT, PT, PT, UP0, 0x40, 0x0 ;  /* 0x000000000000781c */ /* 0x000fe20003fae808 */
[----:B0-----:R-:W-:-:S04]  /*1ce0*/  FADD.FTZ R18, R2, -R18 ;  /* 0x8000001202127221 */ /* 0x001fc80000010000 */
[----:B------:R-:W-:Y:S01]  /*1cf0*/  FMUL.FTZ R18, R18, R19 ;  /* 0x0000001312127220 */ /* 0x000fe20000410000 */
[----:B--2---:R-:W-:Y:S02]  /*1d00*/  HADD2.F32 R19, -RZ, R22.H0_H0 ;  /* 0x20000016ff137230 */ /* 0x004fe40000004100 */
[----:B----4-:R-:W-:Y:S01]  /*1d10*/  HADD2.F32 R31, -RZ, R20.H0_H0 ;  /* 0x20000014ff1f7230 */ /* 0x010fe20000004100 */
[----:B------:R-:W-:-:S04]  /*1d20*/  SHF.R.S32.HI R22, RZ, 0x1f, R27 ;  /* 0x0000001fff167819 */ /* 0x000fc8000001141b */
        /* <DEDUP_REMOVED lines=13> */
.L_x_366:
[----:B------:R-:W-:Y:S01]  /*1e00*/  ULDC.64 UR12, c[0x0][0x210] ;  /* 0x00008400000c7ab9 */ /* 0x000fe20000000a00 */
[----:B------:R-:W-:Y:S02]  /*1e10*/  F2FP.F16.F32.PACK_AB R33, RZ, R33 ;  /* 0x00000021ff21723e */ /* 0x000fe400000000ff */
[----:B------:R-:W-:-:S04]  /*1e20*/  LEA R18, P5, R27, UR12, 0x1 ;  /* 0x0000000c1b127c11 */ /* 0x000fc8000f8a08ff */
[----:B------:R-:W-:-:S05]  /*1e30*/  LEA.HI.X R19, R27, UR13, R22, 0x1, P5 ;  /* 0x0000000d1b137c11 */ /* 0x000fca000a8f0c16 */
[----:B------:R2:W-:Y:S04]  /*1e40*/  STG.E.U16 desc[UR8][R18.64], R33 ;  /* 0x0000002112007986 */ /* 0x0005e8000c101508 */
.L_x_365:
[----:B------:R-:W-:Y:S05]  /*1e50*/  BSYNC B0 ;  /* 0x0000000000007941 */ /* 0x000fea0003800000 */
.L_x_364:
[----:B------:R-:W-:Y:S01]  /*1e60*/  ULDC UR4, c[0x0][0x0] ;  /* 0x0000000000047ab9 */ /* 0x000fe20000000800 */
[----:B------:R-:W-:Y:S01]  /*1e70*/  BSSY B0, `(.L_x_367) ;  /* 0x000002f000007945 */ /* 0x000fe20003800000 */
[----:B------:R-:W-:-:S04]  /*1e80*/  IADD3 R2, R0, UR4, RZ ;  /* 0x0000000400027c10 */ /* 0x000fc8000fffe0ff */
[----:B------:R-:W-:-:S13]  /*1e90*/  ISETP.GE.AND P5, PT, R2, UR7, PT ;  /* 0x0000000702007c0c */ /* 0x000fda000bfa6270 */
[----:B------:R-:W-:Y:S05]  /*1ea0*/  @P5 BRA `(.L_x_368) ;  /* 0x0000000000ac5947 */ /* 0x000fea0003800000 */
[----:B------:R-:W3:Y:S01]  /*1eb0*/  S2R R2, SR_CTAID.X ;  /* 0x0000000000027919 */ /* 0x000ee20000002500 */
[----:B01----:R-:W0:Y:S01]  /*1ec0*/  LDC.64 R24, c[0x0][0x230] ;  /* 0x00008c00ff187b82 */ /* 0x003e220000000a00 */
[----:B------:R-:W-:Y:S02]  /*1ed0*/  ULDC UR4, c[0x0][0x0] ;  /* 0x0000000000047ab9 */ /* 0x000fe40000000800 */
[----:B------:R-:W-:Y:S01]  /*1ee0*/  IADD3 R31, R0, UR4, RZ ;  /* 0x00000004001f7c10 */ /* 0x000fe2000fffe0ff */
[----:B------:R-:W-:-:S03]  /*1ef0*/  ULDC UR4, c[0x0][0x244] ;  /* 0x0000910000047ab9 */ /* 0x000fc60000000800 */
[C---:B------:R-:W-:Y:S01]  /*1f00*/  LOP3.LUT R27, R31.reuse, 0xffffffe0, RZ, 0xc0, !PT ;  /* 0xffffffe01f1b7812 */ /* 0x040fe200078ec0ff */
[----:B------:R-:W1:Y:S08]  /*1f10*/  LDC.64 R20, c[0x0][0x238] ;  /* 0x00008e00ff147b82 */ /* 0x000e700000000a00 */
[----:B--2---:R-:W2:Y:S01]  /*1f20*/  LDC.64 R18, c[0x0][0x220] ;  /* 0x00008800ff127b82 */ /* 0x004ea20000000a00 */
[----:B0-----:R-:W-:-:S04]  /*1f30*/  IMAD.WIDE R24, R31, 0x2, R24 ;  /* 0x000000021f187825 */ /* 0x001fc800078e0218 */
[----:B---3--:R-:W-:Y:S02]  /*1f40*/  IMAD.SHL.U32 R2, R2, 0x20, RZ ;  /* 0x0000002002027824 */ /* 0x008fe400078e00ff */
[----:B-1----:R-:W-:-:S03]  /*1f50*/  IMAD.WIDE R20, R31, 0x2, R20 ;  /* 0x000000021f147825 */ /* 0x002fc600078e0214 */
[----:B------:R-:W-:-:S03]  /*1f60*/  LOP3.LUT R2, R2, 0xffffffe0, R31, 0xe2, !PT ;  /* 0xffffffe002027812 */ /* 0x000fc600078ee21f */
[----:B------:R-:W3:Y:S02]  /*1f70*/  LDG.E.U16 R20, desc[UR8][R20.64] ;  /* 0x0000000814147981 */ /* 0x000ee4000c1e1500 */
[----:B------:R-:W-:Y:S02]  /*1f80*/  IMAD R27, R27, UR4, R2 ;  /* 0x000000041b1b7c24 */ /* 0x000fe4000f8e0202 */
[----:B------:R2:W4:Y:S02]  /*1f90*/  LDG.E.U16 R2, desc[UR8][R24.64] ;  /* 0x0000000818027981 */ /* 0x000524000c1e1500 */
[----:B--2---:R-:W-:Y:S02]  /*1fa0*/  IMAD.WIDE R24, R27, 0x2, R18 ;  /* 0x000000021b187825 */ /* 0x004fe400078e0212 */
[----:B------:R-:W0:Y:S04]  /*1fb0*/  LDS.64 R18, [UR5] ;  /* 0x00000005ff127984 */ /* 0x000e280008000a00 */
[----:B------:R-:W2:Y:S01]  /*1fc0*/  LDG.E.U16 R22, desc[UR8][R24.64] ;  /* 0x0000000818167981 */ /* 0x000ea2000c1e1500 */
[----:B------:R-:W-:-:S02]  /*1fd0*/  PLOP3.LUT P5, PT, PT, PT, UP0, 0x40, 0x0 ;  /* 0x000000000000781c */ /* 0x000fc40003fae808 */
[----:B------:R-:W-:Y:S01]  /*1fe0*/  SHF.R.S32.HI R26, RZ, 0x1f, R27 ;  /* 0x0000001fff1a7819 */ /* 0x000fe2000001141b */
[----:B0-----:R-:W-:-:S04]  /*1ff0*/  FADD.FTZ R18, R3, -R18 ;  /* 0x8000001203127221 */ /* 0x001fc80000010000 */
[----:B------:R-:W-:Y:S01]  /*2000*/  FMUL.FTZ R18, R18, R19 ;  /* 0x0000001312127220 */ /* 0x000fe20000410000 */
[----:B---3--:R-:W-:Y:S02]  /*2010*/  HADD2.F32 R31, -RZ, R20.H0_H0 ;  /* 0x20000014ff1f7230 */ /* 0x008fe40000004100 */
[----:B----4-:R-:W-:-:S05]  /*2020*/  HADD2.F32 R3, -RZ, R2.H0_H0 ;  /* 0x20000002ff037230 */ /* 0x010fca0000004100 */
[----:B------:R-:W-:Y:S01]  /*2030*/  FFMA.FTZ R3, R18, R3, R31 ;  /* 0x0000000312037223 */ /* 0x000fe2000001001f */
[----:B--2---:R-:W-:-:S05]  /*2040*/  HADD2.F32 R22, -RZ, R22.H0_H0 ;  /* 0x20000016ff167230 */ /* 0x004fca0000004100 */
        /* <DEDUP_REMOVED lines=12> */
.L_x_369:
[----:B------:R-:W-:Y:S01]  /*2110*/  ULDC.64 UR12, c[0x0][0x210] ;  /* 0x00008400000c7ab9 */ /* 0x000fe20000000a00 */
[----:B------:R-:W-:Y:S02]  /*2120*/  F2FP.F16.F32.PACK_AB R18, RZ, R3 ;  /* 0x00000003ff12723e */ /* 0x000fe400000000ff */
[----:B------:R-:W-:-:S04]  /*2130*/  LEA R2, P5, R27, UR12, 0x1 ;  /* 0x0000000c1b027c11 */ /* 0x000fc8000f8a08ff */
[----:B------:R-:W-:-:S05]  /*2140*/  LEA.HI.X R3, R27, UR13, R26, 0x1, P5 ;  /* 0x0000000d1b037c11 */ /* 0x000fca000a8f0c1a */
[----:B------:R3:W-:Y:S04]  /*2150*/  STG.E.U16 desc[UR8][R2.64], R18 ;  /* 0x0000001202007986 */ /* 0x0007e8000c101508 */
.L_x_368:
[----:B------:R-:W-:Y:S05]  /*2160*/  BSYNC B0 ;  /* 0x0000000000007941 */ /* 0x000fea0003800000 */
.L_x_367:
[----:B---34-:R-:W3:Y:S01]  /*2170*/  LDC R3, c[0x0][RZ] ;  /* 0x00000000ff037b82 */ /* 0x018ee20000000800 */
[----:B------:R-:W-:Y:S01]  /*2180*/  BSSY B0, `(.L_x_370) ;  /* 0x000002f000007945 */ /* 0x000fe20003800000 */
[----:B---3--:R-:W-:-:S04]  /*2190*/  IADD3 R2, R3, R3, R0 ;  /* 0x0000000303027210 */ /* 0x008fc80007ffe000 */
[----:B------:R-:W-:-:S13]  /*21a0*/  ISETP.GE.AND P5, PT, R2, UR7, PT ;  /* 0x0000000702007c0c */ /* 0x000fda000bfa6270 */
[----:B------:R-:W-:Y:S05]  /*21b0*/  @P5 BRA `(.L_x_371) ;  /* 0x0000000000ac5947 */ /* 0x000fea0003800000 */
[----:B------:R-:W3:Y:S01]  /*21c0*/  S2R R22, SR_CTAID.X ;  /* 0x0000000000167919 */ /* 0x000ee20000002500 */
[----:B------:R-:W4:Y:S01]  /*21d0*/  LDC R27, c[0x0][RZ] ;  /* 0x00000000ff1b7b82 */ /* 0x000f220000000800 */
[----:B------:R-:W-:-:S07]  /*21e0*/  ULDC UR4, c[0x0][0x244] ;  /* 0x0000910000047ab9 */ /* 0x000fce0000000800 */
[----:B-1----:R-:W1:Y:S08]  /*21f0*/  LDC.64 R20, c[0x0][0x230] ;  /* 0x00008c00ff147b82 */ /* 0x002e700000000a00 */
[----:B0-2---:R-:W0:Y:S08]  /*2200*/  LDC.64 R18, c[0x0][0x238] ;  /* 0x00008e00ff127b82 */ /* 0x005e300000000a00 */
[----:B------:R-:W2:Y:S01]  /*2210*/  LDC.64 R2, c[0x0][0x220] ;  /* 0x00008800ff027b82 */ /* 0x000ea20000000a00 */
[----:B----4-:R-:W-:-:S04]  /*2220*/  IADD3 R27, R27, R27, R0 ;  /* 0x0000001b1b1b7210 */ /* 0x010fc80007ffe000 */
[C---:B------:R-:W-:Y:S01]  /*2230*/  LOP3.LUT R25, R27.reuse, 0xffffffe0, RZ, 0xc0, !PT ;  /* 0xffffffe01b197812 */ /* 0x040fe200078ec0ff */
[----:B---3--:R-:W-:Y:S02]  /*2240*/  IMAD.SHL.U32 R22, R22, 0x20, RZ ;  /* 0x0000002016167824 */ /* 0x008fe400078e00ff */
[----:B-1----:R-:W-:-:S03]  /*2250*/  IMAD.WIDE R20, R27, 0x2, R20 ;  /* 0x000000021b147825 */ /* 0x002fc600078e0214 */
[----:B------:R-:W-:Y:S01]  /*2260*/  LOP3.LUT R22, R22, 0xffffffe0, R27, 0xe2, !PT ;  /* 0xffffffe016167812 */ /* 0x000fe200078ee21b */
[----:B0-----:R-:W-:-:S04]  /*2270*/  IMAD.WIDE R18, R27, 0x2, R18 ;  /* 0x000000021b127825 */ /* 0x001fc800078e0212 */
[----:B------:R-:W-:Y:S02]  /*2280*/  IMAD R25, R25, UR4, R22 ;  /* 0x0000000419197c24 */ /* 0x000fe4000f8e0216 */
[----:B------:R2:W3:Y:S04]  /*2290*/  LDG.E.U16 R22, desc[UR8][R20.64] ;  /* 0x0000000814167981 */ /* 0x0004e8000c1e1500 */
[----:B------:R-:W4:Y:S01]  /*22a0*/  LDG.E.U16 R18, desc[UR8][R18.64] ;  /* 0x0000000812127981 */ /* 0x000f22000c1e1500 */
[----:B--2---:R-:W-:-:S03]  /*22b0*/  IMAD.WIDE R20, R25, 0x2, R2 ;  /* 0x0000000219147825 */ /* 0x004fc600078e0202 */
        /* <DEDUP_REMOVED lines=22> */
.L_x_372:
[----:B------:R-:W-:Y:S01]  /*2420*/  ULDC.64 UR12, c[0x0][0x210] ;  /* 0x00008400000c7ab9 */ /* 0x000fe20000000a00 */
[----:B------:R-:W-:Y:S02]  /*2430*/  F2FP.F16.F32.PACK_AB R4, RZ, R3 ;  /* 0x00000003ff04723e */ /* 0x000fe400000000ff */
[----:B------:R-:W-:-:S04]  /*2440*/  LEA R2, P5, R25, UR12, 0x1 ;  /* 0x0000000c19027c11 */ /* 0x000fc8000f8a08ff */
[----:B------:R-:W-:-:S05]  /*2450*/  LEA.HI.X R3, R25, UR13, R22, 0x1, P5 ;  /* 0x0000000d19037c11 */ /* 0x000fca000a8f0c16 */
[----:B------:R4:W-:Y:S04]  /*2460*/  STG.E.U16 desc[UR8][R2.64], R4 ;  /* 0x0000000402007986 */ /* 0x0009e8000c101508 */
.L_x_371:
[----:B------:R-:W-:Y:S05]  /*2470*/  BSYNC B0 ;  /* 0x0000000000007941 */ /* 0x000fea0003800000 */
.L_x_370:
[----:B---34-:R-:W3:Y:S01]  /*2480*/  LDC R3, c[0x0][RZ] ;  /* 0x00000000ff037b82 */ /* 0x018ee20000000800 */
[----:B------:R-:W-:Y:S01]  /*2490*/  BSSY B0, `(.L_x_373) ;  /* 0x0000030000007945 */ /* 0x000fe20003800000 */
[----:B---3--:R-:W-:-:S04]  /*24a0*/  IADD3 R2, R3, R3, R0 ;  /* 0x0000000303027210 */ /* 0x008fc80007ffe000 */
[----:B------:R-:W-:-:S04]  /*24b0*/  IADD3 R2, R2, R3, RZ ;  /* 0x0000000302027210 */ /* 0x000fc80007ffe0ff */
[----:B------:R-:W-:-:S13]  /*24c0*/  ISETP.GE.AND P5, PT, R2, UR7, PT ;  /* 0x0000000702007c0c */ /* 0x000fda000bfa6270 */
[----:B------:R-:W-:Y:S05]  /*24d0*/  @P5 BRA `(.L_x_374) ;  /* 0x0000000000ac5947 */ /* 0x000fea0003800000 */
[----:B------:R-:W3:Y:S01]  /*24e0*/  S2R R22, SR_CTAID.X ;  /* 0x0000000000167919 */ /* 0x000ee20000002500 */
[----:B01----:R-:W0:Y:S01]  /*24f0*/  LDC R25, c[0x0][RZ] ;  /* 0x00000000ff197b82 */ /* 0x003e220000000800 */
[----:B------:R-:W-:-:S07]  /*2500*/  ULDC UR4, c[0x0][0x244] ;  /* 0x0000910000047ab9 */ /* 0x000fce0000000800 */
[----:B------:R-:W1:Y:S08]  /*2510*/  LDC.64 R20, c[0x0][0x230] ;  /* 0x00008c00ff147b82 */ /* 0x000e700000000a00 */
[----:B------:R-:W4:Y:S08]  /*2520*/  LDC.64 R2, c[0x0][0x238] ;  /* 0x00008e00ff027b82 */ /* 0x000f300000000a00 */
[----:B--2---:R-:W2:Y:S01]  /*2530*/  LDC.64 R18, c[0x0][0x220] ;  /* 0x00008800ff127b82 */ /* 0x004ea20000000a00 */
[----:B0-----:R-:W-:-:S05]  /*2540*/  IADD3 R4, R25, R25, R0 ;  /* 0x0000001919047210 */ /* 0x001fca0007ffe000 */
[----:B------:R-:W-:Y:S01]  /*2550*/  IMAD.IADD R25, R4, 0x1, R25 ;  /* 0x0000000104197824 */ /* 0x000fe200078e0219 */
[----:B---3--:R-:W-:-:S03]  /*2560*/  SHF.L.U32 R4, R22, 0x5, RZ ;  /* 0x0000000516047819 */ /* 0x008fc600000006ff */
[C---:B-1----:R-:W-:Y:S01]  /*2570*/  IMAD.WIDE R20, R25.reuse, 0x2, R20 ;  /* 0x0000000219147825 */ /* 0x042fe200078e0214 */
[----:B------:R-:W-:Y:S02]  /*2580*/  LOP3.LUT R4, R4, 0xffffffe0, R25, 0xe2, !PT ;  /* 0xffffffe004047812 */ /* 0x000fe400078ee219 */
[C---:B------:R-:W-:Y:S01]  /*2590*/  LOP3.LUT R27, R25.reuse, 0xffffffe0, RZ, 0xc0, !PT ;  /* 0xffffffe0191b7812 */ /* 0x040fe200078ec0ff */
[----:B----4-:R-:W-:Y:S02]  /*25a0*/  IMAD.WIDE R2, R25, 0x2, R2 ;  /* 0x0000000219027825 */ /* 0x010fe400078e0202 */
[----:B------:R-:W3:Y:S02]  /*25b0*/  LDG.E.U16 R20, desc[UR8][R20.64] ;  /* 0x0000000814147981 */ /* 0x000ee4000c1e1500 */
[----:B------:R-:W-:Y:S02]  /*25c0*/  IMAD R27, R27, UR4, R4 ;  /* 0x000000041b1b7c24 */ /* 0x000fe4000f8e0204 */
[----:B------:R-:W0:Y:S02]  /*25d0*/  LDS.64 R24, [UR5] ;  /* 0x00000005ff187984 */ /* 0x000e240008000a00 */
[----:B--2---:R-:W-:-:S02]  /*25e0*/  IMAD.WIDE R18, R27, 0x2, R18 ;  /* 0x000000021b127825 */ /* 0x004fc400078e0212 */
[----:B------:R-:W2:Y:S04]  /*25f0*/  LDG.E.U16 R2, desc[UR8][R2.64] ;  /* 0x0000000802027981 */ /* 0x000ea8000c1e1500 */
[----:B------:R-:W4:Y:S01]  /*2600*/  LDG.E.U16 R4, desc[UR8][R18.64] ;  /* 0x0000000812047981 */ /* 0x000f22000c1e1500 */
[----:B------:R-:W-:Y:S01]  /*2610*/  PLOP3.LUT P5, PT, PT, PT, UP0, 0x40, 0x0 ;  /* 0x000000000000781c */ /* 0x000fe20003fae808 */
[----:B0-----:R-:W-:-:S04]  /*2620*/  FADD.FTZ R24, R5, -R24 ;  /* 0x8000001805187221 */ /* 0x001fc80000010000 */
[----:B------:R-:W-:Y:S01]  /*2630*/  FMUL.FTZ R24, R24, R25 ;  /* 0x0000001918187220 */ /* 0x000fe20000410000 */
[----:B---3--:R-:W-:Y:S02]  /*2640*/  HADD2.F32 R5, -RZ, R20.H0_H0 ;  /* 0x20000014ff057230 */ /* 0x008fe40000004100 */
[----:B--2---:R-:W-:Y:S02]  /*2650*/  HADD2.F32 R31, -RZ, R2.H0_H0 ;  /* 0x20000002ff1f7230 */ /* 0x004fe40000004100 */
[----:B----4-:R-:W-:-:S03]  /*2660*/  HADD2.F32 R4, -RZ, R4.H0_H0 ;  /* 0x20000004ff047230 */ /* 0x010fc60000004100 */
[----:B------:R-:W-:Y:S01]  /*2670*/  FFMA.FTZ R5, R24, R5, R31 ;  /* 0x0000000518057223 */ /* 0x000fe2000001001f */
[----:B------:R-:W-:-:S03]  /*2680*/  SHF.R.S32.HI R20, RZ, 0x1f, R27 ;  /* 0x0000001fff147819 */ /* 0x000fc6000001141b */
        /* <DEDUP_REMOVED lines=11> */
.L_x_375:
[----:B------:R-:W-:Y:S01]  /*2740*/  ULDC.64 UR12, c[0x0][0x210] ;  /* 0x00008400000c7ab9 */ /* 0x000fe20000000a00 */
[----:B------:R-:W-:Y:S02]  /*2750*/  F2FP.F16.F32.PACK_AB R4, RZ, R4 ;  /* 0x00000004ff04723e */ /* 0x000fe400000000ff */
[----:B------:R-:W-:-:S04]  /*2760*/  LEA R2, P5, R27, UR12, 0x1 ;  /* 0x0000000c1b027c11 */ /* 0x000fc8000f8a08ff */
[----:B------:R-:W-:-:S05]  /*2770*/  LEA.HI.X R3, R27, UR13, R20, 0x1, P5 ;  /* 0x0000000d1b037c11 */ /* 0x000fca000a8f0c14 */
[----:B------:R3:W-:Y:S04]  /*2780*/  STG.E.U16 desc[UR8][R2.64], R4 ;  /* 0x0000000402007986 */ /* 0x0007e8000c101508 */
.L_x_374:
[----:B------:R-:W-:Y:S05]  /*2790*/  BSYNC B0 ;  /* 0x0000000000007941 */ /* 0x000fea0003800000 */
.L_x_373:
[----:B------:R-:W-:Y:S04]  /*27a0*/  BSSY B0, `(.L_x_376) ;  /* 0x000002d000007945 */ /* 0x000fe80003800000 */
[----:B------:R-:W-:Y:S05]  /*27b0*/  @P3 BRA `(.L_x_377) ;  /* 0x0000000000ac3947 */ /* 0x000fea0003800000 */
[----:B------:R-:W5:Y:S01]  /*27c0*/  S2R R22, SR_CTAID.X ;  /* 0x0000000000167919 */ /* 0x000f620000002500 */
[----:B-1----:R-:W1:Y:S01]  /*27d0*/  LDC R21, c[0x0][RZ] ;  /* 0x00000000ff157b82 */ /* 0x002e620000000800 */
[----:B------:R-:W-:-:S07]  /*27e0*/  ULDC UR4, c[0x0][0x244] ;  /* 0x0000910000047ab9 */ /* 0x000fce0000000800 */
[----:B---34-:R-:W3:Y:S08]  /*27f0*/  LDC.64 R4, c[0x0][0x230] ;  /* 0x00008c00ff047b82 */ /* 0x018ef00000000a00 */
[----:B0-2---:R-:W0:Y:S08]  /*2800*/  LDC.64 R18, c[0x0][0x238] ;  /* 0x00008e00ff127b82 */ /* 0x005e300000000a00 */
[----:B------:R-:W2:Y:S01]  /*2810*/  LDC.64 R2, c[0x0][0x220] ;  /* 0x00008800ff027b82 */ /* 0x000ea20000000a00 */
[----:B-1----:R-:W-:-:S04]  /*2820*/  IADD3 R20, R21, R21, R0 ;  /* 0x0000001515147210 */ /* 0x002fc80007ffe000 */
[----:B------:R-:W-:Y:S01]  /*2830*/  IADD3 R21, R21, R20, R21 ;  /* 0x0000001415157210 */ /* 0x000fe20007ffe015 */
[----:B-----5:R-:W-:-:S03]  /*2840*/  IMAD.SHL.U32 R20, R22, 0x20, RZ ;  /* 0x0000002016147824 */ /* 0x020fc600078e00ff */
[C---:B------:R-:W-:Y:S01]  /*2850*/  LOP3.LUT R25, R21.reuse, 0xffffffe0, RZ, 0xc0, !PT ;  /* 0xffffffe015197812 */ /* 0x040fe200078ec0ff */
[----:B---3--:R-:W-:Y:S01]  /*2860*/  IMAD.WIDE R4, R21, 0x2, R4 ;  /* 0x0000000215047825 */ /* 0x008fe200078e0204 */
[----:B------:R-:W-:-:S03]  /*2870*/  LOP3.LUT R20, R20, 0xffffffe0, R21, 0xe2, !PT ;  /* 0xffffffe014147812 */ /* 0x000fc600078ee215 */
[----:B0-----:R-:W-:Y:S02]  /*2880*/  IMAD.WIDE R18, R21, 0x2, R18 ;  /* 0x0000000215127825 */ /* 0x001fe400078e0212 */
        /* <DEDUP_REMOVED lines=10> */
[----:B----4-:R-:W-:-:S05]  /*2930*/  HADD2.F32 R31, -RZ, R18.H0_H0 ;  /* 0x20000012ff1f7230 */ /* 0x010fca0000004100 */
[----:B------:R-:W-:Y:S01]  /*2940*/  FFMA.FTZ R20, R20, R27, R31 ;  /* 0x0000001b14147223 */ /* 0x000fe2000001001f */
[----:B--2---:R-:W-:Y:S01]  /*2950*/  HADD2.F32 R21, -RZ, R22.H0_H0 ;  /* 0x20000016ff157230 */ /* 0x004fe20000004100 */
        /* <DEDUP_REMOVED lines=12> */
.L_x_378:
[----:B------:R-:W-:Y:S01]  /*2a20*/  ULDC.64 UR12, c[0x0][0x210] ;  /* 0x00008400000c7ab9 */ /* 0x000fe20000000a00 */
[----:B------:R-:W-:Y:S02]  /*2a30*/  F2FP.F16.F32.PACK_AB R20, RZ, R20 ;  /* 0x00000014ff14723e */ /* 0x000fe400000000ff */
[----:B------:R-:W-:-:S04]  /*2a40*/  LEA R2, P3, R25, UR12, 0x1 ;  /* 0x0000000c19027c11 */ /* 0x000fc8000f8608ff */
[----:B------:R-:W-:-:S05]  /*2a50*/  LEA.HI.X R3, R25, UR13, R22, 0x1, P3 ;  /* 0x0000000d19037c11 */ /* 0x000fca00098f0c16 */
[----:B------:R0:W-:Y:S04]  /*2a60*/  STG.E.U16 desc[UR8][R2.64], R20 ;  /* 0x0000001402007986 */ /* 0x0001e8000c101508 */
.L_x_377:
[----:B------:R-:W-:Y:S05]  /*2a70*/  BSYNC B0 ;  /* 0x0000000000007941 */ /* 0x000fea0003800000 */
.L_x_376:
[----:B------:R-:W-:Y:S04]  /*2a80*/  BSSY B0, `(.L_x_379) ;  /* 0x000002e000007945 */ /* 0x000fe80003800000 */
[----:B------:R-:W-:Y:S05]  /*2a90*/  @P2 BRA `(.L_x_380) ;  /* 0x0000000000b02947 */ /* 0x000fea0003800000 */
[----:B-1----:R-:W1:Y:S01]  /*2aa0*/  LDC R21, c[0x0][RZ] ;  /* 0x00000000ff157b82 */ /* 0x002e620000000800 */
[----:B------:R-:W5:Y:S01]  /*2ab0*/  S2R R6, SR_CTAID.X ;  /* 0x0000000000067919 */ /* 0x000f620000002500 */
[----:B------:R-:W-:-:S06]  /*2ac0*/  ULDC UR4, c[0x0][0x244] ;  /* 0x0000910000047ab9 */ /* 0x000fcc0000000800 */
[----:B0-2-4-:R-:W0:Y:S08]  /*2ad0*/  LDC.64 R18, c[0x0][0x230] ;  /* 0x00008c00ff127b82 */ /* 0x015e300000000a00 */
[----:B---3--:R-:W2:Y:S08]  /*2ae0*/  LDC.64 R4, c[0x0][0x238] ;  /* 0x00008e00ff047b82 */ /* 0x008eb00000000a00 */
[----:B------:R-:W3:Y:S01]  /*2af0*/  LDC.64 R2, c[0x0][0x220] ;  /* 0x00008800ff027b82 */ /* 0x000ee20000000a00 */
[----:B-1----:R-:W-:-:S04]  /*2b00*/  IADD3 R0, R21, R21, R0 ;  /* 0x0000001515007210 */ /* 0x002fc80007ffe000 */
[----:B------:R-:W-:-:S04]  /*2b10*/  IADD3 R0, R21, R0, R21 ;  /* 0x0000000015007210 */ /* 0x000fc80007ffe015 */
[----:B------:R-:W-:Y:S01]  /*2b20*/  IADD3 R21, R0, R21, RZ ;  /* 0x0000001500157210 */ /* 0x000fe20007ffe0ff */
[----:B-----5:R-:W-:-:S03]  /*2b30*/  IMAD.SHL.U32 R0, R6, 0x20, RZ ;  /* 0x0000002006007824 */ /* 0x020fc600078e00ff */
[C---:B------:R-:W-:Y:S01]  /*2b40*/  LOP3.LUT R25, R21.reuse, 0xffffffe0, RZ, 0xc0, !PT ;  /* 0xffffffe015197812 */ /* 0x040fe200078ec0ff */
[----:B0-----:R-:W-:Y:S01]  /*2b50*/  IMAD.WIDE R18, R21, 0x2, R18 ;  /* 0x0000000215127825 */ /* 0x001fe200078e0212 */
        /* <DEDUP_REMOVED lines=27> */
.L_x_381:
[----:B------:R-:W-:Y:S01]  /*2d10*/  ULDC.64 UR12, c[0x0][0x210] ;  /* 0x00008400000c7ab9 */ /* 0x000fe20000000a00 */
[----:B------:R-:W-:Y:S02]  /*2d20*/  F2FP.F16.F32.PACK_AB R0, RZ, R0 ;  /* 0x00000000ff00723e */ /* 0x000fe400000000ff */
[----:B------:R-:W-:-:S04]  /*2d30*/  LEA R2, P2, R25, UR12, 0x1 ;  /* 0x0000000c19027c11 */ /* 0x000fc8000f8408ff */
[----:B------:R-:W-:-:S05]  /*2d40*/  LEA.HI.X R3, R25, UR13, R18, 0x1, P2 ;  /* 0x0000000d19037c11 */ /* 0x000fca00090f0c12 */
[----:B------:R0:W-:Y:S04]  /*2d50*/  STG.E.U16 desc[UR8][R2.64], R0 ;  /* 0x0000000002007986 */ /* 0x0001e8000c101508 */
.L_x_380:
[----:B------:R-:W-:Y:S05]  /*2d60*/  BSYNC B0 ;  /* 0x0000000000007941 */ /* 0x000fea0003800000 */
.L_x_379:
[----:B01----:R-:W0:Y:S01]  /*2d70*/  S2R R0, SR_TID.X ;  /* 0x0000000000007919 */ /* 0x003e220000002100 */
[----:B------:R-:W-:Y:S01]  /*2d80*/  ISETP.GE.AND P2, PT, R29, UR7, PT ;  /* 0x000000071d007c0c */ /* 0x000fe2000bf46270 */
[----:B------:R-:W-:Y:S01]  /*2d90*/  BSSY B0, `(.L_x_382) ;  /* 0x0000031000007945 */ /* 0x000fe20003800000 */
[----:B0-----:R-:W-:-:S05]  /*2da0*/  IADD3 R0, R0, UR11, RZ ;  /* 0x0000000b00007c10 */ /* 0x001fca000fffe0ff */
[----:B------:R-:W-:-:S05]  /*2db0*/  VIADD R0, R0, UR11 ;  /* 0x0000000b00007c36 */ /* 0x000fca0008000000 */
[----:B------:R-:W-:-:S05]  /*2dc0*/  IADD3 R0, R0, UR11, RZ ;  /* 0x0000000b00007c10 */ /* 0x000fca000fffe0ff */
[----:B------:R-:W-:-:S05]  /*2dd0*/  VIADD R0, R0, UR11 ;  /* 0x0000000b00007c36 */ /* 0x000fca0008000000 */
[----:B------:R-:W-:-:S05]  /*2de0*/  IADD3 R0, R0, UR11, RZ ;  /* 0x0000000b00007c10 */ /* 0x000fca000fffe0ff */
[----:B------:R-:W-:Y:S01]  /*2df0*/  VIADD R0, R0, UR11 ;  /* 0x0000000b00007c36 */ /* 0x000fe20008000000 */
[----:B------:R-:W-:Y:S06]  /*2e00*/  @P2 BRA `(.L_x_383) ;  /* 0x0000000000a42947 */ /* 0x000fec0003800000 */
[----:B------:R-:W0:Y:S01]  /*2e10*/  S2R R6, SR_CTAID.X ;  /* 0x0000000000067919 */ /* 0x000e220000002500 */
[----:B--2-4-:R-:W1:Y:S01]  /*2e20*/  LDC.64 R18, c[0x0][0x230] ;  /* 0x00008c00ff127b82 */ /* 0x014e620000000a00 */
[----:B------:R-:W-:Y:S01]  /*2e30*/  LOP3.LUT R7, R0, 0xffffffe0, RZ, 0xc0, !PT ;  /* 0xffffffe000077812 */ /* 0x000fe200078ec0ff */
[----:B------:R-:W-:-:S06]  /*2e40*/  ULDC UR4, c[0x0][0x244] ;  /* 0x0000910000047ab9 */ /* 0x000fcc0000000800 */
[----:B---3--:R-:W2:Y:S08]  /*2e50*/  LDC.64 R4, c[0x0][0x238] ;  /* 0x00008e00ff047b82 */ /* 0x008eb00000000a00 */
[----:B------:R-:W3:Y:S01]  /*2e60*/  LDC.64 R2, c[0x0][0x220] ;  /* 0x00008800ff027b82 */ /* 0x000ee20000000a00 */
[----:B-1----:R-:W-:-:S06]  /*2e70*/  IMAD.WIDE R18, R0, 0x2, R18 ;  /* 0x0000000200127825 */ /* 0x002fcc00078e0212 */
[----:B------:R-:W4:Y:S01]  /*2e80*/  LDG.E.U16 R18, desc[UR8][R18.64] ;  /* 0x0000000812127981 */ /* 0x000f22000c1e1500 */
[----:B0-----:R-:W-:-:S04]  /*2e90*/  SHF.L.U32 R21, R6, 0x5, RZ ;  /* 0x0000000506157819 */ /* 0x001fc800000006ff */
[----:B------:R-:W-:Y:S01]  /*2ea0*/  LOP3.LUT R6, R21, 0xffffffe0, R0, 0xe2, !PT ;  /* 0xffffffe015067812 */ /* 0x000fe200078ee200 */
[----:B--2---:R-:W-:Y:S02]  /*2eb0*/  IMAD.WIDE R20, R0, 0x2, R4 ;  /* 0x0000000200147825 */ /* 0x004fe400078e0204 */
[----:B------:R-:W0:Y:S02]  /*2ec0*/  LDS.64 R4, [UR5] ;  /* 0x00000005ff047984 */ /* 0x000e240008000a00 */
[----:B------:R-:W-:Y:S02]  /*2ed0*/  IMAD R7, R7, UR4, R6 ;  /* 0x0000000407077c24 */ /* 0x000fe4000f8e0206 */
[----:B------:R-:W2:Y:S02]  /*2ee0*/  LDG.E.U16 R20, desc[UR8][R20.64] ;  /* 0x0000000814147981 */ /* 0x000ea4000c1e1500 */
[----:B---3--:R-:W-:-:S05]  /*2ef0*/  IMAD.WIDE R2, R7, 0x2, R2 ;  /* 0x0000000207027825 */ /* 0x008fca00078e0202 */
[----:B------:R-:W3:Y:S01]  /*2f00*/  LDG.E.U16 R6, desc[UR8][R2.64] ;  /* 0x0000000802067981 */ /* 0x000ee2000c1e1500 */
[----:B------:R-:W-:Y:S01]  /*2f10*/  PLOP3.LUT P2, PT, PT, PT, UP0, 0x40, 0x0 ;  /* 0x000000000000781c */ /* 0x000fe20003f4e808 */
[----:B0-----:R-:W-:-:S04]  /*2f20*/  FADD.FTZ R4, R8, -R4 ;  /* 0x8000000408047221 */ /* 0x001fc80000010000 */
[----:B------:R-:W-:Y:S01]  /*2f30*/  FMUL.FTZ R4, R4, R5 ;  /* 0x0000000504047220 */ /* 0x000fe20000410000 */
[----:B------:R-:W-:Y:S01]  /*2f40*/  SHF.R.S32.HI R8, RZ, 0x1f, R7 ;  /* 0x0000001fff087819 */ /* 0x000fe20000011407 */
        /* <DEDUP_REMOVED lines=16> */
.L_x_384:
[----:B------:R-:W-:Y:S01]  /*3050*/  ULDC.64 UR12, c[0x0][0x210] ;  /* 0x00008400000c7ab9 */ /* 0x000fe20000000a00 */
[----:B------:R-:W-:Y:S02]  /*3060*/  F2FP.F16.F32.PACK_AB R4, RZ, R4 ;  /* 0x00000004ff04723e */ /* 0x000fe400000000ff */
[----:B------:R-:W-:-:S04]  /*3070*/  LEA R2, P2, R7, UR12, 0x1 ;  /* 0x0000000c07027c11 */ /* 0x000fc8000f8408ff */
[----:B------:R-:W-:-:S05]  /*3080*/  LEA.HI.X R3, R7, UR13, R8, 0x1, P2 ;  /* 0x0000000d07037c11 */ /* 0x000fca00090f0c08 */
[----:B------:R0:W-:Y:S04]  /*3090*/  STG.E.U16 desc[UR8][R2.64], R4 ;  /* 0x0000000402007986 */ /* 0x0001e8000c101508 */
.L_x_383:
[----:B------:R-:W-:Y:S05]  /*30a0*/  BSYNC B0 ;  /* 0x0000000000007941 */ /* 0x000fea0003800000 */
.L_x_382:
[----:B------:R-:W-:Y:S01]  /*30b0*/  ULDC UR4, c[0x0][0x0] ;  /* 0x0000000000047ab9 */ /* 0x000fe20000000800 */
[----:B------:R-:W-:Y:S01]  /*30c0*/  BSSY B0, `(.L_x_385) ;  /* 0x000002f000007945 */ /* 0x000fe20003800000 */
[----:B01-34-:R-:W-:-:S05]  /*30d0*/  VIADD R2, R0, UR4 ;  /* 0x0000000400027c36 */ /* 0x01bfca0008000000 */
[----:B------:R-:W-:-:S13]  /*30e0*/  ISETP.GE.AND P2, PT, R2, UR7, PT ;  /* 0x0000000702007c0c */ /* 0x000fda000bf46270 */
[----:B------:R-:W-:Y:S05]  /*30f0*/  @P2 BRA `(.L_x_386) ;  /* 0x0000000000ac2947 */ /* 0x000fea0003800000 */
[----:B------:R-:W0:Y:S01]  /*3100*/  S2R R8, SR_CTAID.X ;  /* 0x0000000000087919 */ /* 0x000e220000002500 */
[----:B------:R-:W1:Y:S01]  /*3110*/  LDC.64 R6, c[0x0][0x230] ;  /* 0x00008c00ff067b82 */ /* 0x000e620000000a00 */
[----:B------:R-:W-:Y:S02]  /*3120*/  ULDC UR4, c[0x0][0x0] ;  /* 0x0000000000047ab9 */ /* 0x000fe40000000800 */
[----:B------:R-:W-:Y:S01]  /*3130*/  VIADD R21, R0, UR4 ;  /* 0x0000000400157c36 */ /* 0x000fe20008000000 */
[----:B------:R-:W-:-:S04]  /*3140*/  ULDC UR4, c[0x0][0x244] ;  /* 0x0000910000047ab9 */ /* 0x000fc80000000800 */
[----:B------:R-:W3:Y:S01]  /*3150*/  LDC.64 R4, c[0x0][0x238] ;  /* 0x00008e00ff047b82 */ /* 0x000ee20000000a00 */
[----:B--2---:R-:W-:-:S07]  /*3160*/  LOP3.LUT R19, R21, 0xffffffe0, RZ, 0xc0, !PT ;  /* 0xffffffe015137812 */ /* 0x004fce00078ec0ff */
[----:B------:R-:W2:Y:S01]  /*3170*/  LDC.64 R2, c[0x0][0x220] ;  /* 0x00008800ff027b82 */ /* 0x000ea20000000a00 */
[----:B-1----:R-:W-:-:S06]  /*3180*/  IMAD.WIDE R6, R21, 0x2, R6 ;  /* 0x0000000215067825 */ /* 0x002fcc00078e0206 */
[----:B------:R-:W4:Y:S01]  /*3190*/  LDG.E.U16 R6, desc[UR8][R6.64] ;  /* 0x0000000806067981 */ /* 0x000f22000c1e1500 */
[----:B0-----:R-:W-:-:S04]  /*31a0*/  SHF.L.U32 R8, R8, 0x5, RZ ;  /* 0x0000000508087819 */ /* 0x001fc800000006ff */
[----:B------:R-:W-:Y:S01]  /*31b0*/  LOP3.LUT R8, R8, 0xffffffe0, R21, 0xe2, !PT ;  /* 0xffffffe008087812 */ /* 0x000fe200078ee215 */
[----:B---3--:R-:W-:Y:S02]  /*31c0*/  IMAD.WIDE R20, R21, 0x2, R4 ;  /* 0x0000000215147825 */ /* 0x008fe400078e0204 */
[----:B------:R-:W0:Y:S02]  /*31d0*/  LDS.64 R4, [UR5] ;  /* 0x00000005ff047984 */ /* 0x000e240008000a00 */
[----:B------:R-:W-:Y:S02]  /*31e0*/  IMAD R19, R19, UR4, R8 ;  /* 0x0000000413137c24 */ /* 0x000fe4000f8e0208 */
[----:B------:R-:W3:Y:S02]  /*31f0*/  LDG.E.U16 R20, desc[UR8][R20.64] ;  /* 0x0000000814147981 */ /* 0x000ee4000c1e1500 */
[----:B--2---:R-:W-:-:S05]  /*3200*/  IMAD.WIDE R2, R19, 0x2, R2 ;  /* 0x0000000213027825 */ /* 0x004fca00078e0202 */
[----:B------:R-:W2:Y:S01]  /*3210*/  LDG.E.U16 R8, desc[UR8][R2.64] ;  /* 0x0000000802087981 */ /* 0x000ea2000c1e1500 */
[----:B------:R-:W-:Y:S01]  /*3220*/  PLOP3.LUT P2, PT, PT, PT, UP0, 0x40, 0x0 ;  /* 0x000000000000781c */ /* 0x000fe20003f4e808 */
[----:B0-----:R-:W-:-:S04]  /*3230*/  FADD.FTZ R4, R9, -R4 ;  /* 0x8000000409047221 */ /* 0x001fc80000010000 */
[----:B------:R-:W-:Y:S01]  /*3240*/  FMUL.FTZ R4, R4, R5 ;  /* 0x0000000504047220 */ /* 0x000fe20000410000 */
[----:B----4-:R-:W-:Y:S02]  /*3250*/  HADD2.F32 R9, -RZ, R6.H0_H0 ;  /* 0x20000006ff097230 */ /* 0x010fe40000004100 */
[----:B---3--:R-:W-:-:S05]  /*3260*/  HADD2.F32 R25, -RZ, R20.H0_H0 ;  /* 0x20000014ff197230 */ /* 0x008fca0000004100 */
        /* <DEDUP_REMOVED lines=15> */
.L_x_387:
[----:B------:R-:W-:Y:S01]  /*3360*/  ULDC.64 UR12, c[0x0][0x210] ;  /* 0x00008400000c7ab9 */ /* 0x000fe20000000a00 */
[----:B------:R-:W-:Y:S02]  /*3370*/  F2FP.F16.F32.PACK_AB R4, RZ, R4 ;  /* 0x00000004ff04723e */ /* 0x000fe400000000ff */
[----:B------:R-:W-:-:S04]  /*3380*/  LEA R2, P2, R19, UR12, 0x1 ;  /* 0x0000000c13027c11 */ /* 0x000fc8000f8408ff */
[----:B------:R-:W-:-:S05]  /*3390*/  LEA.HI.X R3, R19, UR13, R8, 0x1, P2 ;  /* 0x0000000d13037c11 */ /* 0x000fca00090f0c08 */
[----:B------:R0:W-:Y:S04]  /*33a0*/  STG.E.U16 desc[UR8][R2.64], R4 ;  /* 0x0000000402007986 */ /* 0x0001e8000c101508 */
.L_x_386:
[----:B------:R-:W-:Y:S05]  /*33b0*/  BSYNC B0 ;  /* 0x0000000000007941 */ /* 0x000fea0003800000 */
.L_x_385:
[----:B01----:R-:W0:Y:S01]  /*33c0*/  LDC R3, c[0x0][RZ] ;  /* 0x00000000ff037b82 */ /* 0x003e220000000800 */
[----:B------:R-:W-:Y:S01]  /*33d0*/  BSSY B0, `(.L_x_388) ;  /* 0x000002f000007945 */ /* 0x000fe20003800000 */
[----:B0-----:R-:W-:-:S04]  /*33e0*/  IADD3 R2, R3, R0, R3 ;  /* 0x0000000003027210 */ /* 0x001fc80007ffe003 */
[----:B------:R-:W-:-:S13]  /*33f0*/  ISETP.GE.AND P2, PT, R2, UR7, PT ;  /* 0x0000000702007c0c */ /* 0x000fda000bf46270 */
[----:B------:R-:W-:Y:S05]  /*3400*/  @P2 BRA `(.L_x_389) ;  /* 0x0000000000ac2947 */ /* 0x000fea0003800000 */
[----:B------:R-:W0:Y:S01]  /*3410*/  S2R R8, SR_CTAID.X ;  /* 0x0000000000087919 */ /* 0x000e220000002500 */
[----:B--2---:R-:W1:Y:S01]  /*3420*/  LDC R19, c[0x0][RZ] ;  /* 0x00000000ff137b82 */ /* 0x004e620000000800 */
[----:B------:R-:W-:-:S07]  /*3430*/  ULDC UR4, c[0x0][0x244] ;  /* 0x0000910000047ab9 */ /* 0x000fce0000000800 */
[----:B------:R-:W2:Y:S08]  /*3440*/  LDC.64 R6, c[0x0][0x230] ;  /* 0x00008c00ff067b82 */ /* 0x000eb00000000a00 */
[----:B------:R-:W3:Y:S08]  /*3450*/  LDC.64 R4, c[0x0][0x238] ;  /* 0x00008e00ff047b82 */ /* 0x000ef00000000a00 */
[----:B------:R-:W4:Y:S01]  /*3460*/  LDC.64 R2, c[0x0][0x220] ;  /* 0x00008800ff027b82 */ /* 0x000f220000000a00 */
[----:B-1----:R-:W-:-:S04]  /*3470*/  IADD3 R19, R19, R0, R19 ;  /* 0x0000000013137210 */ /* 0x002fc80007ffe013 */
[----:B------:R-:W-:Y:S02]  /*3480*/  LOP3.LUT R18, R19, 0xffffffe0, RZ, 0xc0, !PT ;  /* 0xffffffe013127812 */ /* 0x000fe400078ec0ff */
[----:B0-----:R-:W-:-:S04]  /*3490*/  SHF.L.U32 R8, R8, 0x5, RZ ;  /* 0x0000000508087819 */ /* 0x001fc800000006ff */
[----:B------:R-:W-:Y:S01]  /*34a0*/  LOP3.LUT R21, R8, 0xffffffe0, R19, 0xe2, !PT ;  /* 0xffffffe008157812 */ /* 0x000fe200078ee213 */
[----:B--2---:R-:W-:-:S04]  /*34b0*/  IMAD.WIDE R8, R19, 0x2, R6 ;  /* 0x0000000213087825 */ /* 0x004fc800078e0206 */
[----:B------:R-:W-:Y:S02]  /*34c0*/  IMAD R7, R18, UR4, R21 ;  /* 0x0000000412077c24 */ /* 0x000fe4000f8e0215 */
[----:B---3--:R-:W-:Y:S01]  /*34d0*/  IMAD.WIDE R18, R19, 0x2, R4 ;  /* 0x0000000213127825 */ /* 0x008fe200078e0204 */
[----:B------:R-:W2:Y:S04]  /*34e0*/  LDG.E.U16 R8, desc[UR8][R8.64] ;  /* 0x0000000808087981 */ /* 0x000ea8000c1e1500 */
[----:B------:R-:W0:Y:S01]  /*34f0*/  LDS.64 R4, [UR5] ;  /* 0x00000005ff047984 */ /* 0x000e220008000a00 */
[----:B----4-:R-:W-:-:S03]  /*3500*/  IMAD.WIDE R2, R7, 0x2, R2 ;  /* 0x0000000207027825 */ /* 0x010fc600078e0202 */
[----:B------:R-:W3:Y:S04]  /*3510*/  LDG.E.U16 R18, desc[UR8][R18.64] ;  /* 0x0000000812127981 */ /* 0x000ee8000c1e1500 */
[----:B------:R-:W4:Y:S01]  /*3520*/  LDG.E.U16 R6, desc[UR8][R2.64] ;  /* 0x0000000802067981 */ /* 0x000f22000c1e1500 */
[----:B------:R-:W-:Y:S01]  /*3530*/  PLOP3.LUT P2, PT, PT, PT, UP0, 0x40, 0x0 ;  /* 0x000000000000781c */ /* 0x000fe20003f4e808 */
[----:B0-----:R-:W-:-:S04]  /*3540*/  FADD.FTZ R4, R10, -R4 ;  /* 0x800000040a047221 */ /* 0x001fc80000010000 */
[----:B------:R-:W-:Y:S01]  /*3550*/  FMUL.FTZ R4, R4, R5 ;  /* 0x0000000504047220 */ /* 0x000fe20000410000 */
[----:B--2---:R-:W-:Y:S01]  /*3560*/  HADD2.F32 R21, -RZ, R8.H0_H0 ;  /* 0x20000008ff157230 */ /* 0x004fe20000004100 */
[----:B------:R-:W-:Y:S01]  /*3570*/  SHF.R.S32.HI R8, RZ, 0x1f, R7 ;  /* 0x0000001fff087819 */ /* 0x000fe20000011407 */
        /* <DEDUP_REMOVED lines=15> */
.L_x_390:
[----:B------:R-:W-:Y:S01]  /*3670*/  ULDC.64 UR12, c[0x0][0x210] ;  /* 0x00008400000c7ab9 */ /* 0x000fe20000000a00 */
[----:B------:R-:W-:Y:S02]  /*3680*/  F2FP.F16.F32.PACK_AB R4, RZ, R4 ;  /* 0x00000004ff04723e */ /* 0x000fe400000000ff */
[----:B------:R-:W-:-:S04]  /*3690*/  LEA R2, P2, R7, UR12, 0x1 ;  /* 0x0000000c07027c11 */ /* 0x000fc8000f8408ff */
[----:B------:R-:W-:-:S05]  /*36a0*/  LEA.HI.X R3, R7, UR13, R8, 0x1, P2 ;  /* 0x0000000d07037c11 */ /* 0x000fca00090f0c08 */
[----:B------:R0:W-:Y:S04]  /*36b0*/  STG.E.U16 desc[UR8][R2.64], R4 ;  /* 0x0000000402007986 */ /* 0x0001e8000c101508 */
.L_x_389:
[----:B------:R-:W-:Y:S05]  /*36c0*/  BSYNC B0 ;  /* 0x0000000000007941 */ /* 0x000fea0003800000 */
.L_x_388:
[----:B01----:R-:W0:Y:S01]  /*36d0*/  LDC R3, c[0x0][RZ] ;  /* 0x00000000ff037b82 */ /* 0x003e220000000800 */
[----:B------:R-:W-:Y:S01]  /*36e0*/  BSSY B0, `(.L_x_391) ;  /* 0x0000030000007945 */ /* 0x000fe20003800000 */
[----:B0-----:R-:W-:-:S05]  /*36f0*/  IADD3 R2, R3, R0, R3 ;  /* 0x0000000003027210 */ /* 0x001fca0007ffe003 */
[----:B------:R-:W-:-:S05]  /*3700*/  IMAD.IADD R2, R2, 0x1, R3 ;  /* 0x0000000102027824 */ /* 0x000fca00078e0203 */
        /* <DEDUP_REMOVED lines=9> */
[----:B------:R-:W-:Y:S01]  /*37a0*/  IADD3 R19, R8, R19, RZ ;  /* 0x0000001308137210 */ /* 0x000fe20007ffe0ff */
[----:B0-----:R-:W-:-:S03]  /*37b0*/  IMAD.SHL.U32 R8, R9, 0x20, RZ ;  /* 0x0000002009087824 */ /* 0x001fc600078e00ff */
[C---:B------:R-:W-:Y:S02]  /*37c0*/  LOP3.LUT R10, R19.reuse, 0xffffffe0, RZ, 0xc0, !PT ;  /* 0xffffffe0130a7812 */ /* 0x040fe400078ec0ff */
[----:B------:R-:W-:Y:S01]  /*37d0*/  LOP3.LUT R21, R8, 0xffffffe0, R19, 0xe2, !PT ;  /* 0xffffffe008157812 */ /* 0x000fe200078ee213 */
[----:B--2---:R-:W-:-:S04]  /*37e0*/  IMAD.WIDE R8, R19, 0x2, R6 ;  /* 0x0000000213087825 */ /* 0x004fc800078e0206 */
        /* <DEDUP_REMOVED lines=11> */
[----:B---3--:R-:W-:Y:S01]  /*38a0*/  HADD2.F32 R19, -RZ, R4.H0_H0 ;  /* 0x20000004ff137230 */ /* 0x008fe20000004100 */
[----:B------:R-:W-:-:S04]  /*38b0*/  SHF.R.S32.HI R8, RZ, 0x1f, R7 ;  /* 0x0000001fff087819 */ /* 0x000fc80000011407 */
        /* <DEDUP_REMOVED lines=13> */
.L_x_393:
[----:B------:R-:W-:Y:S01]  /*3990*/  ULDC.64 UR12, c[0x0][0x210] ;  /* 0x00008400000c7ab9 */ /* 0x000fe20000000a00 */
[----:B------:R-:W-:Y:S02]  /*39a0*/  F2FP.F16.F32.PACK_AB R10, RZ, R10 ;  /* 0x0000000aff0a723e */ /* 0x000fe400000000ff */
[----:B------:R-:W-:-:S04]  /*39b0*/  LEA R2, P2, R7, UR12, 0x1 ;  /* 0x0000000c07027c11 */ /* 0x000fc8000f8408ff */
[----:B------:R-:W-:-:S05]  /*39c0*/  LEA.HI.X R3, R7, UR13, R8, 0x1, P2 ;  /* 0x0000000d07037c11 */ /* 0x000fca00090f0c08 */
[----:B------:R0:W-:Y:S04]  /*39d0*/  STG.E.U16 desc[UR8][R2.64], R10 ;  /* 0x0000000a02007986 */ /* 0x0001e8000c101508 */
.L_x_392:
[----:B------:R-:W-:Y:S05]  /*39e0*/  BSYNC B0 ;  /* 0x0000000000007941 */ /* 0x000fea0003800000 */
.L_x_391:
        /* <DEDUP_REMOVED lines=9> */
[----:B------:R-:W3:Y:S06]  /*3a80*/  LDS.64 R20, [UR5] ;  /* 0x00000005ff147984 */ /* 0x000eec0008000a00 */
[----:B------:R-:W4:Y:S08]  /*3a90*/  LDC.64 R8, c[0x0][0x230] ;  /* 0x00008c00ff087b82 */ /* 0x000f300000000a00 */
[----:B------:R-:W5:Y:S08]  /*3aa0*/  LDC.64 R4, c[0x0][0x238] ;  /* 0x00008e00ff047b82 */ /* 0x000f700000000a00 */
[----:B------:R-:W2:Y:S01]  /*3ab0*/  LDC.64 R2, c[0x0][0x220] ;  /* 0x00008800ff027b82 */ /* 0x000ea20000000a00 */
[----:B-1----:R-:W-:-:S04]  /*3ac0*/  IADD3 R6, R11, R0, R11 ;  /* 0x000000000b067210 */ /* 0x002fc80007ffe00b */
[----:B------:R-:W-:Y:S02]  /*3ad0*/  IADD3 R11, R11, R6, R11 ;  /* 0x000000060b0b7210 */ /* 0x000fe40007ffe00b */
[----:B0-----:R-:W-:Y:S02]  /*3ae0*/  SHF.L.U32 R6, R7, 0x5, RZ ;  /* 0x0000000507067819 */ /* 0x001fe400000006ff */
[C---:B------:R-:W-:Y:S01]  /*3af0*/  LOP3.LUT R7, R11.reuse, 0xffffffe0, RZ, 0xc0, !PT ;  /* 0xffffffe00b077812 */ /* 0x040fe200078ec0ff */
[----:B----4-:R-:W-:Y:S01]  /*3b00*/  IMAD.WIDE R8, R11, 0x2, R8 ;  /* 0x000000020b087825 */ /* 0x010fe200078e0208 */
[----:B------:R-:W-:-:S03]  /*3b10*/  LOP3.LUT R6, R6, 0xffffffe0, R11, 0xe2, !PT ;  /* 0xffffffe006067812 */ /* 0x000fc600078ee20b */
[----:B-----5:R-:W-:Y:S02]  /*3b20*/  IMAD.WIDE R4, R11, 0x2, R4 ;  /* 0x000000020b047825 */ /* 0x020fe400078e0204 */
[----:B------:R-:W4:Y:S02]  /*3b30*/  LDG.E.U16 R8, desc[UR8][R8.64] ;  /* 0x0000000808087981 */ /* 0x000f24000c1e1500 */
[----:B------:R-:W-:Y:S02]  /*3b40*/  IMAD R7, R7, UR4, R6 ;  /* 0x0000000407077c24 */ /* 0x000fe4000f8e0206 */
[----:B------:R-:W5:Y:S02]  /*3b50*/  LDG.E.U16 R4, desc[UR8][R4.64] ;  /* 0x0000000804047981 */ /* 0x000f64000c1e1500 */
[----:B--2---:R-:W-:-:S05]  /*3b60*/  IMAD.WIDE R2, R7, 0x2, R2 ;  /* 0x0000000207027825 */ /* 0x004fca00078e0202 */
[----:B------:R-:W2:Y:S01]  /*3b70*/  LDG.E.U16 R6, desc[UR8][R2.64] ;  /* 0x0000000802067981 */ /* 0x000ea2000c1e1500 */
[----:B------:R-:W-:Y:S01]  /*3b80*/  PLOP3.LUT P2, PT, PT, PT, UP0, 0x40, 0x0 ;  /* 0x000000000000781c */ /* 0x000fe20003f4e808 */
[----:B---3--:R-:W-:-:S04]  /*3b90*/  FADD.FTZ R12, R12, -R20 ;  /* 0x800000140c0c7221 */ /* 0x008fc80000010000 */
[----:B------:R-:W-:Y:S01]  /*3ba0*/  FMUL.FTZ R12, R12, R21 ;  /* 0x000000150c0c7220 */ /* 0x000fe20000410000 */
[----:B------:R-:W-:Y:S01]  /*3bb0*/  SHF.R.S32.HI R10, RZ, 0x1f, R7 ;  /* 0x0000001fff0a7819 */ /* 0x000fe20000011407 */
[----:B----4-:R-:W-:Y:S02]  /*3bc0*/  HADD2.F32 R11, -RZ, R8.H0_H0 ;  /* 0x20000008ff0b7230 */ /* 0x010fe40000004100 */
[----:B-----5:R-:W-:-:S05]  /*3bd0*/  HADD2.F32 R19, -RZ, R4.H0_H0 ;  /* 0x20000004ff137230 */ /* 0x020fca0000004100 */
        /* <DEDUP_REMOVED lines=13> */
.L_x_396:
[----:B------:R-:W-:Y:S01]  /*3cb0*/  ULDC.64 UR12, c[0x0][0x210] ;  /* 0x00008400000c7ab9 */ /* 0x000fe20000000a00 */
[----:B------:R-:W-:Y:S02]  /*3cc0*/  F2FP.F16.F32.PACK_AB R6, RZ, R6 ;  /* 0x00000006ff06723e */ /* 0x000fe400000000ff */
[----:B------:R-:W-:-:S04]  /*3cd0*/  LEA R2, P2, R7, UR12, 0x1 ;  /* 0x0000000c07027c11 */ /* 0x000fc8000f8408ff */
[----:B------:R-:W-:-:S05]  /*3ce0*/  LEA.HI.X R3, R7, UR13, R10, 0x1, P2 ;  /* 0x0000000d07037c11 */ /* 0x000fca00090f0c0a */
[----:B------:R0:W-:Y:S04]  /*3cf0*/  STG.E.U16 desc[UR8][R2.64], R6 ;  /* 0x0000000602007986 */ /* 0x0001e8000c101508 */
.L_x_395:
[----:B------:R-:W-:Y:S05]  /*3d00*/  BSYNC B0 ;  /* 0x0000000000007941 */ /* 0x000fea0003800000 */
.L_x_394:
[----:B------:R-:W-:Y:S04]  /*3d10*/  BSSY B0, `(.L_x_397) ;  /* 0x000002e000007945 */ /* 0x000fe80003800000 */
[----:B------:R-:W-:Y:S05]  /*3d20*/  @P1 BRA `(.L_x_398) ;  /* 0x0000000000b01947 */ /* 0x000fea0003800000 */
[----:B------:R-:W3:Y:S01]  /*3d30*/  LDC R11, c[0x0][RZ] ;  /* 0x00000000ff0b7b82 */ /* 0x000ee20000000800 */
[----:B------:R-:W4:Y:S01]  /*3d40*/  S2R R7, SR_CTAID.X ;  /* 0x0000000000077919 */ /* 0x000f220000002500 */
[----:B------:R-:W-:Y:S01]  /*3d50*/  ULDC UR4, c[0x0][0x244] ;  /* 0x0000910000047ab9 */ /* 0x000fe20000000800 */
[----:B--2---:R-:W2:Y:S05]  /*3d60*/  LDS.64 R18, [UR5] ;  /* 0x00000005ff127984 */ /* 0x004eaa0008000a00 */
[----:B-1----:R-:W1:Y:S08]  /*3d70*/  LDC.64 R8, c[0x0][0x230] ;  /* 0x00008c00ff087b82 */ /* 0x002e700000000a00 */
[----:B------:R-:W5:Y:S08]  /*3d80*/  LDC.64 R4, c[0x0][0x238] ;  /* 0x00008e00ff047b82 */ /* 0x000f700000000a00 */
[----:B0-----:R-:W0:Y:S01]  /*3d90*/  LDC.64 R2, c[0x0][0x220] ;  /* 0x00008800ff027b82 */ /* 0x001e220000000a00 */
[----:B---3--:R-:W-:-:S04]  /*3da0*/  IADD3 R6, R11, R0, R11 ;  /* 0x000000000b067210 */ /* 0x008fc80007ffe00b */
[----:B------:R-:W-:-:S05]  /*3db0*/  IADD3 R6, R11, R6, R11 ;  /* 0x000000060b067210 */ /* 0x000fca0007ffe00b */
[----:B------:R-:W-:Y:S01]  /*3dc0*/  IMAD.IADD R11, R6, 0x1, R11 ;  /* 0x00000001060b7824 */ /* 0x000fe200078e020b */
[----:B----4-:R-:W-:-:S03]  /*3dd0*/  SHF.L.U32 R6, R7, 0x5, RZ ;  /* 0x0000000507067819 */ /* 0x010fc600000006ff */
[C---:B-1----:R-:W-:Y:S01]  /*3de0*/  IMAD.WIDE R8, R11.reuse, 0x2, R8 ;  /* 0x000000020b087825 */ /* 0x042fe200078e0208 */
[----:B------:R-:W-:Y:S02]  /*3df0*/  LOP3.LUT R6, R6, 0xffffffe0, R11, 0xe2, !PT ;  /* 0xffffffe006067812 */ /* 0x000fe400078ee20b */
[C---:B------:R-:W-:Y:S01]  /*3e00*/  LOP3.LUT R7, R11.reuse, 0xffffffe0, RZ, 0xc0, !PT ;  /* 0xffffffe00b077812 */ /* 0x040fe200078ec0ff */
[----:B-----5:R-:W-:Y:S02]  /*3e10*/  IMAD.WIDE R4, R11, 0x2, R4 ;  /* 0x000000020b047825 */ /* 0x020fe400078e0204 */
[----:B------:R-:W3:Y:S02]  /*3e20*/  LDG.E.U16 R8, desc[UR8][R8.64] ;  /* 0x0000000808087981 */ /* 0x000ee4000c1e1500 */
[----:B------:R-:W-:Y:S02]  /*3e30*/  IMAD R7, R7, UR4, R6 ;  /* 0x0000000407077c24 */ /* 0x000fe4000f8e0206 */
[----:B------:R-:W4:Y:S02]  /*3e40*/  LDG.E.U16 R4, desc[UR8][R4.64] ;  /* 0x0000000804047981 */ /* 0x000f24000c1e1500 */
[----:B0-----:R-:W-:-:S05]  /*3e50*/  IMAD.WIDE R2, R7, 0x2, R2 ;  /* 0x0000000207027825 */ /* 0x001fca00078e0202 */
[----:B------:R-:W5:Y:S01]  /*3e60*/  LDG.E.U16 R6, desc[UR8][R2.64] ;  /* 0x0000000802067981 */ /* 0x000f62000c1e1500 */
[----:B------:R-:W-:Y:S01]  /*3e70*/  PLOP3.LUT P1, PT, PT, PT, UP0, 0x40, 0x0 ;  /* 0x000000000000781c */ /* 0x000fe20003f2e808 */
[----:B--2---:R-:W-:-:S04]  /*3e80*/  FADD.FTZ R10, R13, -R18 ;  /* 0x800000120d0a7221 */ /* 0x004fc80000010000 */
[----:B------:R-:W-:Y:S01]  /*3e90*/  FMUL.FTZ R10, R10, R19 ;  /* 0x000000130a0a7220 */ /* 0x000fe20000410000 */
[----:B---3--:R-:W-:Y:S02]  /*3ea0*/  HADD2.F32 R11, -RZ, R8.H0_H0 ;  /* 0x20000008ff0b7230 */ /* 0x008fe40000004100 */
[----:B----4-:R-:W-:Y:S01]  /*3eb0*/  HADD2.F32 R13, -RZ, R4.H0_H0 ;  /* 0x20000004ff0d7230 */ /* 0x010fe20000004100 */
[----:B------:R-:W-:-:S04]  /*3ec0*/  SHF.R.S32.HI R8, RZ, 0x1f, R7 ;  /* 0x0000001fff087819 */ /* 0x000fc80000011407 */
        /* <DEDUP_REMOVED lines=13> */
.L_x_399:
[----:B------:R-:W-:Y:S01]  /*3fa0*/  ULDC.64 UR12, c[0x0][0x210] ;  /* 0x00008400000c7ab9 */ /* 0x000fe20000000a00 */
[----:B------:R-:W-:Y:S02]  /*3fb0*/  F2FP.F16.F32.PACK_AB R10, RZ, R10 ;  /* 0x0000000aff0a723e */ /* 0x000fe400000000ff */
[----:B------:R-:W-:-:S04]  /*3fc0*/  LEA R2, P1, R7, UR12, 0x1 ;  /* 0x0000000c07027c11 */ /* 0x000fc8000f8208ff */
[----:B------:R-:W-:-:S05]  /*3fd0*/  LEA.HI.X R3, R7, UR13, R8, 0x1, P1 ;  /* 0x0000000d07037c11 */ /* 0x000fca00088f0c08 */
[----:B------:R3:W-:Y:S04]  /*3fe0*/  STG.E.U16 desc[UR8][R2.64], R10 ;  /* 0x0000000a02007986 */ /* 0x0007e8000c101508 */
.L_x_398:
[----:B------:R-:W-:Y:S05]  /*3ff0*/  BSYNC B0 ;  /* 0x0000000000007941 */ /* 0x000fea0003800000 */
.L_x_397:
[----:B------:R-:W-:Y:S04]  /*4000*/  BSSY B0, `(.L_x_400) ;  /* 0x000002e000007945 */ /* 0x000fe80003800000 */
[----:B------:R-:W-:Y:S05]  /*4010*/  @P0 BRA `(.L_x_401) ;  /* 0x0000000000b00947 */ /* 0x000fea0003800000 */
[----:B------:R-:W5:Y:S01]  /*4020*/  S2R R8, SR_CTAID.X ;  /* 0x0000000000087919 */ /* 0x000f620000002500 */
[----:B-1--4-:R-:W1:Y:S01]  /*4030*/  LDC R9, c[0x0][RZ] ;  /* 0x00000000ff097b82 */ /* 0x012e620000000800 */
[----:B------:R-:W-:Y:S01]  /*4040*/  ULDC UR4, c[0x0][0x244] ;  /* 0x0000910000047ab9 */ /* 0x000fe20000000800 */
[----:B--2---:R-:W2:Y:S06]  /*4050*/  LDS.64 R18, [UR5] ;  /* 0x00000005ff127984 */ /* 0x004eac0008000a00 */
[----:B0-----:R-:W0:Y:S08]  /*4060*/  LDC.64 R6, c[0x0][0x230] ;  /* 0x00008c00ff067b82 */ /* 0x001e300000000a00 */
[----:B------:R-:W4:Y:S08]  /*4070*/  LDC.64 R4, c[0x0][0x238] ;  /* 0x00008e00ff047b82 */ /* 0x000f300000000a00 */
[----:B---3--:R-:W3:Y:S01]  /*4080*/  LDC.64 R2, c[0x0][0x220] ;  /* 0x00008800ff027b82 */ /* 0x008ee20000000a00 */
[----:B-1----:R-:W-:-:S04]  /*4090*/  IADD3 R0, R9, R0, R9 ;  /* 0x0000000009007210 */ /* 0x002fc80007ffe009 */
[----:B------:R-:W-:Y:S01]  /*40a0*/  IADD3 R0, R9, R0, R9 ;  /* 0x0000000009007210 */ /* 0x000fe20007ffe009 */
[----:B-----5:R-:W-:-:S03]  /*40b0*/  IMAD.SHL.U32 R8, R8, 0x20, RZ ;  /* 0x0000002008087824 */ /* 0x020fc600078e00ff */
[----:B------:R-:W-:-:S04]  /*40c0*/  IADD3 R9, R9, R0, R9 ;  /* 0x0000000009097210 */ /* 0x000fc80007ffe009 */
[----:B------:R-:W-:Y:S01]  /*40d0*/  LOP3.LUT R11, R8, 0xffffffe0, R9, 0xe2, !PT ;  /* 0xffffffe0080b7812 */ /* 0x000fe200078ee209 */
[C---:B0-----:R-:W-:Y:S01]  /*40e0*/  IMAD.WIDE R6, R9.reuse, 0x2, R6 ;  /* 0x0000000209067825 */ /* 0x041fe200078e0206 */
[----:B------:R-:W-:-:S03]  /*40f0*/  LOP3.LUT R0, R9, 0xffffffe0, RZ, 0xc0, !PT ;  /* 0xffffffe009007812 */ /* 0x000fc600078ec0ff */
[----:B----4-:R-:W-:Y:S02]  /*4100*/  IMAD.WIDE R4, R9, 0x2, R4 ;  /* 0x0000000209047825 */ /* 0x010fe400078e0204 */
[----:B------:R-:W4:Y:S02]  /*4110*/  LDG.E.U16 R6, desc[UR8][R6.64] ;  /* 0x0000000806067981 */ /* 0x000f24000c1e1500 */
[----:B------:R-:W-:Y:S02]  /*4120*/  IMAD R11, R0, UR4, R11 ;  /* 0x00000004000b7c24 */ /* 0x000fe4000f8e020b */
[----:B------:R-:W5:Y:S02]  /*4130*/  LDG.E.U16 R4, desc[UR8][R4.64] ;  /* 0x0000000804047981 */ /* 0x000f64000c1e1500 */
[----:B---3--:R-:W-:-:S05]  /*4140*/  IMAD.WIDE R2, R11, 0x2, R2 ;  /* 0x000000020b027825 */ /* 0x008fca00078e0202 */
[----:B------:R-:W3:Y:S01]  /*4150*/  LDG.E.U16 R0, desc[UR8][R2.64] ;  /* 0x0000000802007981 */ /* 0x000ee2000c1e1500 */
[----:B------:R-:W-:Y:S01]  /*4160*/  PLOP3.LUT P0, PT, PT, PT, UP0, 0x40, 0x0 ;  /* 0x000000000000781c */ /* 0x000fe20003f0e808 */
[----:B--2---:R-:W-:-:S04]  /*4170*/  FADD.FTZ R14, R14, -R18 ;  /* 0x800000120e0e7221 */ /* 0x004fc80000010000 */
[----:B------:R-:W-:Y:S01]  /*4180*/  FMUL.FTZ R14, R14, R19 ;  /* 0x000000130e0e7220 */ /* 0x000fe20000410000 */
[----:B------:R-:W-:Y:S01]  /*4190*/  SHF.R.S32.HI R8, RZ, 0x1f, R11 ;  /* 0x0000001fff087819 */ /* 0x000fe2000001140b */
[----:B----4-:R-:W-:Y:S02]  /*41a0*/  HADD2.F32 R9, -RZ, R6.H0_H0 ;  /* 0x20000006ff097230 */ /* 0x010fe40000004100 */
[----:B-----5:R-:W-:-:S05]  /*41b0*/  HADD2.F32 R13, -RZ, R4.H0_H0 ;  /* 0x20000004ff0d7230 */ /* 0x020fca0000004100 */
        /* <DEDUP_REMOVED lines=13> */
.L_x_402:
[----:B------:R-:W-:Y:S01]  /*4290*/  ULDC.64 UR12, c[0x0][0x210] ;  /* 0x00008400000c7ab9 */ /* 0x000fe20000000a00 */
[----:B------:R-:W-:Y:S02]  /*42a0*/  F2FP.F16.F32.PACK_AB R0, RZ, R0 ;  /* 0x00000000ff00723e */ /* 0x000fe400000000ff */
[----:B------:R-:W-:-:S04]  /*42b0*/  LEA R2, P0, R11, UR12, 0x1 ;  /* 0x0000000c0b027c11 */ /* 0x000fc8000f8008ff */
[----:B------:R-:W-:-:S05]  /*42c0*/  LEA.HI.X R3, R11, UR13, R8, 0x1, P0 ;  /* 0x0000000d0b037c11 */ /* 0x000fca00080f0c08 */
[----:B------:R0:W-:Y:S04]  /*42d0*/  STG.E.U16 desc[UR8][R2.64], R0 ;  /* 0x0000000002007986 */ /* 0x0001e8000c101508 */
.L_x_401:
[----:B------:R-:W-:Y:S05]  /*42e0*/  BSYNC B0 ;  /* 0x0000000000007941 */ /* 0x000fea0003800000 */
.L_x_400:
[----:B------:R-:W-:Y:S04]  /*42f0*/  BSSY B0, `(.L_x_403) ;  /* 0x000002a000007945 */ /* 0x000fe80003800000 */
[----:B------:R-:W-:Y:S05]  /*4300*/  @P4 BRA `(.L_x_404) ;  /* 0x0000000000a04947 */ /* 0x000fea0003800000 */
[----:B01----:R-:W0:Y:S01]  /*4310*/  S2R R0, SR_CTAID.X ;  /* 0x0000000000007919 */ /* 0x003e220000002500 */
[----:B----4-:R-:W1:Y:S01]  /*4320*/  LDC.64 R4, c[0x0][0x230] ;  /* 0x00008c00ff047b82 */ /* 0x010e620000000a00 */
[----:B------:R-:W-:Y:S01]  /*4330*/  ULDC UR4, c[0x0][0x244] ;  /* 0x0000910000047ab9 */ /* 0x000fe20000000800 */
[----:B------:R-:W4:Y:S06]  /*4340*/  LDS.64 R12, [UR5] ;  /* 0x00000005ff0c7984 */ /* 0x000f2c0008000a00 */
[----:B------:R-:W5:Y:S08]  /*4350*/  LDC.64 R6, c[0x0][0x238] ;  /* 0x00008e00ff067b82 */ /* 0x000f700000000a00 */
[----:B---3--:R-:W3:Y:S01]  /*4360*/  LDC.64 R2, c[0x0][0x220] ;  /* 0x00008800ff027b82 */ /* 0x008ee20000000a00 */
[----:B-1----:R-:W-:-:S06]  /*4370*/  IMAD.WIDE R4, R23, 0x2, R4 ;  /* 0x0000000217047825 */ /* 0x002fcc00078e0204 */
[----:B------:R-:W4:Y:S01]  /*4380*/  LDG.E.U16 R4, desc[UR8][R4.64] ;  /* 0x0000000804047981 */ /* 0x000f22000c1e1500 */
[----:B0-----:R-:W-:Y:S01]  /*4390*/  SHF.L.U32 R8, R0, 0x5, RZ ;  /* 0x0000000500087819 */ /* 0x001fe200000006ff */
[C---:B-----5:R-:W-:Y:S01]  /*43a0*/  IMAD.WIDE R6, R23.reuse, 0x2, R6 ;  /* 0x0000000217067825 */ /* 0x060fe200078e0206 */
[----:B------:R-:W-:Y:S02]  /*43b0*/  LOP3.LUT R0, R23, 0xffffffe0, RZ, 0xc0, !PT ;  /* 0xffffffe017007812 */ /* 0x000fe400078ec0ff */
[----:B------:R-:W-:-:S03]  /*43c0*/  LOP3.LUT R9, R8, 0xffffffe0, R23, 0xe2, !PT ;  /* 0xffffffe008097812 */ /* 0x000fc600078ee217 */
[----:B------:R-:W5:Y:S02]  /*43d0*/  LDG.E.U16 R6, desc[UR8][R6.64] ;  /* 0x0000000806067981 */ /* 0x000f64000c1e1500 */
[----:B--2---:R-:W-:-:S04]  /*43e0*/  IMAD R19, R0, UR4, R9 ;  /* 0x0000000400137c24 */ /* 0x004fc8000f8e0209 */
[----:B---3--:R-:W-:-:S05]  /*43f0*/  IMAD.WIDE R2, R19, 0x2, R2 ;  /* 0x0000000213027825 */ /* 0x008fca00078e0202 */
[----:B------:R-:W2:Y:S01]  /*4400*/  LDG.E.U16 R0, desc[UR8][R2.64] ;  /* 0x0000000802007981 */ /* 0x000ea2000c1e1500 */
[----:B------:R-:W-:Y:S01]  /*4410*/  PLOP3.LUT P0, PT, PT, PT, UP0, 0x40, 0x0 ;  /* 0x000000000000781c */ /* 0x000fe20003f0e808 */
[----:B----4-:R-:W-:-:S04]  /*4420*/  FADD.FTZ R8, R15, -R12 ;  /* 0x8000000c0f087221 */ /* 0x010fc80000010000 */
[----:B------:R-:W-:Y:S01]  /*4430*/  FMUL.FTZ R8, R8, R13 ;  /* 0x0000000d08087220 */ /* 0x000fe20000410000 */
[----:B------:R-:W-:Y:S01]  /*4440*/  SHF.R.S32.HI R10, RZ, 0x1f, R19 ;  /* 0x0000001fff0a7819 */ /* 0x000fe20000011413 */
[----:B------:R-:W-:Y:S02]  /*4450*/  HADD2.F32 R9, -RZ, R4.H0_H0 ;  /* 0x20000004ff097230 */ /* 0x000fe40000004100 */
        /* <DEDUP_REMOVED lines=14> */
.L_x_405:
[----:B------:R-:W-:Y:S01]  /*4540*/  ULDC.64 UR12, c[0x0][0x210] ;  /* 0x00008400000c7ab9 */ /* 0x000fe20000000a00 */
[----:B------:R-:W-:Y:S02]  /*4550*/  F2FP.F16.F32.PACK_AB R8, RZ, R8 ;  /* 0x00000008ff08723e */ /* 0x000fe400000000ff */
[----:B------:R-:W-:-:S04]  /*4560*/  LEA R2, P0, R19, UR12, 0x1 ;  /* 0x0000000c13027c11 */ /* 0x000fc8000f8008ff */
[----:B------:R-:W-:-:S05]  /*4570*/  LEA.HI.X R3, R19, UR13, R10, 0x1, P0 ;  /* 0x0000000d13037c11 */ /* 0x000fca00080f0c0a */
[----:B------:R0:W-:Y:S04]  /*4580*/  STG.E.U16 desc[UR8][R2.64], R8 ;  /* 0x0000000802007986 */ /* 0x0001e8000c101508 */
.L_x_404:
[----:B------:R-:W-:Y:S05]  /*4590*/  BSYNC B0 ;  /* 0x0000000000007941 */ /* 0x000fea0003800000 */
.L_x_403:
[----:B------:R-:W-:Y:S01]  /*45a0*/  ULDC UR4, c[0x0][0x0] ;  /* 0x0000000000047ab9 */ /* 0x000fe20000000800 */
[----:B------:R-:W-:Y:S01]  /*45b0*/  BSSY B0, `(.L_x_406) ;  /* 0x000002e000007945 */ /* 0x000fe20003800000 */
[----:B01----:R-:W-:-:S05]  /*45c0*/  VIADD R0, R23, UR4 ;  /* 0x0000000417007c36 */ /* 0x003fca0008000000 */
[----:B------:R-:W-:-:S13]  /*45d0*/  ISETP.GE.AND P0, PT, R0, UR7, PT ;  /* 0x0000000700007c0c */ /* 0x000fda000bf06270 */
[----:B------:R-:W-:Y:S05]  /*45e0*/  @P0 BRA `(.L_x_407) ;  /* 0x0000000000a80947 */ /* 0x000fea0003800000 */
[----:B------:R-:W0:Y:S01]  /*45f0*/  S2R R0, SR_CTAID.X ;  /* 0x0000000000007919 */ /* 0x000e220000002500 */
[----:B----4-:R-:W1:Y:S01]  /*4600*/  LDC.64 R4, c[0x0][0x230] ;  /* 0x00008c00ff047b82 */ /* 0x010e620000000a00 */
[----:B------:R-:W-:Y:S02]  /*4610*/  ULDC UR4, c[0x0][0x0] ;  /* 0x0000000000047ab9 */ /* 0x000fe40000000800 */
[----:B------:R-:W-:Y:S01]  /*4620*/  VIADD R9, R23, UR4 ;  /* 0x0000000417097c36 */ /* 0x000fe20008000000 */
[----:B------:R-:W-:Y:S01]  /*4630*/  ULDC UR4, c[0x0][0x244] ;  /* 0x0000910000047ab9 */ /* 0x000fe20000000800 */
[----:B------:R-:W4:Y:S03]  /*4640*/  LDS.64 R14, [UR5] ;  /* 0x00000005ff0e7984 */ /* 0x000f260008000a00 */
[----:B------:R-:W5:Y:S08]  /*4650*/  LDC.64 R6, c[0x0][0x238] ;  /* 0x00008e00ff067b82 */ /* 0x000f700000000a00 */
[----:B---3--:R-:W3:Y:S01]  /*4660*/  LDC.64 R2, c[0x0][0x220] ;  /* 0x00008800ff027b82 */ /* 0x008ee20000000a00 */
[----:B-1----:R-:W-:-:S06]  /*4670*/  IMAD.WIDE R4, R9, 0x2, R4 ;  /* 0x0000000209047825 */ /* 0x002fcc00078e0204 */
[----:B------:R-:W2:Y:S01]  /*4680*/  LDG.E.U16 R4, desc[UR8][R4.64] ;  /* 0x0000000804047981 */ /* 0x000ea2000c1e1500 */
[----:B0-----:R-:W-:Y:S01]  /*4690*/  SHF.L.U32 R0, R0, 0x5, RZ ;  /* 0x0000000500007819 */ /* 0x001fe200000006ff */
[----:B-----5:R-:W-:-:S03]  /*46a0*/  IMAD.WIDE R6, R9, 0x2, R6 ;  /* 0x0000000209067825 */ /* 0x020fc600078e0206 */
[----:B------:R-:W-:Y:S02]  /*46b0*/  LOP3.LUT R11, R0, 0xffffffe0, R9, 0xe2, !PT ;  /* 0xffffffe0000b7812 */ /* 0x000fe400078ee209 */
[----:B------:R-:W-:Y:S01]  /*46c0*/  LOP3.LUT R0, R9, 0xffffffe0, RZ, 0xc0, !PT ;  /* 0xffffffe009007812 */ /* 0x000fe200078ec0ff */
[----:B------:R-:W5:Y:S04]  /*46d0*/  LDG.E.U16 R6, desc[UR8][R6.64] ;  /* 0x0000000806067981 */ /* 0x000f68000c1e1500 */
[----:B------:R-:W-:-:S04]  /*46e0*/  IMAD R11, R0, UR4, R11 ;  /* 0x00000004000b7c24 */ /* 0x000fc8000f8e020b */
[----:B---3--:R-:W-:-:S05]  /*46f0*/  IMAD.WIDE R2, R11, 0x2, R2 ;  /* 0x000000020b027825 */ /* 0x008fca00078e0202 */
[----:B------:R-:W3:Y:S01]  /*4700*/  LDG.E.U16 R0, desc[UR8][R2.64] ;  /* 0x0000000802007981 */ /* 0x000ee2000c1e1500 */
[----:B------:R-:W-:Y:S01]  /*4710*/  PLOP3.LUT P0, PT, PT, PT, UP0, 0x40, 0x0 ;  /* 0x000000000000781c */ /* 0x000fe20003f0e808 */
[----:B----4-:R-:W-:-:S04]  /*4720*/  FADD.FTZ R16, R16, -R14 ;  /* 0x8000000e10107221 */ /* 0x010fc80000010000 */
[----:B------:R-:W-:Y:S01]  /*4730*/  FMUL.FTZ R16, R16, R15 ;  /* 0x0000000f10107220 */ /* 0x000fe20000410000 */
[----:B------:R-:W-:Y:S01]  /*4740*/  SHF.R.S32.HI R8, RZ, 0x1f, R11 ;  /* 0x0000001fff087819 */ /* 0x000fe2000001140b */
[----:B--2---:R-:W-:Y:S02]  /*4750*/  HADD2.F32 R9, -RZ, R4.H0_H0 ;  /* 0x20000004ff097230 */ /* 0x004fe40000004100 */
        /* <DEDUP_REMOVED lines=14> */
.L_x_408:
[----:B------:R-:W-:Y:S01]  /*4840*/  ULDC.64 UR12, c[0x0][0x210] ;  /* 0x00008400000c7ab9 */ /* 0x000fe20000000a00 */
[----:B------:R-:W-:Y:S02]  /*4850*/  F2FP.F16.F32.PACK_AB R0, RZ, R0 ;  /* 0x00000000ff00723e */ /* 0x000fe400000000ff */
[----:B------:R-:W-:-:S04]  /*4860*/  LEA R2, P0, R11, UR12, 0x1 ;  /* 0x0000000c0b027c11 */ /* 0x000fc8000f8008ff */
[----:B------:R-:W-:-:S05]  /*4870*/  LEA.HI.X R3, R11, UR13, R8, 0x1, P0 ;  /* 0x0000000d0b037c11 */ /* 0x000fca00080f0c08 */
[----:B------:R0:W-:Y:S04]  /*4880*/  STG.E.U16 desc[UR8][R2.64], R0 ;  /* 0x0000000002007986 */ /* 0x0001e8000c101508 */
.L_x_407:
[----:B------:R-:W-:Y:S05]  /*4890*/  BSYNC B0 ;  /* 0x0000000000007941 */ /* 0x000fea0003800000 */
.L_x_406:
[----:B01----:R-:W0:Y:S02]  /*48a0*/  LDC R0, c[0x0][RZ] ;  /* 0x00000000ff007b82 */ /* 0x003e240000000800 */
[----:B0-----:R-:W-:-:S04]  /*48b0*/  IADD3 R0, R0, R23, R0 ;  /* 0x0000001700007210 */ /* 0x001fc80007ffe000 */
[----:B------:R-:W-:-:S13]  /*48c0*/  ISETP.GE.AND P0, PT, R0, UR7, PT ;  /* 0x0000000700007c0c */ /* 0x000fda000bf06270 */
[----:B------:R-:W-:Y:S05]  /*48d0*/  @P0 EXIT ;  /* 0x000000000000094d */ /* 0x000fea0003800000 */
[----:B------:R-:W0:Y:S01]  /*48e0*/  S2R R8, SR_CTAID.X ;  /* 0x0000000000087919 */ /* 0x000e220000002500 */
[----:B------:R-:W1:Y:S01]  /*48f0*/  LDC R0, c[0x0][RZ] ;  /* 0x00000000ff007b82 */ /* 0x000e620000000800 */
[----:B------:R-:W-:Y:S01]  /*4900*/  ULDC UR4, c[0x0][0x244] ;  /* 0x0000910000047ab9 */ /* 0x000fe20000000800 */
[----:B---34-:R-:W3:Y:S06]  /*4910*/  LDS.64 R10, [UR5] ;  /* 0x00000005ff0a7984 */ /* 0x018eec0008000a00 */
[----:B------:R-:W4:Y:S08]  /*4920*/  LDC.64 R4, c[0x0][0x230] ;  /* 0x00008c00ff047b82 */ /* 0x000f300000000a00 */
[----:B------:R-:W5:Y:S08]  /*4930*/  LDC.64 R6, c[0x0][0x238] ;  /* 0x00008e00ff067b82 */ /* 0x000f700000000a00 */
[----:B------:R-:W2:Y:S01]  /*4940*/  LDC.64 R2, c[0x0][0x220] ;  /* 0x00008800ff027b82 */ /* 0x000ea20000000a00 */
[----:B-1----:R-:W-:-:S04]  /*4950*/  IADD3 R23, R0, R23, R0 ;  /* 0x0000001700177210 */ /* 0x002fc80007ffe000 */
[C---:B------:R-:W-:Y:S02]  /*4960*/  LOP3.LUT R0, R23.reuse, 0xffffffe0, RZ, 0xc0, !PT ;  /* 0xffffffe017007812 */ /* 0x040fe400078ec0ff */
[----:B0-----:R-:W-:Y:S01]  /*4970*/  SHF.L.U32 R8, R8, 0x5, RZ ;  /* 0x0000000508087819 */ /* 0x001fe200000006ff */
[----:B----4-:R-:W-:-:S03]  /*4980*/  IMAD.WIDE R4, R23, 0x2, R4 ;  /* 0x0000000217047825 */ /* 0x010fc600078e0204 */
[----:B------:R-:W-:-:S03]  /*4990*/  LOP3.LUT R9, R8, 0xffffffe0, R23, 0xe2, !PT ;  /* 0xffffffe008097812 */ /* 0x000fc600078ee217 */
[----:B------:R-:W4:Y:S01]  /*49a0*/  LDG.E.U16 R4, desc[UR8][R4.64] ;  /* 0x0000000804047981 */ /* 0x000f22000c1e1500 */
[----:B-----5:R-:W-:-:S04]  /*49b0*/  IMAD.WIDE R6, R23, 0x2, R6 ;  /* 0x0000000217067825 */ /* 0x020fc800078e0206 */
        /* <DEDUP_REMOVED lines=23> */
.L_x_409:
[----:B------:R-:W-:Y:S01]  /*4b30*/  ULDC.64 UR4, c[0x0][0x210] ;  /* 0x0000840000047ab9 */ /* 0x000fe20000000a00 */
[----:B------:R-:W-:Y:S02]  /*4b40*/  F2FP.F16.F32.PACK_AB R8, RZ, R8 ;  /* 0x00000008ff08723e */ /* 0x000fe400000000ff */
[----:B------:R-:W-:-:S04]  /*4b50*/  LEA R2, P0, R9, UR4, 0x1 ;  /* 0x0000000409027c11 */ /* 0x000fc8000f8008ff */
[----:B------:R-:W-:-:S05]  /*4b60*/  LEA.HI.X R3, R9, UR5, R10, 0x1, P0 ;  /* 0x0000000509037c11 */ /* 0x000fca00080f0c0a */
[----:B------:R-:W-:Y:S01]  /*4b70*/  STG.E.U16 desc[UR8][R2.64], R8 ;  /* 0x0000000802007986 */ /* 0x000fe2000c101508 */
[----:B------:R-:W-:Y:S05]  /*4b80*/  EXIT ;  /* 0x000000000000794d */ /* 0x000fea0003800000 */
.L_x_410:
        /* <DEDUP_REMOVED lines=15> */
.L_x_657:


//--------------------- .text._ZN17fastertransformer29add_bias_layernorm_add_res_e2ILi16EEEvP5char2PKS1_P7__half2PKS5_S8_S8_fiiPKfSA_ --------------------------
	.section	.text._ZN17fastertransformer29add_bias_layernorm_add_res_e2ILi16EEEvP5char2PKS1_P7__half2PKS5_S8_S8_fiiPKfSA_,"ax",@progbits
	.align	128
        .global         _ZN17fastertransformer29add_bias_layernorm_add_res_e2ILi16EEEvP5char2PKS1_P7__half2PKS5_S8_S8_fiiPKfSA_
        .type           _ZN17fastertransformer29add_bias_layernorm_add_res_e2ILi16EEEvP5char2PKS1_P7__half2PKS5_S8_S8_fiiPKfSA_,@function
        .size           _ZN17fastertransformer29add_bias_layernorm_add_res_e2ILi16EEEvP5char2PKS1_P7__half2PKS5_S8_S8_fiiPKfSA_,(.L_x_658 - _ZN17fastertransformer29add_bias_layernorm_add_res_e2ILi16EEEvP5char2PKS1_P7__half2PKS5_S8_S8_fiiPKfSA_)
        .other          _ZN17fastertransformer29add_bias_layernorm_add_res_e2ILi16EEEvP5char2PKS1_P7__half2PKS5_S8_S8_fiiPKfSA_,@"STO_CUDA_ENTRY STV_DEFAULT"
_ZN17fastertransformer29add_bias_layernorm_add_res_e2ILi16EEEvP5char2PKS1_P7__half2PKS5_S8_S8_fiiPKfSA_:
.text._ZN17fastertransformer29add_bias_layernorm_add_res_e2ILi16EEEvP5char2PKS1_P7__half2PKS5_S8_S8_fiiPKfSA_:
        /* <DEDUP_REMOVED lines=29> */
[----:B------:R-:W-:Y:S01]  /*01d0*/  ULDC UR7, c[0x0][0x244] ;  /* 0x0000910000077ab9 */ /* 0x000fe20000000800 */
[----:B------:R-:W-:Y:S02]  /*01e0*/  ULDC.64 UR12, c[0x0][0x218] ;  /* 0x00008600000c7ab9 */ /* 0x000fe40000000a00 */
[C---:B------:R-:W-:Y:S02]  /*01f0*/  LOP3.LUT R5, R4.reuse, 0x1e, RZ, 0xc0, !PT ;  /* 0x0000001e04057812 */ /* 0x040fe400078ec0ff */
[----:B------:R-:W-:Y:S02]  /*0200*/  LOP3.LUT R4, R4, 0xffffffe0, RZ, 0xc0, !PT ;  /* 0xffffffe004047812 */ /* 0x000fe400078ec0ff */
[----:B0-----:R-:W-:-:S05]  /*0210*/  LEA R5, R6, R5, 0x5 ;  /* 0x0000000506057211 */ /* 0x001fca00078e28ff */
[----:B------:R-:W-:-:S05]  /*0220*/  IMAD R4, R4, UR7, R5 ;  /* 0x0000000704047c24 */ /* 0x000fca000f8e0205 */
[----:B------:R-:W-:Y:S02]  /*0230*/  IADD3 R6, P0, R4, UR12, RZ ;  /* 0x0000000c04067c10 */ /* 0x000fe4000ff1e0ff */
[----:B------:R-:W0:Y:S02]  /*0240*/  LDC.64 R4, c[0x0][0x228] ;  /* 0x00008a00ff047b82 */ /* 0x000e240000000a00 */
        /* <DEDUP_REMOVED lines=17> */
.L_x_412:
[----:B------:R-:W-:Y:S05]  /*0360*/  BSYNC B0 ;  /* 0x0000000000007941 */ /* 0x000fea0003800000 */
.L_x_411:
[----:B------:R-:W-:Y:S04]  /*0370*/  BSSY B0, `(.L_x_413) ;  /* 0x000001d000007945 */ /* 0x000fe80003800000 */
        /* <DEDUP_REMOVED lines=28> */
.L_x_414:
[----:B------:R-:W-:Y:S05]  /*0540*/  BSYNC B0 ;  /* 0x0000000000007941 */ /* 0x000fea0003800000 */
.L_x_413:
[----:B------:R-:W-:Y:S01]  /*0550*/  BSSY B0, `(.L_x_415) ;  /* 0x000001e000007945 */ /* 0x000fe20003800000 */
[----:B------:R-:W-:-:S03]  /*0560*/  IADD3 R7, R2, UR6, RZ ;  /* 0x0000000602077c10 */ /* 0x000fc6000fffe0ff */
        /* <DEDUP_REMOVED lines=28> */
.L_x_416:
[----:B------:R-:W-:Y:S05]  /*0730*/  BSYNC B0 ;  /* 0x0000000000007941 */ /* 0x000fea0003800000 */
.L_x_415:
        /* <DEDUP_REMOVED lines=39> */
.L_x_418:
[----:B------:R-:W-:Y:S05]  /*09b0*/  BSYNC B0 ;  /* 0x0000000000007941 */ /* 0x000fea0003800000 */
.L_x_417:
        /* <DEDUP_REMOVED lines=30> */
.L_x_420:
[----:B------:R-:W-:Y:S05]  /*0ba0*/  BSYNC B0 ;  /* 0x0000000000007941 */ /* 0x000fea0003800000 */
.L_x_419:
        /* <DEDUP_REMOVED lines=29> */
.L_x_422:
[----:B------:R-:W-:Y:S05]  /*0d80*/  BSYNC B0 ;  /* 0x0000000000007941 */ /* 0x000fea0003800000 */
.L_x_421:
        /* <DEDUP_REMOVED lines=32> */
.L_x_424:
[----:B------:R-:W-:Y:S05]  /*0f90*/  BSYNC B0 ;  /* 0x0000000000007941 */ /* 0x000fea0003800000 */
.L_x_423:
        /* <DEDUP_REMOVED lines=31> */
.L_x_426:
[----:B------:R-:W-:Y:S05]  /*1190*/  BSYNC B0 ;  /* 0x0000000000007941 */ /* 0x000fea0003800000 */
.L_x_425:
        /* <DEDUP_REMOVED lines=33> */
.L_x_428:
[----:B------:R-:W-:Y:S05]  /*13b0*/  BSYNC B0 ;  /* 0x0000000000007941 */ /* 0x000fea0003800000 */
.L_x_427:
        /* <DEDUP_REMOVED lines=33> */
.L_x_430:
[----:B------:R-:W-:Y:S05]  /*15d0*/  BSYNC B0 ;  /* 0x0000000000007941 */ /* 0x000fea0003800000 */
.L_x_429:
        /* <DEDUP_REMOVED lines=32> */
.L_x_432:
[----:B------:R-:W-:Y:S05]  /*17e0*/  BSYNC B0 ;  /* 0x0000000000007941 */ /* 0x000fea0003800000 */
.L_x_431:
        /* <DEDUP_REMOVED lines=32> */
.L_x_434:
[----:B------:R-:W-:Y:S05]  /*19f0*/  BSYNC B0 ;  /* 0x0000000000007941 */ /* 0x000fea0003800000 */
.L_x_433:
        /* <DEDUP_REMOVED lines=32> */
.L_x_436:
[----:B------:R-:W-:Y:S05]  /*1c00*/  BSYNC B0 ;  /* 0x0000000000007941 */ /* 0x000fea0003800000 */
.L_x_435:
        /* <DEDUP_REMOVED lines=32> */
.L_x_438:
[----:B------:R-:W-:Y:S05]  /*1e10*/  BSYNC B0 ;  /* 0x0000000000007941 */ /* 0x000fea0003800000 */
.L_x_437:
        /* <DEDUP_REMOVED lines=32> */
.L_x_440:
[----:B------:R-:W-:Y:S05]  /*2020*/  BSYNC B0 ;  /* 0x0000000000007941 */ /* 0x000fea0003800000 */
.L_x_439:
        /* <DEDUP_REMOVED lines=32> */
.L_x_442:
[----:B------:R-:W-:Y:S05]  /*2230*/  BSYNC B0 ;  /* 0x0000000000007941 */ /* 0x000fea0003800000 */
.L_x_441:
[----:B------:R-:W0:Y:S01]  /*2240*/  SHFL.BFLY PT, R21, R24, 0x10, 0x1f ;  /* 0x0e001f0018157f89 */ /* 0x000e2200000e0000 */
[----:B------:R-:W1:Y:S01]  /*2250*/  S2UR UR6, SR_CgaCtaId ;  /* 0x00000000000679c3 */ /* 0x000e620000008800 */
[C---:B------:R-:W-:Y:S01]  /*2260*/  LOP3.LUT P6, RZ, R35.reuse, 0x1f, RZ, 0xc0, !PT ;  /* 0x0000001f23ff7812 */ /* 0x040fe200078cc0ff */
[----:B------:R-:W-:Y:S01]  /*2270*/  UMOV UR4, 0x400 ;  /* 0x0000040000047882 */ /* 0x000fe20000000000 */
[----:B------:R-:W-:Y:S01]  /*2280*/  ULDC UR11, c[0x0][0x0] ;  /* 0x00000000000b7ab9 */ /* 0x000fe20000000800 */
[----:B------:R-:W-:Y:S01]  /*2290*/  UIADD3 UR5, UR4, 0x8, URZ ;  /* 0x0000000804057890 */ /* 0x000fe2000fffe03f */
[----:B------:R-:W-:Y:S01]  /*22a0*/  P2R R41, PR, RZ, 0x2 ;  /* 0x00000002ff297803 */ /* 0x000fe20000000000 */
[----:B------:R-:W-:Y:S01]  /*22b0*/  BSSY B0, `(.L_x_443) ;  /* 0x0000118000007945 */ /* 0x000fe20003800000 */
[----:B------:R-:W-:Y:S02]  /*22c0*/  ISETP.NE.AND P1, PT, R35, RZ, PT ;  /* 0x000000ff2300720c */ /* 0x000fe40003f25270 */
[----:B------:R-:W-:-:S02]  /*22d0*/  P2R R40, PR, RZ, 0x4 ;  /* 0x00000004ff287803 */ /* 0x000fc40000000000 */
[----:B------:R-:W-:Y:S02]  /*22e0*/  ISETP.NE.AND P2, PT, R2, RZ, PT ;  /* 0x000000ff0200720c */ /* 0x000fe40003f45270 */
[----:B------:R-:W-:Y:S02]  /*22f0*/  P2R R38, PR, RZ, 0x8 ;  /* 0x00000008ff267803 */ /* 0x000fe40000000000 */
[----:B------:R-:W-:Y:S02]  /*2300*/  P2R R44, PR, RZ, 0x4 ;  /* 0x00000004ff2c7803 */ /* 0x000fe40000000000 */
[----:B------:R-:W-:Y:S02]  /*2310*/  ISETP.NE.AND P2, PT, R31, RZ, PT ;  /* 0x000000ff1f00720c */ /* 0x000fe40003f45270 */
[----:B------:R-:W-:Y:S02]  /*2320*/  ISETP.NE.AND P3, PT, R0, RZ, PT ;  /* 0x000000ff0000720c */ /* 0x000fe40003f65270 */
[----:B------:R-:W-:Y:S01]  /*2330*/  @!P1 I2FP.F32.S32 R39, UR10 ;  /* 0x0000000a00279c45 */ /* 0x000fe20008201400 */
[----:B0-----:R-:W-:Y:S01]  /*2340*/  FADD.FTZ R21, R21, R24 ;  /* 0x0000001815157221 */ /* 0x001fe20000010000 */
[----:B-1----:R-:W-:Y:S01]  /*2350*/  ULEA UR5, UR6, UR5, 0x18 ;  /* 0x0000000506057291 */ /* 0x002fe2000f8ec03f */
[----:B------:R-:W-:Y:S01]  /*2360*/  MOV R24, RZ ;  /* 0x000000ff00187202 */ /* 0x000fe20000000f00 */
[----:B------:R-:W-:-:S02]  /*2370*/  ULEA UR4, UR6, UR4, 0x18 ;  /* 0x0000000406047291 */ /* 0x000fc4000f8ec03f */
[----:B------:R-:W0:Y:S01]  /*2380*/  @!P1 MUFU.RCP R39, R39 ;  /* 0x0000002700279308 */ /* 0x000e220000001000 */
[----:B------:R-:W1:Y:S01]  /*2390*/  SHFL.BFLY PT, R20, R21, 0x8, 0x1f ;  /* 0x0d001f0015147f89 */ /* 0x000e6200000e0000 */
[----:B------:R-:W-:Y:S02]  /*23a0*/  P2R R43, PR, RZ, 0x8 ;  /* 0x00000008ff2b7803 */ /* 0x000fe40000000000 */
[----:B------:R-:W-:Y:S02]  /*23b0*/  ISETP.NE.AND P3, PT, R30, RZ, PT ;  /* 0x000000ff1e00720c */ /* 0x000fe40003f65270 */
[----:B------:R-:W-:Y:S02]  /*23c0*/  P2R R42, PR, RZ, 0x1 ;  /* 0x00000001ff2a7803 */ /* 0x000fe40000000000 */
[----:B------:R-:W-:Y:S02]  /*23d0*/  ISETP.NE.AND P0, PT, R4, RZ, PT ;  /* 0x000000ff0400720c */ /* 0x000fe40003f05270 */
[----:B------:R-:W-:-:S02]  /*23e0*/  P2R R36, PR, RZ, 0x10 ;  /* 0x00000010ff247803 */ /* 0x000fc40000000000 */
[----:B------:R-:W-:Y:S02]  /*23f0*/  ISETP.NE.AND P4, PT, R26, RZ, PT ;  /* 0x000000ff1a00720c */ /* 0x000fe40003f85270 */
[----:B------:R-:W-:Y:S02]  /*2400*/  P2R R32, PR, RZ, 0x20 ;  /* 0x00000020ff207803 */ /* 0x000fe40000000000 */
[----:B------:R-:W-:Y:S01]  /*2410*/  ISETP.NE.AND P5, PT, R27, RZ, PT ;  /* 0x000000ff1b00720c */ /* 0x000fe20003fa5270 */
[----:B-1----:R-:W-:Y:S01]  /*2420*/  FADD.FTZ R20, R21, R20 ;  /* 0x0000001415147221 */ /* 0x002fe20000010000 */
[----:B------:R-:W-:-:S04]  /*2430*/  @!P6 SHF.R.U32.HI R21, RZ, 0x3, R35 ;  /* 0x00000003ff15e819 */ /* 0x000fc80000011623 */
[----:B------:R-:W1:Y:S02]  /*2440*/  SHFL.BFLY PT, R23, R20, 0x4, 0x1f ;  /* 0x0c801f0014177f89 */ /* 0x000e6400000e0000 */
[----:B-1----:R-:W-:Y:S01]  /*2450*/  FADD.FTZ R23, R20, R23 ;  /* 0x0000001714177221 */ /* 0x002fe20000010000 */
[----:B------:R-:W-:Y:S02]  /*2460*/  @!P6 LOP3.LUT R20, R21, 0x1ffffffc, RZ, 0xc0, !PT ;  /* 0x1ffffffc1514e812 */ /* 0x000fe400078ec0ff */
[----:B------:R-:W-:Y:S02]  /*2470*/  LOP3.LUT R21, R35, 0x1f, RZ, 0xc0, !PT ;  /* 0x0000001f23157812 */ /* 0x000fe400078ec0ff */
[----:B------:R-:W1:Y:S02]  /*2480*/  SHFL.BFLY PT, R22, R23, 0x2, 0x1f ;  /* 0x0c401f0017167f89 */ /* 0x000e6400000e0000 */
[----:B------:R-:W-:Y:S01]  /*2490*/  LEA R21, R21, UR5, 0x2 ;  /* 0x0000000515157c11 */ /* 0x000fe2000f8e10ff */
[----:B-1----:R-:W-:Y:S01]  /*24a0*/  FADD.FTZ R22, R23, R22 ;  /* 0x0000001617167221 */ /* 0x002fe20000010000 */
[----:B------:R-:W-:-:S04]  /*24b0*/  I2FP.F32.U32 R23, UR11 ;  /* 0x0000000b00177c45 */ /* 0x000fc80008201000 */
[----:B------:R-:W1:Y:S01]  /*24c0*/  SHFL.BFLY PT, R33, R22, 0x1, 0x1f ;  /* 0x0c201f0016217f89 */ /* 0x000e6200000e0000 */
[----:B------:R-:W-:Y:S01]  /*24d0*/  FMUL.FTZ R23, R23, 0.03125 ;  /* 0x3d00000017177820 */ /* 0x000fe20000410000 */
[----:B-1----:R-:W-:Y:S01]  /*24e0*/  FADD.FTZ R33, R22, R33 ;  /* 0x0000002116217221 */ /* 0x002fe20000010000 */
[----:B------:R-:W-:-:S04]  /*24f0*/  I2FP.F32.U32 R22, R35 ;  /* 0x0000002300167245 */ /* 0x000fc80000201000 */
[----:B------:R-:W-:Y:S01]  /*2500*/  @!P6 STS [R20+UR5], R33 ;  /* 0x000000211400e988 */ /* 0x000fe20008000805 */
[----:B------:R-:W-:Y:S01]  /*2510*/  BAR.SYNC.DEFER_BLOCKING 0x0 ;  /* 0x0000000000007b1d */ /* 0x000fe20000010000 */
[----:B------:R-:W-:-:S13]  /*2520*/  FSETP.GT.FTZ.AND P6, PT, R23, R22, PT ;  /* 0x000000161700720b */ /* 0x000fda0003fd4000 */
[----:B------:R-:W1:Y:S01]  /*2530*/  @P6 LDS R24, [R21] ;  /* 0x0000000015186984 */ /* 0x000e620000000800 */
[----:B------:R-:W-:-:S13]  /*2540*/  ISETP.NE.AND P6, PT, R25, RZ, PT ;  /* 0x000000ff1900720c */ /* 0x000fda0003fc5270 */
[----:B------:R-:W-:Y:S01]  /*2550*/  @!P6 HADD2.F32 R45, -RZ, R34.H1_H1 ;  /* 0x30000022ff2de230 */ /* 0x000fe20000004100 */
[----:B-1----:R-:W1:Y:S02]  /*2560*/  SHFL.BFLY PT, R23, R24, 0x10, 0x1f ;  /* 0x0e001f0018177f89 */ /* 0x002e6400000e0000 */
[----:B-1----:R-:W-:-:S05]  /*2570*/  FADD.FTZ R23, R23, R24 ;  /* 0x0000001817177221 */ /* 0x002fca0000010000 */
[----:B------:R-:W1:Y:S02]  /*2580*/  SHFL.BFLY PT, R20, R23, 0x8, 0x1f ;  /* 0x0d001f0017147f89 */ /* 0x000e6400000e0000 */
[----:B-1----:R-:W-:-:S05]  /*2590*/  FADD.FTZ R20, R23, R20 ;  /* 0x0000001417147221 */ /* 0x002fca0000010000 */
[----:B------:R-:W1:Y:S02]  /*25a0*/  SHFL.BFLY PT, R33, R20, 0x4, 0x1f ;  /* 0x0c801f0014217f89 */ /* 0x000e6400000e0000 */
[----:B-1----:R-:W-:-:S05]  /*25b0*/  FADD.FTZ R33, R20, R33 ;  /* 0x0000002114217221 */ /* 0x002fca0000010000 */
[----:B------:R-:W1:Y:S02]  /*25c0*/  SHFL.BFLY PT, R22, R33, 0x2, 0x1f ;  /* 0x0c401f0021167f89 */ /* 0x000e6400000e0000 */
[----:B-1----:R-:W-:Y:S01]  /*25d0*/  FADD.FTZ R37, R33, R22 ;  /* 0x0000001621257221 */ /* 0x002fe20000010000 */
[----:B------:R-:W-:-:S04]  /*25e0*/  @!P6 HADD2.F32 R33, -RZ, R34.H0_H0 ;  /* 0x20000022ff21e230 */ /* 0x000fc80000004100 */
[----:B------:R-:W1:Y:S02]  /*25f0*/  SHFL.BFLY PT, R22, R37, 0x1, 0x1f ;  /* 0x0c201f0025167f89 */ /* 0x000e6400000e0000 */
[----:B-1----:R-:W-:Y:S01]  /*2600*/  FADD.FTZ R22, R37, R22 ;  /* 0x0000001625167221 */ /* 0x002fe20000010000 */
[----:B------:R-:W-:-:S03]  /*2610*/  @!P2 HADD2.F32 R37, -RZ, R29.H0_H0 ;  /* 0x2000001dff25a230 */ /* 0x000fc60000004100 */
[----:B0-----:R-:W-:Y:S01]  /*2620*/  @!P1 FMUL.FTZ R23, R22, R39 ;  /* 0x0000002716179220 */ /* 0x001fe20000410000 */
[----:B------:R-:W-:-:S04]  /*2630*/  @!P3 HADD2.F32 R39, -RZ, R19.H0_H0 ;  /* 0x20000013ff27b230 */ /* 0x000fc80000004100 */
[----:B------:R0:W-:Y:S01]  /*2640*/  @!P1 STS [UR4], R23 ;  /* 0x00000017ff009988 */ /* 0x0001e20008000804 */
[----:B------:R-:W-:Y:S01]  /*2650*/  BAR.SYNC.DEFER_BLOCKING 0x0 ;  /* 0x0000000000007b1d */ /* 0x000fe20000010000 */
[----:B------:R-:W-:Y:S01]  /*2660*/  ISETP.NE.AND P1, PT, R3, RZ, PT ;  /* 0x000000ff0300720c */ /* 0x000fe20003f25270 */
[----:B0-----:R-:W-:-:S04]  /*2670*/  @!P3 HADD2.F32 R23, -RZ, R19.H1_H1 ;  /* 0x30000013ff17b230 */ /* 0x001fc80000004100 */
[----:B------:R-:W0:Y:S01]  /*2680*/  LDS R22, [UR4] ;  /* 0x00000004ff167984 */ /* 0x000e220008000800 */
[----:B------:R-:W-:Y:S01]  /*2690*/  ULDC UR4, c[0x0][0x0] ;  /* 0x0000000000047ab9 */ /* 0x000fe20000000800 */
[--C-:B0-----:R-:W-:Y:S01]  /*26a0*/  @!P6 FADD.FTZ R20, R45, -R22.reuse ;  /* 0x800000162d14e221 */ /* 0x101fe20000010000 */
[----:B------:R-:W-:Y:S02]  /*26b0*/  @!P2 HADD2.F32 R45, -RZ, R29.H1_H1 ;  /* 0x3000001dff2da230 */ /* 0x000fe40000004100 */
[--C-:B------:R-:W-:Y:S01]  /*26c0*/  @!P6 FADD.FTZ R24, R33, -R22.reuse ;  /* 0x800000162118e221 */ /* 0x100fe20000010000 */
[--C-:B------:R-:W-:Y:S01]  /*26d0*/  @!P2 FADD.FTZ R37, R37, -R22.reuse ;  /* 0x800000162525a221 */ /* 0x100fe20000010000 */
[----:B------:R-:W-:Y:S01]  /*26e0*/  @!P6 FMUL.FTZ R33, R20, R20 ;  /* 0x000000141421e220 */ /* 0x000fe20000410000 */
[--C-:B------:R-:W-:Y:S01]  /*26f0*/  @!P3 FADD.FTZ R23, R23, -R22.reuse ;  /* 0x800000161717b221 */ /* 0x100fe20000010000 */
[--C-:B------:R-:W-:Y:S01]  /*2700*/  @!P2 FADD.FTZ R20, R45, -R22.reuse ;  /* 0x800000162d14a221 */ /* 0x100fe20000010000 */
[----:B------:R-:W-:Y:S01]  /*2710*/  @!P3 FADD.FTZ R39, R39, -R22 ;  /* 0x800000162727b221 */ /* 0x000fe20000010000 */
[----:B------:R-:W-:Y:S01]  /*2720*/  @!P6 FFMA.FTZ R24, R24, R24, R33 ;  /* 0x000000181818e223 */ /* 0x000fe20000010021 */
[----:B------:R-:W-:-:S02]  /*2730*/  @!P0 HADD2.F32 R33, -RZ, R18.H1_H1 ;  /* 0x30000012ff218230 */ /* 0x000fc40000004100 */
[----:B------:R-:W-:Y:S01]  /*2740*/  @!P2 FMUL.FTZ R20, R20, R20 ;  /* 0x000000141414a220 */ /* 0x000fe20000410000 */
[----:B------:R-:W-:-:S03]  /*2750*/  @!P1 HADD2.F32 R45, -RZ, R16.H1_H1 ;  /* 0x30000010ff2d9230 */ /* 0x000fc60000004100 */
[----:B------:R-:W-:Y:S01]  /*2760*/  @!P2 FFMA.FTZ R37, R37, R37, R20 ;  /* 0x000000252525a223 */ /* 0x000fe20000010014 */
[----:B------:R-:W-:Y:S01]  /*2770*/  @!P3 FMUL.FTZ R20, R23, R23 ;  /* 0x000000171714b220 */ /* 0x000fe20000410000 */
[----:B------:R-:W-:-:S03]  /*2780*/  @!P0 HADD2.F32 R23, -RZ, R18.H0_H0 ;  /* 0x20000012ff178230 */ /* 0x000fc60000004100 */
[----:B------:R-:W-:Y:S01]  /*2790*/  @!P3 FFMA.FTZ R39, R39, R39, R20 ;  /* 0x000000272727b223 */ /* 0x000fe20000010014 */
[--C-:B------:R-:W-:Y:S01]  /*27a0*/  @!P0 FADD.FTZ R20, R33, -R22.reuse ;  /* 0x8000001621148221 */ /* 0x100fe20000010000 */
[----:B------:R-:W-:-:S03]  /*27b0*/  @!P0 FADD.FTZ R23, R23, -R22 ;  /* 0x8000001617178221 */ /* 0x000fc60000010000 */
[----:B------:R-:W-:Y:S01]  /*27c0*/  @!P0 FMUL.FTZ R33, R20, R20 ;  /* 0x0000001414218220 */ /* 0x000fe20000410000 */
[----:B------:R-:W-:-:S03]  /*27d0*/  HFMA2.MMA R20, -RZ, RZ, 0, 0 ;  /* 0x00000000ff147435 */ /* 0x000fc600000001ff */
[----:B------:R-:W-:Y:S01]  /*27e0*/  @!P0 FFMA.FTZ R23, R23, R23, R33 ;  /* 0x0000001717178223 */ /* 0x000fe20000010021 */
[----:B------:R-:W-:Y:S02]  /*27f0*/  @!P1 HADD2.F32 R33, -RZ, R16.H0_H0 ;  /* 0x20000010ff219230 */ /* 0x000fe40000004100 */
[----:B------:R-:W-:Y:S01]  /*2800*/  @!P6 FADD.FTZ R20, RZ, R24 ;  /* 0x00000018ff14e221 */ /* 0x000fe20000010000 */
[--C-:B------:R-:W-:Y:S01]  /*2810*/  @!P1 FADD.FTZ R24, R45, -R22.reuse ;  /* 0x800000162d189221 */ /* 0x100fe20000010000 */
[----:B------:R-:W-:Y:S01]  /*2820*/  ISETP.NE.AND P6, PT, R28, RZ, PT ;  /* 0x000000ff1c00720c */ /* 0x000fe20003fc5270 */
[----:B------:R-:W-:Y:S01]  /*2830*/  @!P1 FADD.FTZ R33, R33, -R22 ;  /* 0x8000001621219221 */ /* 0x000fe20000010000 */
[----:B------:R-:W-:Y:S01]  /*2840*/  @!P2 FADD.FTZ R20, R20, R37 ;  /* 0x000000251414a221 */ /* 0x000fe20000010000 */
[----:B------:R-:W-:Y:S01]  /*2850*/  ISETP.NE.AND P2, PT, R44, RZ, PT ;  /* 0x000000ff2c00720c */ /* 0x000fe20003f45270 */
[----:B------:R-:W-:Y:S02]  /*2860*/  @!P1 FMUL.FTZ R24, R24, R24 ;  /* 0x0000001818189220 */ /* 0x000fe40000410000 */
[----:B------:R-:W-:Y:S01]  /*2870*/  @!P3 FADD.FTZ R20, R20, R39 ;  /* 0x000000271414b221 */ /* 0x000fe20000010000 */
[----:B------:R-:W-:Y:S01]  /*2880*/  ISETP.NE.AND P3, PT, R43, RZ, PT ;  /* 0x000000ff2b00720c */ /* 0x000fe20003f65270 */
[----:B------:R-:W-:-:S02]  /*2890*/  @!P1 FFMA.FTZ R33, R33, R33, R24 ;  /* 0x0000002121219223 */ /* 0x000fc40000010018 */
[----:B------:R-:W-:Y:S01]  /*28a0*/  @!P0 FADD.FTZ R20, R20, R23 ;  /* 0x0000001714148221 */ /* 0x000fe20000010000 */
[----:B------:R-:W-:Y:S01]  /*28b0*/  @!P4 HADD2.F32 R23, -RZ, R13.H0_H0 ;  /* 0x2000000dff17c230 */ /* 0x000fe20000004100 */
[----:B------:R-:W-:Y:S02]  /*28c0*/  ISETP.NE.AND P0, PT, R42, RZ, PT ;  /* 0x000000ff2a00720c */ /* 0x000fe40003f05270 */
[----:B------:R-:W-:Y:S01]  /*28d0*/  @!P1 FADD.FTZ R20, R20, R33 ;  /* 0x0000002114149221 */ /* 0x000fe20000010000 */
[----:B------:R-:W-:Y:S01]  /*28e0*/  ISETP.NE.AND P1, PT, R41, RZ, PT ;  /* 0x000000ff2900720c */ /* 0x000fe20003f25270 */
[--C-:B------:R-:W-:Y:S02]  /*28f0*/  @!P2 HADD2.F32 R45, -RZ, R15.reuse.H1_H1 ;  /* 0x3000000fff2da230 */ /* 0x100fe40000004100 */
[----:B------:R-:W-:Y:S01]  /*2900*/  @!P4 FADD.FTZ R23, R23, -R22 ;  /* 0x800000161717c221 */ /* 0x000fe20000010000 */
[----:B------:R-:W-:Y:S02]  /*2910*/  @!P2 HADD2.F32 R37, -RZ, R15.H0_H0 ;  /* 0x2000000fff25a230 */ /* 0x000fe40000004100 */
[----:B------:R-:W-:-:S02]  /*2920*/  @!P3 HADD2.F32 R43, -RZ, R14.H1_H1 ;  /* 0x3000000eff2bb230 */ /* 0x000fc40000004100 */
[--C-:B------:R-:W-:Y:S01]  /*2930*/  @!P2 FADD.FTZ R24, R45, -R22.reuse ;  /* 0x800000162d18a221 */ /* 0x100fe20000010000 */
[----:B------:R-:W-:Y:S02]  /*2940*/  @!P3 HADD2.F32 R39, -RZ, R14.H0_H0 ;  /* 0x2000000eff27b230 */ /* 0x000fe40000004100 */
[--C-:B------:R-:W-:Y:S01]  /*2950*/  @!P2 FADD.FTZ R37, R37, -R22.reuse ;  /* 0x800000162525a221 */ /* 0x100fe20000010000 */
[--C-:B------:R-:W-:Y:S02]  /*2960*/  @!P5 HADD2.F32 R41, -RZ, R12.reuse.H1_H1 ;  /* 0x3000000cff29d230 */ /* 0x100fe40000004100 */
[----:B------:R-:W-:Y:S01]  /*2970*/  @!P2 FMUL.FTZ R24, R24, R24 ;  /* 0x000000181818a220 */ /* 0x000fe20000410000 */
[----:B------:R-:W-:Y:S02]  /*2980*/  @!P5 HADD2.F32 R33, -RZ, R12.H0_H0 ;  /* 0x2000000cff21d230 */ /* 0x000fe40000004100 */
[----:B------:R-:W-:Y:S01]  /*2990*/  @!P3 FADD.FTZ R39, R39, -R22 ;  /* 0x800000162727b221 */ /* 0x000fe20000010000 */
[----:B------:R-:W-:Y:S01]  /*29a0*/  @!P2 FFMA.FTZ R37, R37, R37, R24 ;  /* 0x000000252525a223 */ /* 0x000fe20000010018 */
[----:B------:R-:W-:Y:S01]  /*29b0*/  @!P3 FADD.FTZ R24, R43, -R22 ;  /* 0x800000162b18b221 */ /* 0x000fe20000010000 */
[----:B------:R-:W-:-:S02]  /*29c0*/  @!P4 HADD2.F32 R43, -RZ, R13.H1_H1 ;  /* 0x3000000dff2bc230 */ /* 0x000fc40000004100 */
[----:B------:R-:W-:Y:S01]  /*29d0*/  @!P5 FADD.FTZ R33, R33, -R22 ;  /* 0x800000162121d221 */ /* 0x000fe20000010000 */
[----:B------:R-:W-:Y:S01]  /*29e0*/  @!P2 FADD.FTZ R20, R20, R37 ;  /* 0x000000251414a221 */ /* 0x000fe20000010000 */
[----:B------:R-:W-:Y:S01]  /*29f0*/  @!P3 FMUL.FTZ R24, R24, R24 ;  /* 0x000000181818b220 */ /* 0x000fe20000410000 */
[----:B------:R-:W-:Y:S01]  /*2a00*/  @!P6 HADD2.F32 R37, -RZ, R11.H0_H0 ;  /* 0x2000000bff25e230 */ /* 0x000fe20000004100 */
[----:B------:R-:W-:Y:S02]  /*2a10*/  ISETP.NE.AND P2, PT, R40, RZ, PT ;  /* 0x000000ff2800720c */ /* 0x000fe40003f45270 */
[----:B------:R-:W-:Y:S01]  /*2a20*/  @!P3 FFMA.FTZ R39, R39, R39, R24 ;  /* 0x000000272727b223 */ /* 0x000fe20000010018 */
[--C-:B------:R-:W-:Y:S01]  /*2a30*/  @!P4 FADD.FTZ R24, R43, -R22.reuse ;  /* 0x800000162b18c221 */ /* 0x100fe20000010000 */
[----:B------:R-:W-:Y:S02]  /*2a40*/  @!P6 FADD.FTZ R37, R37, -R22 ;  /* 0x800000162525e221 */ /* 0x000fe40000010000 */
[----:B------:R-:W-:Y:S01]  /*2a50*/  @!P3 FADD.FTZ R20, R20, R39 ;  /* 0x000000271414b221 */ /* 0x000fe20000010000 */
[----:B------:R-:W-:Y:S01]  /*2a60*/  @!P4 FMUL.FTZ R24, R24, R24 ;  /* 0x000000181818c220 */ /* 0x000fe20000410000 */
[----:B------:R-:W-:Y:S01]  /*2a70*/  @!P0 HADD2.F32 R39, -RZ, R10.H0_H0 ;  /* 0x2000000aff278230 */ /* 0x000fe20000004100 */
[----:B------:R-:W-:-:S02]  /*2a80*/  ISETP.NE.AND P3, PT, R38, RZ, PT ;  /* 0x000000ff2600720c */ /* 0x000fc40003f65270 */
[----:B------:R-:W-:Y:S01]  /*2a90*/  @!P4 FFMA.FTZ R23, R23, R23, R24 ;  /* 0x000000171717c223 */ /* 0x000fe20000010018 */
[--C-:B------:R-:W-:Y:S01]  /*2aa0*/  @!P5 FADD.FTZ R24, R41, -R22.reuse ;  /* 0x800000162918d221 */ /* 0x100fe20000010000 */
[----:B------:R-:W-:Y:S02]  /*2ab0*/  @!P6 HADD2.F32 R41, -RZ, R11.H1_H1 ;  /* 0x3000000bff29e230 */ /* 0x000fe40000004100 */
[----:B------:R-:W-:Y:S01]  /*2ac0*/  @!P0 FADD.FTZ R39, R39, -R22 ;  /* 0x8000001627278221 */ /* 0x000fe20000010000 */
[----:B------:R-:W-:Y:S01]  /*2ad0*/  @!P4 FADD.FTZ R20, R20, R23 ;  /* 0x000000171414c221 */ /* 0x000fe20000010000 */
[----:B------:R-:W-:Y:S01]  /*2ae0*/  @!P5 FMUL.FTZ R24, R24, R24 ;  /* 0x000000181818d220 */ /* 0x000fe20000410000 */
[----:B------:R-:W-:Y:S01]  /*2af0*/  @!P1 HADD2.F32 R23, -RZ, R9.H0_H0 ;  /* 0x20000009ff179230 */ /* 0x000fe20000004100 */
[----:B------:R-:W-:Y:S02]  /*2b00*/  ISETP.NE.AND P4, PT, R36, RZ, PT ;  /* 0x000000ff2400720c */ /* 0x000fe40003f85270 */
        /* <DEDUP_REMOVED lines=10> */
[----:B------:R-:W-:Y:S02]  /*2bb0*/  @!P1 HADD2.F32 R41, -RZ, R9.H1_H1 ;  /* 0x30000009ff299230 */ /* 0x000fe40000004100 */
[----:B------:R-:W-:Y:S01]  /*2bc0*/  @!P2 FADD.FTZ R33, R33, -R22 ;  /* 0x800000162121a221 */ /* 0x000fe20000010000 */
[----:B------:R-:W-:Y:S01]  /*2bd0*/  @!P6 FADD.FTZ R20, R20, R37 ;  /* 0x000000251414e221 */ /* 0x000fe20000010000 */
[----:B------:R-:W-:Y:S01]  /*2be0*/  @!P0 FMUL.FTZ R24, R24, R24 ;  /* 0x0000001818188220 */ /* 0x000fe20000410000 */
[----:B------:R-:W-:Y:S01]  /*2bf0*/  @!P3 HADD2.F32 R37, -RZ, R7.H0_H0 ;  /* 0x20000007ff25b230 */ /* 0x000fe20000004100 */
[----:B------:R-:W-:-:S02]  /*2c00*/  P2R R36, PR, RZ, 0x1 ;  /* 0x00000001ff247803 */ /* 0x000fc40000000000 */
        /* <DEDUP_REMOVED lines=11> */
[----:B------:R-:W-:Y:S01]  /*2cc0*/  @!P1 FADD.FTZ R20, R20, R23 ;  /* 0x0000001714149221 */ /* 0x000fe20000010000 */
[----:B------:R-:W-:Y:S01]  /*2cd0*/  @!P2 FMUL.FTZ R24, R24, R24 ;  /* 0x000000181818a220 */ /* 0x000fe20000410000 */
[----:B------:R-:W-:-:S03]  /*2ce0*/  @!P5 HADD2.F32 R23, -RZ, R5.H1_H1 ;  /* 0x30000005ff17d230 */ /* 0x000fc60000004100 */
[----:B------:R-:W-:Y:S01]  /*2cf0*/  @!P2 FFMA.FTZ R33, R33, R33, R24 ;  /* 0x000000212121a223 */ /* 0x000fe20000010018 */
[--C-:B------:R-:W-:Y:S01]  /*2d00*/  @!P3 FADD.FTZ R24, R41, -R22.reuse ;  /* 0x800000162918b221 */ /* 0x100fe20000010000 */
[----:B------:R-:W-:Y:S02]  /*2d10*/  @!P4 HADD2.F32 R41, -RZ, R6.H1_H1 ;  /* 0x30000006ff29c230 */ /* 0x000fe40000004100 */
[--C-:B------:R-:W-:Y:S01]  /*2d20*/  @!P5 FADD.FTZ R23, R23, -R22.reuse ;  /* 0x800000161717d221 */ /* 0x100fe20000010000 */
[----:B------:R-:W-:Y:S01]  /*2d30*/  @!P2 FADD.FTZ R20, R20, R33 ;  /* 0x000000211414a221 */ /* 0x000fe20000010000 */
[----:B------:R-:W-:Y:S01]  /*2d40*/  @!P3 FMUL.FTZ R24, R24, R24 ;  /* 0x000000181818b220 */ /* 0x000fe20000410000 */
[----:B------:R-:W-:Y:S02]  /*2d50*/  @!P5 HADD2.F32 R33, -RZ, R5.H0_H0 ;  /* 0x20000005ff21d230 */ /* 0x000fe40000004100 */
[----:B------:R-:W-:Y:S01]  /*2d60*/  @!P4 FADD.FTZ R32, R41, -R22 ;  /* 0x800000162920c221 */ /* 0x000fe20000010000 */
[----:B------:R-:W-:Y:S01]  /*2d70*/  @!P5 FMUL.FTZ R23, R23, R23 ;  /* 0x000000171717d220 */ /* 0x000fe20000410000 */
[----:B------:R-:W-:Y:S01]  /*2d80*/  @!P3 FFMA.FTZ R37, R37, R37, R24 ;  /* 0x000000252525b223 */ /* 0x000fe20000010018 */
[--C-:B------:R-:W-:Y:S01]  /*2d90*/  @!P4 FADD.FTZ R24, R39, -R22.reuse ;  /* 0x800000162718c221 */ /* 0x100fe20000010000 */
[----:B------:R-:W-:Y:S01]  /*2da0*/  @!P4 FMUL.FTZ R39, R32, R32 ;  /* 0x000000202027c220 */ /* 0x000fe20000410000 */
[----:B------:R-:W-:Y:S01]  /*2db0*/  @!P5 FADD.FTZ R22, R33, -R22 ;  /* 0x800000162116d221 */ /* 0x000fe20000010000 */
[----:B------:R-:W-:Y:S01]  /*2dc0*/  @!P3 FADD.FTZ R20, R20, R37 ;  /* 0x000000251414b221 */ /* 0x000fe20000010000 */
[----:B------:R-:W-:Y:S01]  /*2dd0*/  LOP3.LUT R32, R35, 0x1f, RZ, 0xc0, !PT ;  /* 0x0000001f23207812 */ /* 0x000fe200078ec0ff */
[----:B------:R-:W-:Y:S01]  /*2de0*/  @!P4 FFMA.FTZ R39, R24, R24, R39 ;  /* 0x000000181827c223 */ /* 0x000fe20000010027 */
[----:B------:R-:W-:-:S02]  /*2df0*/  @!P5 FFMA.FTZ R23, R22, R22, R23 ;  /* 0x000000161617d223 */ /* 0x000fc40000010017 */
[----:B------:R-:W-:Y:S01]  /*2e00*/  ISETP.NE.AND P6, PT, R32, RZ, PT ;  /* 0x000000ff2000720c */ /* 0x000fe20003fc5270 */
[----:B------:R-:W-:-:S04]  /*2e10*/  @!P4 FADD.FTZ R20, R20, R39 ;  /* 0x000000271414c221 */ /* 0x000fc80000010000 */
[----:B------:R-:W-:-:S05]  /*2e20*/  @!P5 FADD.FTZ R20, R20, R23 ;  /* 0x000000171414d221 */ /* 0x000fca0000010000 */
[----:B------:R-:W0:Y:S02]  /*2e30*/  SHFL.BFLY PT, R23, R20, 0x10, 0x1f ;  /* 0x0e001f0014177f89 */ /* 0x000e2400000e0000 */
[----:B0-----:R-:W-:Y:S01]  /*2e40*/  FADD.FTZ R23, R23, R20 ;  /* 0x0000001417177221 */ /* 0x001fe20000010000 */
[----:B------:R-:W-:-:S04]  /*2e50*/  @!P6 SHF.R.U32.HI R20, RZ, 0x3, R35 ;  /* 0x00000003ff14e819 */ /* 0x000fc80000011623 */
[----:B------:R-:W0:Y:S01]  /*2e60*/  SHFL.BFLY PT, R22, R23, 0x8, 0x1f ;  /* 0x0d001f0017167f89 */ /* 0x000e2200000e0000 */
[----:B------:R-:W-:Y:S02]  /*2e70*/  @!P6 LOP3.LUT R32, R20, 0x1ffffffc, RZ, 0xc0, !PT ;  /* 0x1ffffffc1420e812 */ /* 0x000fe400078ec0ff */
[----:B------:R-:W-:Y:S01]  /*2e80*/  I2FP.F32.U32 R20, UR4 ;  /* 0x0000000400147c45 */ /* 0x000fe20008201000 */
[----:B------:R-:W-:-:S04]  /*2e90*/  UMOV UR4, 0x400 ;  /* 0x0000040000047882 */ /* 0x000fc80000000000 */
[----:B------:R-:W-:Y:S01]  /*2ea0*/  FMUL.FTZ R20, R20, 0.03125 ;  /* 0x3d00000014147820 */ /* 0x000fe20000410000 */
[----:B0-----:R-:W-:Y:S01]  /*2eb0*/  FADD.FTZ R22, R23, R22 ;  /* 0x0000001617167221 */ /* 0x001fe20000010000 */
[----:B------:R-:W-:-:S04]  /*2ec0*/  I2FP.F32.U32 R23, R35 ;  /* 0x0000002300177245 */ /* 0x000fc80000201000 */
        /* <DEDUP_REMOVED lines=8> */
[----:B------:R-:W-:Y:S01]  /*2f50*/  BAR.SYNC.DEFER_BLOCKING 0x0 ;  /* 0x0000000000007b1d */ /* 0x000fe20000010000 */
[----:B------:R-:W-:-:S07]  /*2f60*/  FSETP.GT.FTZ.AND P6, PT, R20, R23, PT ;  /* 0x000000171400720b */ /* 0x000fce0003fd4000 */
[----:B0-----:R-:W0:Y:S01]  /*2f70*/  @!P0 LDC R32, c[0x0][0x240] ;  /* 0x00009000ff208b82 */ /* 0x001e220000000800 */
[----:B------:R-:W-:-:S06]  /*2f80*/  @!P0 I2FP.F32.S32 R37, UR10 ;  /* 0x0000000a00258c45 */ /* 0x000fcc0008201400 */
[----:B------:R-:W0:Y:S01]  /*2f90*/  @!P0 MUFU.RCP R37, R37 ;  /* 0x0000002500258308 */ /* 0x000e220000001000 */
[----:B------:R-:W1:Y:S01]  /*2fa0*/  S2UR UR5, SR_CgaCtaId ;  /* 0x00000000000579c3 */ /* 0x000e620000008800 */
[----:B------:R-:W2:Y:S01]  /*2fb0*/  @P6 LDS R22, [R21] ;  /* 0x0000000015166984 */ /* 0x000ea20000000800 */
[----:B------:R-:W-:Y:S01]  /*2fc0*/  ISETP.NE.AND P6, PT, R25, RZ, PT ;  /* 0x000000ff1900720c */ /* 0x000fe20003fc5270 */
[----:B-1----:R-:W-:Y:S02]  /*2fd0*/  ULEA UR4, UR5, UR4, 0x18 ;  /* 0x0000000405047291 */ /* 0x002fe4000f8ec03f */
        /* <DEDUP_REMOVED lines=16> */
[----:B------:R-:W1:Y:S01]  /*30e0*/  S2R R24, SR_CTAID.X ;  /* 0x0000000000187919 */ /* 0x000e620000002500 */
[----:B------:R-:W-:Y:S01]  /*30f0*/  SHF.L.U32 R32, R35, 0x1, RZ ;  /* 0x0000000123207819 */ /* 0x000fe200000006ff */
[----:B0-----:R-:W0:Y:S01]  /*3100*/  LDC.64 R20, c[0x0][0x230] ;  /* 0x00008c00ff147b82 */ /* 0x001e220000000a00 */
[----:B------:R-:W-:Y:S02]  /*3110*/  ULDC UR5, c[0x0][0x244] ;  /* 0x0000910000057ab9 */ /* 0x000fe40000000800 */
[C---:B------:R-:W-:Y:S02]  /*3120*/  LOP3.LUT R25, R32.reuse, 0x1e, RZ, 0xc0, !PT ;  /* 0x0000001e20197812 */ /* 0x040fe400078ec0ff */
[----:B------:R-:W-:-:S03]  /*3130*/  LOP3.LUT R32, R32, 0xffffffe0, RZ, 0xc0, !PT ;  /* 0xffffffe020207812 */ /* 0x000fc600078ec0ff */
[----:B------:R-:W2:Y:S01]  /*3140*/  LDC.64 R22, c[0x0][0x238] ;  /* 0x00008e00ff167b82 */ /* 0x000ea20000000a00 */
[----:B-1----:R-:W-:-:S07]  /*3150*/  LEA R33, R24, R25, 0x5 ;  /* 0x0000001918217211 */ /* 0x002fce00078e28ff */
[----:B------:R-:W1:Y:S01]  /*3160*/  LDC.64 R24, c[0x0][0x220] ;  /* 0x00008800ff187b82 */ /* 0x000e620000000a00 */
[----:B--2---:R-:W-:-:S04]  /*3170*/  IMAD.WIDE R22, R35, 0x4, R22 ;  /* 0x0000000423167825 */ /* 0x004fc800078e0216 */
[----:B------:R-:W-:Y:S02]  /*3180*/  IMAD R36, R32, UR5, R33 ;  /* 0x0000000520247c24 */ /* 0x000fe4000f8e0221 */
[----:B0-----:R-:W-:Y:S01]  /*3190*/  IMAD.WIDE R32, R35, 0x4, R20 ;  /* 0x0000000423207825 */ /* 0x001fe200078e0214 */
[----:B------:R-:W2:Y:S02]  /*31a0*/  LDG.E R22, desc[UR8][R22.64] ;  /* 0x0000000816167981 */ /* 0x000ea4000c1e1900 */
[----:B------:R-:W-:Y:S02]  /*31b0*/  SHF.R.U32.HI R35, RZ, 0x1, R36 ;  /* 0x00000001ff237819 */ /* 0x000fe40000011624 */
[----:B------:R-:W0:Y:S04]  /*31c0*/  LDS.64 R20, [UR4] ;  /* 0x00000004ff147984 */ /* 0x000e280008000a00 */
[----:B------:R-:W3:Y:S01]  /*31d0*/  LDG.E R32, desc[UR8][R32.64] ;  /* 0x0000000820207981 */ /* 0x000ee2000c1e1900 */
[----:B-1----:R-:W-:-:S05]  /*31e0*/  IMAD.WIDE R24, R35, 0x4, R24 ;  /* 0x0000000423187825 */ /* 0x002fca00078e0218 */
[----:B------:R-:W4:Y:S01]  /*31f0*/  LDG.E R36, desc[UR8][R24.64] ;  /* 0x0000000818247981 */ /* 0x000f22000c1e1900 */
        /* <DEDUP_REMOVED lines=30> */
.L_x_445:
[----:B------:R-:W-:Y:S01]  /*33e0*/  ULDC.64 UR10, c[0x0][0x210] ;  /* 0x00008400000a7ab9 */ /* 0x000fe20000000a00 */
[----:B------:R-:W-:Y:S02]  /*33f0*/  F2FP.F16.F32.PACK_AB R23, R23, R22 ;  /* 0x000000161717723e */ /* 0x000fe400000000ff */
[----:B------:R-:W-:-:S04]  /*3400*/  LEA R20, P6, R35, UR10, 0x2 ;  /* 0x0000000a23147c11 */ /* 0x000fc8000f8c10ff */
[----:B------:R-:W-:-:S05]  /*3410*/  LEA.HI.X R21, R35, UR11, RZ, 0x2, P6 ;  /* 0x0000000b23157c11 */ /* 0x000fca000b0f14ff */
[----:B------:R2:W-:Y:S04]  /*3420*/  STG.E desc[UR8][R20.64], R23 ;  /* 0x0000001714007986 */ /* 0x0005e8000c101908 */
.L_x_444:
[----:B------:R-:W-:Y:S05]  /*3430*/  BSYNC B0 ;  /* 0x0000000000007941 */ /* 0x000fea0003800000 */
.L_x_443:
[----:B------:R-:W3:Y:S01]  /*3440*/  S2UR UR5, SR_CgaCtaId ;  /* 0x00000000000579c3 */ /* 0x000ee20000008800 */
[----:B------:R-:W-:Y:S01]  /*3450*/  ISETP.NE.AND P6, PT, R31, RZ, PT ;  /* 0x000000ff1f00720c */ /* 0x000fe20003fc5270 */
[----:B------:R-:W-:Y:S01]  /*3460*/  UMOV UR4, 0x400 ;  /* 0x0000040000047882 */ /* 0x000fe20000000000 */
[----:B------:R-:W4:Y:S01]  /*3470*/  S2R R31, SR_TID.X ;  /* 0x00000000001f7919 */ /* 0x000f220000002100 */
[----:B------:R-:W-:Y:S01]  /*3480*/  BSSY B0, `(.L_x_446) ;  /* 0x000003a000007945 */ /* 0x000fe20003800000 */
[----:B---3--:R-:W-:-:S09]  /*3490*/  ULEA UR4, UR5, UR4, 0x18 ;  /* 0x0000000405047291 */ /* 0x008fd2000f8ec03f */
[----:B------:R-:W-:Y:S05]  /*34a0*/  @P6 BRA `(.L_x_447) ;  /* 0x0000000000dc6947 */ /* 0x000fea0003800000 */
[----:B-1----:R-:W1:Y:S01]  /*34b0*/  S2R R35, SR_CTAID.X ;  /* 0x0000000000237919 */ /* 0x002e620000002500 */
[----:B------:R-:W-:Y:S01]  /*34c0*/  ULDC UR5, c[0x0][0x0] ;  /* 0x0000000000057ab9 */ /* 0x000fe20000000800 */
[----:B------:R-:W3:Y:S01]  /*34d0*/  LDC.64 R24, c[0x0][0x230] ;  /* 0x00008c00ff187b82 */ /* 0x000ee20000000a00 */
[----:B----4-:R-:W-:Y:S01]  /*34e0*/  IADD3 R33, R31, UR5, RZ ;  /* 0x000000051f217c10 */ /* 0x010fe2000fffe0ff */
[----:B------:R-:W-:-:S03]  /*34f0*/  ULDC UR5, c[0x0][0x244] ;  /* 0x0000910000057ab9 */ /* 0x000fc60000000800 */
[----:B------:R-:W-:-:S03]  /*3500*/  SHF.L.U32 R32, R33, 0x1, RZ ;  /* 0x0000000121207819 */ /* 0x000fc600000006ff */
[----:B0-2---:R-:W0:Y:S01]  /*3510*/  LDC.64 R20, c[0x0][0x238] ;  /* 0x00008e00ff147b82 */ /* 0x005e220000000a00 */
[C---:B------:R-:W-:Y:S02]  /*3520*/  LOP3.LUT R22, R32.reuse, 0x1e, RZ, 0xc0, !PT ;  /* 0x0000001e20167812 */ /* 0x040fe400078ec0ff */
[----:B------:R-:W-:Y:S01]  /*3530*/  LOP3.LUT R32, R32, 0xffffffe0, RZ, 0xc0, !PT ;  /* 0xffffffe020207812 */ /* 0x000fe200078ec0ff */
[----:B---3--:R-:W-:Y:S01]  /*3540*/  IMAD.WIDE R24, R33, 0x4, R24 ;  /* 0x0000000421187825 */ /* 0x008fe200078e0218 */
[----:B-1----:R-:W-:-:S05]  /*3550*/  LEA R35, R35, R22, 0x5 ;  /* 0x0000001623237211 */ /* 0x002fca00078e28ff */
[----:B------:R-:W2:Y:S01]  /*3560*/  LDG.E R24, desc[UR8][R24.64] ;  /* 0x0000000818187981 */ /* 0x000ea2000c1e1900 */
[----:B------:R-:W1:Y:S01]  /*3570*/  LDC.64 R22, c[0x0][0x220] ;  /* 0x00008800ff167b82 */ /* 0x000e620000000a00 */
[----:B0-----:R-:W-:-:S04]  /*3580*/  IMAD.WIDE R20, R33, 0x4, R20 ;  /* 0x0000000421147825 */ /* 0x001fc800078e0214 */
[----:B------:R-:W-:Y:S02]  /*3590*/  IMAD R35, R32, UR5, R35 ;  /* 0x0000000520237c24 */ /* 0x000fe4000f8e0223 */
[----:B------:R-:W3:Y:S03]  /*35a0*/  LDG.E R20, desc[UR8][R20.64] ;  /* 0x0000000814147981 */ /* 0x000ee6000c1e1900 */
[----:B------:R-:W-:-:S05]  /*35b0*/  SHF.R.U32.HI R35, RZ, 0x1, R35 ;  /* 0x00000001ff237819 */ /* 0x000fca0000011623 */
[----:B-1----:R-:W-:Y:S02]  /*35c0*/  IMAD.WIDE R32, R35, 0x4, R22 ;  /* 0x0000000423207825 */ /* 0x002fe400078e0216 */
[----:B------:R-:W0:Y:S04]  /*35d0*/  LDS.64 R22, [UR4] ;  /* 0x00000004ff167984 */ /* 0x000e280008000a00 */
[----:B------:R-:W4:Y:S01]  /*35e0*/  LDG.E R34, desc[UR8][R32.64] ;  /* 0x0000000820227981 */ /* 0x000f22000c1e1900 */
[--C-:B------:R-:W-:Y:S02]  /*35f0*/  HADD2.F32 R37, -RZ, R29.reuse.H0_H0 ;  /* 0x2000001dff257230 */ /* 0x100fe40000004100 */
[----:B------:R-:W-:Y:S01]  /*3600*/  HADD2.F32 R29, -RZ, R29.H1_H1 ;  /* 0x3000001dff1d7230 */ /* 0x000fe20000004100 */
[----:B------:R-:W-:-:S02]  /*3610*/  PLOP3.LUT P6, PT, PT, PT, UP0, 0x40, 0x0 ;  /* 0x000000000000781c */ /* 0x000fc40003fce808 */
[--C-:B0-----:R-:W-:Y:S02]  /*3620*/  FADD.FTZ R36, R37, -R22.reuse ;  /* 0x8000001625247221 */ /* 0x101fe40000010000 */
[----:B------:R-:W-:Y:S02]  /*3630*/  FADD.FTZ R22, R29, -R22 ;  /* 0x800000161d167221 */ /* 0x000fe40000010000 */
[-C--:B------:R-:W-:Y:S02]  /*3640*/  FMUL.FTZ R36, R36, R23.reuse ;  /* 0x0000001724247220 */ /* 0x080fe40000410000 */
[----:B------:R-:W-:Y:S01]  /*3650*/  FMUL.FTZ R29, R22, R23 ;  /* 0x00000017161d7220 */ /* 0x000fe20000410000 */
[--C-:B--2---:R-:W-:Y:S02]  /*3660*/  HADD2.F32 R22, -RZ, R24.reuse.H0_H0 ;  /* 0x20000018ff167230 */ /* 0x104fe40000004100 */
[----:B------:R-:W-:Y:S02]  /*3670*/  HADD2.F32 R24, -RZ, R24.H1_H1 ;  /* 0x30000018ff187230 */ /* 0x000fe40000004100 */
[----:B---3--:R-:W-:-:S02]  /*3680*/  HADD2.F32 R21, -RZ, R20.H0_H0 ;  /* 0x20000014ff157230 */ /* 0x008fc40000004100 */
        /* <DEDUP_REMOVED lines=20> */
.L_x_448:
[----:B------:R-:W-:Y:S01]  /*37d0*/  ULDC.64 UR10, c[0x0][0x210] ;  /* 0x00008400000a7ab9 */ /* 0x000fe20000000a00 */
[----:B------:R-:W-:Y:S02]  /*37e0*/  F2FP.F16.F32.PACK_AB R23, R23, R22 ;  /* 0x000000161717723e */ /* 0x000fe400000000ff */
[----:B------:R-:W-:-:S04]  /*37f0*/  LEA R20, P6, R35, UR10, 0x2 ;  /* 0x0000000a23147c11 */ /* 0x000fc8000f8c10ff */
[----:B------:R-:W-:-:S05]  /*3800*/  LEA.HI.X R21, R35, UR11, RZ, 0x2, P6 ;  /* 0x0000000b23157c11 */ /* 0x000fca000b0f14ff */
[----:B------:R3:W-:Y:S04]  /*3810*/  STG.E desc[UR8][R20.64], R23 ;  /* 0x0000001714007986 */ /* 0x0007e8000c101908 */
.L_x_447:
[----:B------:R-:W-:Y:S05]  /*3820*/  BSYNC B0 ;  /* 0x0000000000007941 */ /* 0x000fea0003800000 */
.L_x_446:
[----:B------:R-:W-:Y:S01]  /*3830*/  ISETP.NE.AND P6, PT, R30, RZ, PT ;  /* 0x000000ff1e00720c */ /* 0x000fe20003fc5270 */
[----:B------:R-:W-:-:S12]  /*3840*/  BSSY B0, `(.L_x_449) ;  /* 0x0000039000007945 */ /* 0x000fd80003800000 */
[----:B------:R-:W-:Y:S05]  /*3850*/  @P6 BRA `(.L_x_450) ;  /* 0x0000000000dc6947 */ /* 0x000fea0003800000 */
[----:B0123--:R-:W4:Y:S01]  /*3860*/  LDC R20, c[0x0][RZ] ;  /* 0x00000000ff147b82 */ /* 0x00ff220000000800 */
[----:B------:R-:W0:Y:S01]  /*3870*/  S2R R33, SR_CTAID.X ;  /* 0x0000000000217919 */ /* 0x000e220000002500 */
[----:B------:R-:W-:-:S06]  /*3880*/  ULDC UR5, c[0x0][0x244] ;  /* 0x0000910000057ab9 */ /* 0x000fcc0000000800 */
[----:B------:R-:W1:Y:S08]  /*3890*/  LDC.64 R24, c[0x0][0x230] ;  /* 0x00008c00ff187b82 */ /* 0x000e700000000a00 */
[----:B------:R-:W2:Y:S01]  /*38a0*/  LDC.64 R22, c[0x0][0x238] ;  /* 0x00008e00ff167b82 */ /* 0x000ea20000000a00 */
[----:B----4-:R-:W-:-:S07]  /*38b0*/  IADD3 R29, R20, R20, R31 ;  /* 0x00000014141d7210 */ /* 0x010fce0007ffe01f */
[----:B------:R-:W3:Y:S01]  /*38c0*/  LDC.64 R20, c[0x0][0x220] ;  /* 0x00008800ff147b82 */ /* 0x000ee20000000a00 */
[----:B------:R-:W-:-:S04]  /*38d0*/  SHF.L.U32 R30, R29, 0x1, RZ ;  /* 0x000000011d1e7819 */ /* 0x000fc800000006ff */
[C---:B------:R-:W-:Y:S01]  /*38e0*/  LOP3.LUT R32, R30.reuse, 0x1e, RZ, 0xc0, !PT ;  /* 0x0000001e1e207812 */ /* 0x040fe200078ec0ff */
        /* <DEDUP_REMOVED lines=8> */
[----:B---3--:R-:W-:Y:S02]  /*3970*/  IMAD.WIDE R32, R29, 0x4, R20 ;  /* 0x000000041d207825 */ /* 0x008fe400078e0214 */
[----:B------:R-:W0:Y:S04]  /*3980*/  LDS.64 R20, [UR4] ;  /* 0x00000004ff147984 */ /* 0x000e280008000a00 */
[----:B------:R-:W3:Y:S01]  /*3990*/  LDG.E R30, desc[UR8][R32.64] ;  /* 0x00000008201e7981 */ /* 0x000ee2000c1e1900 */
[--C-:B------:R-:W-:Y:S02]  /*39a0*/  HADD2.F32 R35, -RZ, R19.reuse.H0_H0 ;  /* 0x20000013ff237230 */ /* 0x100fe40000004100 */
[----:B------:R-:W-:Y:S01]  /*39b0*/  HADD2.F32 R19, -RZ, R19.H1_H1 ;  /* 0x30000013ff137230 */ /* 0x000fe20000004100 */
[----:B------:R-:W-:-:S02]  /*39c0*/  PLOP3.LUT P6, PT, PT, PT, UP0, 0x40, 0x0 ;  /* 0x000000000000781c */ /* 0x000fc40003fce808 */
[--C-:B0-----:R-:W-:Y:S02]  /*39d0*/  FADD.FTZ R34, R35, -R20.reuse ;  /* 0x8000001423227221 */ /* 0x101fe40000010000 */
[----:B------:R-:W-:Y:S02]  /*39e0*/  FADD.FTZ R36, R19, -R20 ;  /* 0x8000001413247221 */ /* 0x000fe40000010000 */
[-C--:B------:R-:W-:Y:S02]  /*39f0*/  FMUL.FTZ R34, R34, R21.reuse ;  /* 0x0000001522227220 */ /* 0x080fe40000410000 */
[----:B------:R-:W-:Y:S01]  /*3a00*/  FMUL.FTZ R36, R36, R21 ;  /* 0x0000001524247220 */ /* 0x000fe20000410000 */
[----:B----4-:R-:W-:Y:S02]  /*3a10*/  HADD2.F32 R19, -RZ, R24.H0_H0 ;  /* 0x20000018ff137230 */ /* 0x010fe40000004100 */
[----:B--2---:R-:W-:Y:S02]  /*3a20*/  HADD2.F32 R20, -RZ, R22.H0_H0 ;  /* 0x20000016ff147230 */ /* 0x004fe40000004100 */
[----:B------:R-:W-:-:S03]  /*3a30*/  HADD2.F32 R24, -RZ, R24.H1_H1 ;  /* 0x30000018ff187230 */ /* 0x000fc60000004100 */
[----:B------:R-:W-:Y:S01]  /*3a40*/  FFMA.FTZ R23, R19, R34, R20 ;  /* 0x0000002213177223 */ /* 0x000fe20000010014 */
[----:B------:R-:W-:-:S05]  /*3a50*/  HADD2.F32 R19, -RZ, R22.H1_H1 ;  /* 0x30000016ff137230 */ /* 0x000fca0000004100 */
        /* <DEDUP_REMOVED lines=18> */
.L_x_451:
[----:B------:R-:W-:Y:S01]  /*3b80*/  ULDC.64 UR10, c[0x0][0x210] ;  /* 0x00008400000a7ab9 */ /* 0x000fe20000000a00 */
[----:B------:R-:W-:Y:S02]  /*3b90*/  F2FP.F16.F32.PACK_AB R23, R30, R23 ;  /* 0x000000171e17723e */ /* 0x000fe400000000ff */
[----:B------:R-:W-:-:S04]  /*3ba0*/  LEA R20, P6, R29, UR10, 0x2 ;  /* 0x0000000a1d147c11 */ /* 0x000fc8000f8c10ff */
[----:B------:R-:W-:-:S05]  /*3bb0*/  LEA.HI.X R21, R29, UR11, RZ, 0x2, P6 ;  /* 0x0000000b1d157c11 */ /* 0x000fca000b0f14ff */
[----:B------:R0:W-:Y:S04]  /*3bc0*/  STG.E desc[UR8][R20.64], R23 ;  /* 0x0000001714007986 */ /* 0x0001e8000c101908 */
.L_x_450:
[----:B------:R-:W-:Y:S05]  /*3bd0*/  BSYNC B0 ;  /* 0x0000000000007941 */ /* 0x000fea0003800000 */
.L_x_449:
[----:B------:R-:W-:Y:S01]  /*3be0*/  ISETP.NE.AND P6, PT, R4, RZ, PT ;  /* 0x000000ff0400720c */ /* 0x000fe20003fc5270 */
[----:B------:R-:W-:-:S12]  /*3bf0*/  BSSY B0, `(.L_x_452) ;  /* 0x000003a000007945 */ /* 0x000fd80003800000 */
[----:B------:R-:W-:Y:S05]  /*3c00*/  @P6 BRA `(.L_x_453) ;  /* 0x0000000000e06947 */ /* 0x000fea0003800000 */
[----:B------:R-:W4:Y:S01]  /*3c10*/  LDC R19, c[0x0][RZ] ;  /* 0x00000000ff137b82 */ /* 0x000f220000000800 */
[----:B------:R-:W5:Y:S01]  /*3c20*/  S2R R30, SR_CTAID.X ;  /* 0x00000000001e7919 */ /* 0x000f620000002500 */
[----:B------:R-:W-:-:S06]  /*3c30*/  ULDC UR5, c[0x0][0x244] ;  /* 0x0000910000057ab9 */ /* 0x000fcc0000000800 */
[----:B01----:R-:W0:Y:S08]  /*3c40*/  LDC.64 R24, c[0x0][0x230] ;  /* 0x00008c00ff187b82 */ /* 0x003e300000000a00 */
[----:B--23--:R-:W1:Y:S01]  /*3c50*/  LDC.64 R22, c[0x0][0x238] ;  /* 0x00008e00ff167b82 */ /* 0x00ce620000000a00 */
[----:B----4-:R-:W-:-:S07]  /*3c60*/  IADD3 R4, R19, R19, R31 ;  /* 0x0000001313047210 */ /* 0x010fce0007ffe01f */
[----:B------:R-:W2:Y:S01]  /*3c70*/  LDC.64 R20, c[0x0][0x220] ;  /* 0x00008800ff147b82 */ /* 0x000ea20000000a00 */
[----:B------:R-:W-:-:S04]  /*3c80*/  IADD3 R19, R4, R19, RZ ;  /* 0x0000001304137210 */ /* 0x000fc80007ffe0ff */
[C---:B------:R-:W-:Y:S01]  /*3c90*/  SHF.L.U32 R4, R19.reuse, 0x1, RZ ;  /* 0x0000000113047819 */ /* 0x040fe200000006ff */
[----:B0-----:R-:W-:-:S03]  /*3ca0*/  IMAD.WIDE R24, R19, 0x4, R24 ;  /* 0x0000000413187825 */ /* 0x001fc600078e0218 */
[C---:B------:R-:W-:Y:S02]  /*3cb0*/  LOP3.LUT R29, R4.reuse, 0x1e, RZ, 0xc0, !PT ;  /* 0x0000001e041d7812 */ /* 0x040fe400078ec0ff */
[----:B------:R-:W-:Y:S01]  /*3cc0*/  LOP3.LUT R4, R4, 0xffffffe0, RZ, 0xc0, !PT ;  /* 0xffffffe004047812 */ /* 0x000fe200078ec0ff */
[----:B------:R-:W3:Y:S01]  /*3cd0*/  LDG.E R24, desc[UR8][R24.64] ;  /* 0x0000000818187981 */ /* 0x000ee2000c1e1900 */
[----:B-----5:R-:W-:Y:S01]  /*3ce0*/  LEA R29, R30, R29, 0x5 ;  /* 0x0000001d1e1d7211 */ /* 0x020fe200078e28ff */
[----:B-1----:R-:W-:-:S04]  /*3cf0*/  IMAD.WIDE R22, R19, 0x4, R22 ;  /* 0x0000000413167825 */ /* 0x002fc800078e0216 */
[----:B------:R-:W-:Y:S02]  /*3d00*/  IMAD R4, R4, UR5, R29 ;  /* 0x0000000504047c24 */ /* 0x000fe4000f8e021d */
[----:B------:R-:W4:Y:S03]  /*3d10*/  LDG.E R22, desc[UR8][R22.64] ;  /* 0x0000000816167981 */ /* 0x000f26000c1e1900 */
[----:B------:R-:W-:-:S05]  /*3d20*/  SHF.R.U32.HI R19, RZ, 0x1, R4 ;  /* 0x00000001ff137819 */ /* 0x000fca0000011604 */
[----:B--2---:R-:W-:Y:S02]  /*3d30*/  IMAD.WIDE R32, R19, 0x4, R20 ;  /* 0x0000000413207825 */ /* 0x004fe400078e0214 */
[----:B------:R-:W0:Y:S04]  /*3d40*/  LDS.64 R20, [UR4] ;  /* 0x00000004ff147984 */ /* 0x000e280008000a00 */
[----:B------:R-:W2:Y:S01]  /*3d50*/  LDG.E R29, desc[UR8][R32.64] ;  /* 0x00000008201d7981 */ /* 0x000ea2000c1e1900 */
[--C-:B------:R-:W-:Y:S02]  /*3d60*/  HADD2.F32 R35, -RZ, R18.reuse.H0_H0 ;  /* 0x20000012ff237230 */ /* 0x100fe40000004100 */
[----:B------:R-:W-:Y:S01]  /*3d70*/  HADD2.F32 R37, -RZ, R18.H1_H1 ;  /* 0x30000012ff257230 */ /* 0x000fe20000004100 */
[----:B------:R-:W-:-:S02]  /*3d80*/  PLOP3.LUT P6, PT, PT, PT, UP0, 0x40, 0x0 ;  /* 0x000000000000781c */ /* 0x000fc40003fce808 */
[--C-:B0-----:R-:W-:Y:S02]  /*3d90*/  FADD.FTZ R4, R35, -R20.reuse ;  /* 0x8000001423047221 */ /* 0x101fe40000010000 */
[----:B------:R-:W-:Y:S02]  /*3da0*/  FADD.FTZ R20, R37, -R20 ;  /* 0x8000001425147221 */ /* 0x000fe40000010000 */
[-C--:B------:R-:W-:Y:S02]  /*3db0*/  FMUL.FTZ R18, R4, R21.reuse ;  /* 0x0000001504127220 */ /* 0x080fe40000410000 */
[----:B------:R-:W-:Y:S01]  /*3dc0*/  FMUL.FTZ R20, R20, R21 ;  /* 0x0000001514147220 */ /* 0x000fe20000410000 */
[--C-:B---3--:R-:W-:Y:S02]  /*3dd0*/  HADD2.F32 R4, -RZ, R24.reuse.H0_H0 ;  /* 0x20000018ff047230 */ /* 0x108fe40000004100 */
[----:B------:R-:W-:Y:S02]  /*3de0*/  HADD2.F32 R24, -RZ, R24.H1_H1 ;  /* 0x30000018ff187230 */ /* 0x000fe40000004100 */
[----:B----4-:R-:W-:-:S02]  /*3df0*/  HADD2.F32 R21, -RZ, R22.H0_H0 ;  /* 0x20000016ff157230 */ /* 0x010fc40000004100 */
        /* <DEDUP_REMOVED lines=20> */
.L_x_454:
[----:B------:R-:W-:Y:S01]  /*3f40*/  ULDC.64 UR10, c[0x0][0x210] ;  /* 0x00008400000a7ab9 */ /* 0x000fe20000000a00 */
[----:B------:R-:W-:Y:S02]  /*3f50*/  F2FP.F16.F32.PACK_AB R29, R29, R4 ;  /* 0x000000041d1d723e */ /* 0x000fe400000000ff */
[----:B------:R-:W-:-:S04]  /*3f60*/  LEA R18, P6, R19, UR10, 0x2 ;  /* 0x0000000a13127c11 */ /* 0x000fc8000f8c10ff */
[----:B------:R-:W-:-:S05]  /*3f70*/  LEA.HI.X R19, R19, UR11, RZ, 0x2, P6 ;  /* 0x0000000b13137c11 */ /* 0x000fca000b0f14ff */
[----:B------:R0:W-:Y:S04]  /*3f80*/  STG.E desc[UR8][R18.64], R29 ;  /* 0x0000001d12007986 */ /* 0x0001e8000c101908 */
.L_x_453:
[----:B------:R-:W-:Y:S05]  /*3f90*/  BSYNC B0 ;  /* 0x0000000000007941 */ /* 0x000fea0003800000 */
.L_x_452:
[----:B------:R-:W-:Y:S01]  /*3fa0*/  ISETP.NE.AND P6, PT, R3, RZ, PT ;  /* 0x000000ff0300720c */ /* 0x000fe20003fc5270 */
[----:B------:R-:W-:-:S12]  /*3fb0*/  BSSY B0, `(.L_x_455) ;  /* 0x000003a000007945 */ /* 0x000fd80003800000 */
[----:B------:R-:W-:Y:S05]  /*3fc0*/  @P6 BRA `(.L_x_456) ;  /* 0x0000000000e06947 */ /* 0x000fea0003800000 */
[----:B------:R-:W4:Y:S01]  /*3fd0*/  LDC R4, c[0x0][RZ] ;  /* 0x00000000ff047b82 */ /* 0x000f220000000800 */
[----:B01----:R-:W0:Y:S01]  /*3fe0*/  S2R R25, SR_CTAID.X ;  /* 0x0000000000197919 */ /* 0x003e220000002500 */
[----:B------:R-:W-:-:S06]  /*3ff0*/  ULDC UR5, c[0x0][0x244] ;  /* 0x0000910000057ab9 */ /* 0x000fcc0000000800 */
[----:B------:R-:W1:Y:S08]  /*4000*/  LDC.64 R18, c[0x0][0x230] ;  /* 0x00008c00ff127b82 */ /* 0x000e700000000a00 */
[----:B--23--:R-:W2:Y:S01]  /*4010*/  LDC.64 R22, c[0x0][0x238] ;  /* 0x00008e00ff167b82 */ /* 0x00cea20000000a00 */
[----:B----4-:R-:W-:-:S07]  /*4020*/  IADD3 R3, R4, R4, R31 ;  /* 0x0000000404037210 */ /* 0x010fce0007ffe01f */
[----:B------:R-:W3:Y:S01]  /*4030*/  LDC.64 R20, c[0x0][0x220] ;  /* 0x00008800ff147b82 */ /* 0x000ee20000000a00 */
[----:B------:R-:W-:-:S04]  /*4040*/  IADD3 R3, R4, R3, R4 ;  /* 0x0000000304037210 */ /* 0x000fc80007ffe004 */
[C---:B------:R-:W-:Y:S01]  /*4050*/  SHF.L.U32 R4, R3.reuse, 0x1, RZ ;  /* 0x0000000103047819 */ /* 0x040fe200000006ff */
[----:B-1----:R-:W-:-:S03]  /*4060*/  IMAD.WIDE R18, R3, 0x4, R18 ;  /* 0x0000000403127825 */ /* 0x002fc600078e0212 */
[C---:B------:R-:W-:Y:S02]  /*4070*/  LOP3.LUT R24, R4.reuse, 0x1e, RZ, 0xc0, !PT ;  /* 0x0000001e04187812 */ /* 0x040fe400078ec0ff */
[----:B------:R-:W-:Y:S01]  /*4080*/  LOP3.LUT R4, R4, 0xffffffe0, RZ, 0xc0, !PT ;  /* 0xffffffe004047812 */ /* 0x000fe200078ec0ff */
[----:B------:R-:W4:Y:S01]  /*4090*/  LDG.E R18, desc[UR8][R18.64] ;  /* 0x0000000812127981 */ /* 0x000f22000c1e1900 */
[----:B0-----:R-:W-:Y:S01]  /*40a0*/  LEA R25, R25, R24, 0x5 ;  /* 0x0000001819197211 */ /* 0x001fe200078e28ff */
[----:B--2---:R-:W-:-:S04]  /*40b0*/  IMAD.WIDE R22, R3, 0x4, R22 ;  /* 0x0000000403167825 */ /* 0x004fc800078e0216 */
[----:B------:R-:W-:Y:S02]  /*40c0*/  IMAD R4, R4, UR5, R25 ;  /* 0x0000000504047c24 */ /* 0x000fe4000f8e0219 */
[----:B------:R-:W2:Y:S03]  /*40d0*/  LDG.E R22, desc[UR8][R22.64] ;  /* 0x0000000816167981 */ /* 0x000ea6000c1e1900 */
[----:B------:R-:W-:Y:S01]  /*40e0*/  SHF.R.U32.HI R3, RZ, 0x1, R4 ;  /* 0x00000001ff037819 */ /* 0x000fe20000011604 */
[----:B------:R-:W0:Y:S04]  /*40f0*/  LDS.64 R24, [UR4] ;  /* 0x00000004ff187984 */ /* 0x000e280008000a00 */
[----:B---3--:R-:W-:-:S05]  /*4100*/  IMAD.WIDE R20, R3, 0x4, R20 ;  /* 0x0000000403147825 */ /* 0x008fca00078e0214 */
[----:B------:R-:W3:Y:S01]  /*4110*/  LDG.E R30, desc[UR8][R20.64] ;  /* 0x00000008141e7981 */ /* 0x000ee2000c1e1900 */
        /* <DEDUP_REMOVED lines=18> */
[----:B------:R-:W-:Y:S01]  /*4240*/  ULDC.64 UR10, c[0x0][0x210] ;  /* 0x00008400000a7ab9 */ /* 0x000fe20000000a00 */
[----:B------:R-:W-:Y:S01]  /*4250*/  FMUL.FTZ R16, R23, UR7 ;  /* 0x0000000717107c20 */ /* 0x000fe20008410000 */
[----:B------:R-:W-:Y:S01]  /*4260*/  LEA R18, P6, R3, UR10, 0x1 ;  /* 0x0000000a03127c11 */ /* 0x000fe2000f8c08ff */
[----:B------:R-:W-:Y:S01]  /*4270*/  FMUL.FTZ R3, R4, UR7 ;  /* 0x0000000704037c20 */ /* 0x000fe20008410000 */
        /* <DEDUP_REMOVED lines=8> */
.L_x_457:
[----:B------:R-:W-:Y:S01]  /*4300*/  ULDC.64 UR10, c[0x0][0x210] ;  /* 0x00008400000a7ab9 */ /* 0x000fe20000000a00 */
[----:B------:R-:W-:Y:S02]  /*4310*/  F2FP.F16.F32.PACK_AB R23, R23, R4 ;  /* 0x000000041717723e */ /* 0x000fe400000000ff */
[----:B------:R-:W-:-:S04]  /*4320*/  LEA R18, P6, R3, UR10, 0x2 ;  /* 0x0000000a03127c11 */ /* 0x000fc8000f8c10ff */
[----:B------:R-:W-:-:S05]  /*4330*/  LEA.HI.X R19, R3, UR11, RZ, 0x2, P6 ;  /* 0x0000000b03137c11 */ /* 0x000fca000b0f14ff */
[----:B------:R0:W-:Y:S04]  /*4340*/  STG.E desc[UR8][R18.64], R23 ;  /* 0x0000001712007986 */ /* 0x0001e8000c101908 */
.L_x_456:
[----:B------:R-:W-:Y:S05]  /*4350*/  BSYNC B0 ;  /* 0x0000000000007941 */ /* 0x000fea0003800000 */
.L_x_455:
[----:B------:R-:W-:Y:S01]  /*4360*/  ISETP.NE.AND P6, PT, R2, RZ, PT ;  /* 0x000000ff0200720c */ /* 0x000fe20003fc5270 */
[----:B------:R-:W-:-:S12]  /*4370*/  BSSY B0, `(.L_x_458) ;  /* 0x000003b000007945 */ /* 0x000fd80003800000 */
[----:B------:R-:W-:Y:S05]  /*4380*/  @P6 BRA `(.L_x_459) ;  /* 0x0000000000e46947 */ /* 0x000fea0003800000 */
[----:B------:R-:W4:Y:S01]  /*4390*/  LDC R2, c[0x0][RZ] ;  /* 0x00000000ff027b82 */ /* 0x000f220000000800 */
[----:B0123--:R-:W0:Y:S01]  /*43a0*/  S2R R23, SR_CTAID.X ;  /* 0x0000000000177919 */ /* 0x00fe220000002500 */
[----:B------:R-:W-:-:S06]  /*43b0*/  ULDC UR5, c[0x0][0x244] ;  /* 0x0000910000057ab9 */ /* 0x000fcc0000000800 */
[----:B------:R-:W1:Y:S08]  /*43c0*/  LDC.64 R20, c[0x0][0x230] ;  /* 0x00008c00ff147b82 */ /* 0x000e700000000a00 */
[----:B------:R-:W2:Y:S01]  /*43d0*/  LDC.64 R18, c[0x0][0x238] ;  /* 0x00008e00ff127b82 */ /* 0x000ea20000000a00 */
[----:B----4-:R-:W-:-:S04]  /*43e0*/  IADD3 R31, R2, R2, R31 ;  /* 0x00000002021f7210 */ /* 0x010fc80007ffe01f */
[----:B------:R-:W-:-:S04]  /*43f0*/  IADD3 R31, R2, R31, R2 ;  /* 0x0000001f021f7210 */ /* 0x000fc80007ffe002 */
[----:B------:R-:W-:Y:S02]  /*4400*/  IADD3 R31, R31, R2, RZ ;  /* 0x000000021f1f7210 */ /* 0x000fe40007ffe0ff */
[----:B------:R-:W3:Y:S02]  /*4410*/  LDC.64 R2, c[0x0][0x220] ;  /* 0x00008800ff027b82 */ /* 0x000ee40000000a00 */
[C---:B------:R-:W-:Y:S01]  /*4420*/  SHF.L.U32 R4, R31.reuse, 0x1, RZ ;  /* 0x000000011f047819 */ /* 0x040fe200000006ff */
[----:B-1----:R-:W-:-:S03]  /*4430*/  IMAD.WIDE R20, R31, 0x4, R20 ;  /* 0x000000041f147825 */ /* 0x002fc600078e0214 */
[C---:B------:R-:W-:Y:S01]  /*4440*/  LOP3.LUT R16, R4.reuse, 0x1e, RZ, 0xc0, !PT ;  /* 0x0000001e04107812 */ /* 0x040fe200078ec0ff */
[----:B--2---:R-:W-:Y:S01]  /*4450*/  IMAD.WIDE R24, R31, 0x4, R18 ;  /* 0x000000041f187825 */ /* 0x004fe200078e0212 */
[----:B------:R-:W-:Y:S01]  /*4460*/  LOP3.LUT R4, R4, 0xffffffe0, RZ, 0xc0, !PT ;  /* 0xffffffe004047812 */ /* 0x000fe200078ec0ff */
[----:B------:R-:W2:Y:S01]  /*4470*/  LDG.E R20, desc[UR8][R20.64] ;  /* 0x0000000814147981 */ /* 0x000ea2000c1e1900 */
[----:B0-----:R-:W-:-:S03]  /*4480*/  LEA R23, R23, R16, 0x5 ;  /* 0x0000001017177211 */ /* 0x001fc600078e28ff */
[----:B------:R-:W4:Y:S02]  /*4490*/  LDG.E R24, desc[UR8][R24.64] ;  /* 0x0000000818187981 */ /* 0x000f24000c1e1900 */
[----:B------:R-:W-:Y:S02]  /*44a0*/  IMAD R23, R4, UR5, R23 ;  /* 0x0000000504177c24 */ /* 0x000fe4000f8e0217 */
[----:B------:R-:W0:Y:S03]  /*44b0*/  LDS.64 R18, [UR4] ;  /* 0x00000004ff127984 */ /* 0x000e260008000a00 */
[----:B------:R-:W-:-:S05]  /*44c0*/  SHF.R.U32.HI R23, RZ, 0x1, R23 ;  /* 0x00000001ff177819 */ /* 0x000fca0000011617 */
        /* <DEDUP_REMOVED lines=10> */
[----:B----4-:R-:W-:Y:S02]  /*4570*/  HADD2.F32 R15, -RZ, R24.H0_H0 ;  /* 0x20000018ff0f7230 */ /* 0x010fe40000004100 */
        /* <DEDUP_REMOVED lines=21> */
.L_x_460:
[----:B------:R-:W-:Y:S01]  /*46d0*/  ULDC.64 UR10, c[0x0][0x210] ;  /* 0x00008400000a7ab9 */ /* 0x000fe20000000a00 */
[----:B------:R-:W-:Y:S02]  /*46e0*/  F2FP.F16.F32.PACK_AB R21, R21, R4 ;  /* 0x000000041515723e */ /* 0x000fe400000000ff */
[----:B------:R-:W-:-:S04]  /*46f0*/  LEA R2, P6, R23, UR10, 0x2 ;  /* 0x0000000a17027c11 */ /* 0x000fc8000f8c10ff */
[----:B------:R-:W-:-:S05]  /*4700*/  LEA.HI.X R3, R23, UR11, RZ, 0x2, P6 ;  /* 0x0000000b17037c11 */ /* 0x000fca000b0f14ff */
[----:B------:R0:W-:Y:S04]  /*4710*/  STG.E desc[UR8][R2.64], R21 ;  /* 0x0000001502007986 */ /* 0x0001e8000c101908 */
.L_x_459:
[----:B------:R-:W-:Y:S05]  /*4720*/  BSYNC B0 ;  /* 0x0000000000007941 */ /* 0x000fea0003800000 */
.L_x_458:
[----:B------:R-:W-:Y:S01]  /*4730*/  ISETP.NE.AND P6, PT, R0, RZ, PT ;  /* 0x000000ff0000720c */ /* 0x000fe20003fc5270 */
[----:B------:R-:W-:-:S12]  /*4740*/  BSSY B0, `(.L_x_461) ;  /* 0x0000037000007945 */ /* 0x000fd80003800000 */
[----:B------:R-:W-:Y:S05]  /*4750*/  @P6 BRA `(.L_x_462) ;  /* 0x0000000000d46947 */ /* 0x000fea0003800000 */
[----:B------:R-:W5:Y:S01]  /*4760*/  S2R R4, SR_CTAID.X ;  /* 0x0000000000047919 */ /* 0x000f620000002500 */
[----:B0123--:R-:W0:Y:S01]  /*4770*/  LDC.64 R20, c[0x0][0x230] ;  /* 0x00008c00ff147b82 */ /* 0x00fe220000000a00 */
[----:B------:R-:W-:Y:S01]  /*4780*/  SHF.L.U32 R0, R17, 0x1, RZ ;  /* 0x0000000111007819 */ /* 0x000fe200000006ff */
[----:B------:R-:W-:-:S03]  /*4790*/  ULDC UR5, c[0x0][0x244] ;  /* 0x0000910000057ab9 */ /* 0x000fc60000000800 */
[C---:B------:R-:W-:Y:S02]  /*47a0*/  LOP3.LUT R15, R0.reuse, 0x1e, RZ, 0xc0, !PT ;  /* 0x0000001e000f7812 */ /* 0x040fe400078ec0ff */
[----:B------:R-:W-:Y:S01]  /*47b0*/  LOP3.LUT R0, R0, 0xffffffe0, RZ, 0xc0, !PT ;  /* 0xffffffe000007812 */ /* 0x000fe200078ec0ff */
[----:B------:R-:W1:Y:S08]  /*47c0*/  LDC.64 R18, c[0x0][0x238] ;  /* 0x00008e00ff127b82 */ /* 0x000e700000000a00 */
[----:B------:R-:W2:Y:S01]  /*47d0*/  LDC.64 R2, c[0x0][0x220] ;  /* 0x00008800ff027b82 */ /* 0x000ea20000000a00 */
[----:B0-----:R-:W-:-:S06]  /*47e0*/  IMAD.WIDE R20, R17, 0x4, R20 ;  /* 0x0000000411147825 */ /* 0x001fcc00078e0214 */
[----:B------:R-:W3:Y:S01]  /*47f0*/  LDG.E R20, desc[UR8][R20.64] ;  /* 0x0000000814147981 */ /* 0x000ee2000c1e1900 */
[----:B-----5:R-:W-:Y:S01]  /*4800*/  LEA R15, R4, R15, 0x5 ;  /* 0x0000000f040f7211 */ /* 0x020fe200078e28ff */
[----:B-1----:R-:W-:Y:S02]  /*4810*/  IMAD.WIDE R22, R17, 0x4, R18 ;  /* 0x0000000411167825 */ /* 0x002fe400078e0212 */
[----:B------:R-:W0:Y:S02]  /*4820*/  LDS.64 R18, [UR4] ;  /* 0x00000004ff127984 */ /* 0x000e240008000a00 */
[----:B------:R-:W-:Y:S02]  /*4830*/  IMAD R15, R0, UR5, R15 ;  /* 0x00000005000f7c24 */ /* 0x000fe4000f8e020f */
[----:B------:R-:W5:Y:S03]  /*4840*/  LDG.E R22, desc[UR8][R22.64] ;  /* 0x0000000816167981 */ /* 0x000f66000c1e1900 */
[----:B------:R-:W-:-:S05]  /*4850*/  SHF.R.U32.HI R15, RZ, 0x1, R15 ;  /* 0x00000001ff0f7819 */ /* 0x000fca000001160f */
[----:B--2---:R-:W-:-:S05]  /*4860*/  IMAD.WIDE R2, R15, 0x4, R2 ;  /* 0x000000040f027825 */ /* 0x004fca00078e0202 */
[----:B------:R-:W2:Y:S01]  /*4870*/  LDG.E R4, desc[UR8][R2.64] ;  /* 0x0000000802047981 */ /* 0x000ea2000c1e1900 */
        /* <DEDUP_REMOVED lines=30> */
.L_x_463:
[----:B------:R-:W-:Y:S01]  /*4a60*/  ULDC.64 UR10, c[0x0][0x210] ;  /* 0x00008400000a7ab9 */ /* 0x000fe20000000a00 */
[----:B------:R-:W-:Y:S02]  /*4a70*/  F2FP.F16.F32.PACK_AB R21, R21, R0 ;  /* 0x000000001515723e */ /* 0x000fe400000000ff */
[----:B------:R-:W-:-:S04]  /*4a80*/  LEA R2, P6, R15, UR10, 0x2 ;  /* 0x0000000a0f027c11 */ /* 0x000fc8000f8c10ff */
[----:B------:R-:W-:-:S05]  /*4a90*/  LEA.HI.X R3, R15, UR11, RZ, 0x2, P6 ;  /* 0x0000000b0f037c11 */ /* 0x000fca000b0f14ff */
[----:B------:R0:W-:Y:S04]  /*4aa0*/  STG.E desc[UR8][R2.64], R21 ;  /* 0x0000001502007986 */ /* 0x0001e8000c101908 */
.L_x_462:
[----:B------:R-:W-:Y:S05]  /*4ab0*/  BSYNC B0 ;  /* 0x0000000000007941 */ /* 0x000fea0003800000 */
.L_x_461:
[----:B------:R-:W-:Y:S01]  /*4ac0*/  ISETP.NE.AND P6, PT, R26, RZ, PT ;  /* 0x000000ff1a00720c */ /* 0x000fe20003fc5270 */
[----:B------:R-:W-:-:S12]  /*4ad0*/  BSSY B0, `(.L_x_464) ;  /* 0x0000039000007945 */ /* 0x000fd80003800000 */
[----:B------:R-:W-:Y:S05]  /*4ae0*/  @P6 BRA `(.L_x_465) ;  /* 0x0000000000dc6947 */ /* 0x000fea0003800000 */
[----:B0123--:R-:W0:Y:S01]  /*4af0*/  S2R R23, SR_CTAID.X ;  /* 0x0000000000177919 */ /* 0x00fe220000002500 */
[----:B------:R-:W1:Y:S01]  /*4b00*/  LDC.64 R18, c[0x0][0x230] ;  /* 0x00008c00ff127b82 */ /* 0x000e620000000a00 */
[----:B------:R-:W-:Y:S02]  /*4b10*/  ULDC UR5, c[0x0][0x0] ;  /* 0x0000000000057ab9 */ /* 0x000fe40000000800 */
[----:B------:R-:W-:Y:S01]  /*4b20*/  IADD3 R21, R17, UR5, RZ ;  /* 0x0000000511157c10 */ /* 0x000fe2000fffe0ff */
[----:B------:R-:W-:-:S03]  /*4b30*/  ULDC UR5, c[0x0][0x244] ;  /* 0x0000910000057ab9 */ /* 0x000fc60000000800 */
[----:B------:R-:W-:Y:S01]  /*4b40*/  SHF.L.U32 R0, R21, 0x1, RZ ;  /* 0x0000000115007819 */ /* 0x000fe200000006ff */
[----:B------:R-:W2:Y:S03]  /*4b50*/  LDC.64 R14, c[0x0][0x238] ;  /* 0x00008e00ff0e7b82 */ /* 0x000ea60000000a00 */
[C---:B------:R-:W-:Y:S02]  /*4b60*/  LOP3.LUT R4, R0.reuse, 0x1e, RZ, 0xc0, !PT ;  /* 0x0000001e00047812 */ /* 0x040fe400078ec0ff */
[----:B------:R-:W-:-:S03]  /*4b70*/  LOP3.LUT R0, R0, 0xffffffe0, RZ, 0xc0, !PT ;  /* 0xffffffe000007812 */ /* 0x000fc600078ec0ff */
[----:B------:R-:W3:Y:S01]  /*4b80*/  LDC.64 R2, c[0x0][0x220] ;  /* 0x00008800ff027b82 */ /* 0x000ee20000000a00 */
[----:B-1----:R-:W-:-:S06]  /*4b90*/  IMAD.WIDE R18, R21, 0x4, R18 ;  /* 0x0000000415127825 */ /* 0x002fcc00078e0212 */
[----:B------:R-:W5:Y:S01]  /*4ba0*/  LDG.E R18, desc[UR8][R18.64] ;  /* 0x0000000812127981 */ /* 0x000f62000c1e1900 */
[----:B0-----:R-:W-:Y:S01]  /*4bb0*/  LEA R23, R23, R4, 0x5 ;  /* 0x0000000417177211 */ /* 0x001fe200078e28ff */
[----:B--2---:R-:W-:Y:S02]  /*4bc0*/  IMAD.WIDE R20, R21, 0x4, R14 ;  /* 0x0000000415147825 */ /* 0x004fe400078e020e */
[----:B------:R-:W0:Y:S02]  /*4bd0*/  LDS.64 R14, [UR4] ;  /* 0x00000004ff0e7984 */ /* 0x000e240008000a00 */
[----:B------:R-:W-:Y:S02]  /*4be0*/  IMAD R0, R0, UR5, R23 ;  /* 0x0000000500007c24 */ /* 0x000fe4000f8e0217 */
[----:B------:R-:W2:Y:S03]  /*4bf0*/  LDG.E R20, desc[UR8][R20.64] ;  /* 0x0000000814147981 */ /* 0x000ea6000c1e1900 */
        /* <DEDUP_REMOVED lines=33> */
.L_x_466:
[----:B------:R-:W-:Y:S01]  /*4e10*/  ULDC.64 UR10, c[0x0][0x210] ;  /* 0x00008400000a7ab9 */ /* 0x000fe20000000a00 */
[----:B------:R-:W-:Y:S02]  /*4e20*/  F2FP.F16.F32.PACK_AB R19, R19, R0 ;  /* 0x000000001313723e */ /* 0x000fe400000000ff */
[----:B------:R-:W-:-:S04]  /*4e30*/  LEA R2, P6, R23, UR10, 0x2 ;  /* 0x0000000a17027c11 */ /* 0x000fc8000f8c10ff */
[----:B------:R-:W-:-:S05]  /*4e40*/  LEA.HI.X R3, R23, UR11, RZ, 0x2, P6 ;  /* 0x0000000b17037c11 */ /* 0x000fca000b0f14ff */
[----:B------:R0:W-:Y:S04]  /*4e50*/  STG.E desc[UR8][R2.64], R19 ;  /* 0x0000001302007986 */ /* 0x0001e8000c101908 */
.L_x_465:
[----:B------:R-:W-:Y:S05]  /*4e60*/  BSYNC B0 ;  /* 0x0000000000007941 */ /* 0x000fea0003800000 */
.L_x_464:
[----:B------:R-:W-:Y:S01]  /*4e70*/  ISETP.NE.AND P6, PT, R27, RZ, PT ;  /* 0x000000ff1b00720c */ /* 0x000fe20003fc5270 */
[----:B------:R-:W-:-:S12]  /*4e80*/  BSSY B0, `(.L_x_467) ;  /* 0x0000039000007945 */ /* 0x000fd80003800000 */
[----:B------:R-:W-:Y:S05]  /*4e90*/  @P6 BRA `(.L_x_468) ;  /* 0x0000000000dc6947 */ /* 0x000fea0003800000 */
[----:B------:R-:W5:Y:S01]  /*4ea0*/  LDC R0, c[0x0][RZ] ;  /* 0x00000000ff007b82 */ /* 0x000f620000000800 */
[----:B0-----:R-:W0:Y:S01]  /*4eb0*/  S2R R15, SR_CTAID.X ;  /* 0x00000000000f7919 */ /* 0x001e220000002500 */
[----:B------:R-:W-:-:S06]  /*4ec0*/  ULDC UR5, c[0x0][0x244] ;  /* 0x0000910000057ab9 */ /* 0x000fcc0000000800 */
[----:B------:R-:W4:Y:S08]  /*4ed0*/  LDC.64 R18, c[0x0][0x230] ;  /* 0x00008c00ff127b82 */ /* 0x000f300000000a00 */
[----:B-123--:R-:W1:Y:S01]  /*4ee0*/  LDC.64 R20, c[0x0][0x238] ;  /* 0x00008e00ff147b82 */ /* 0x00ee620000000a00 */
[----:B-----5:R-:W-:-:S07]  /*4ef0*/  IADD3 R13, R0, R17, R0 ;  /* 0x00000011000d7210 */ /* 0x020fce0007ffe000 */
[----:B------:R-:W2:Y:S01]  /*4f00*/  LDC.64 R2, c[0x0][0x220] ;  /* 0x00008800ff027b82 */ /* 0x000ea20000000a00 */
[----:B------:R-:W-:-:S04]  /*4f10*/  SHF.L.U32 R0, R13, 0x1, RZ ;  /* 0x000000010d007819 */ /* 0x000fc800000006ff */
[C---:B------:R-:W-:Y:S01]  /*4f20*/  LOP3.LUT R4, R0.reuse, 0x1e, RZ, 0xc0, !PT ;  /* 0x0000001e00047812 */ /* 0x040fe200078ec0ff */
[----:B----4-:R-:W-:Y:S01]  /*4f30*/  IMAD.WIDE R18, R13, 0x4, R18 ;  /* 0x000000040d127825 */ /* 0x010fe200078e0212 */
[----:B------:R-:W-:Y:S02]  /*4f40*/  LOP3.LUT R0, R0, 0xffffffe0, RZ, 0xc0, !PT ;  /* 0xffffffe000007812 */ /* 0x000fe400078ec0ff */
[----:B0-----:R-:W-:-:S03]  /*4f50*/  LEA R15, R15, R4, 0x5 ;  /* 0x000000040f0f7211 */ /* 0x001fc600078e28ff */
[----:B------:R-:W3:Y:S01]  /*4f60*/  LDG.E R18, desc[UR8][R18.64] ;  /* 0x0000000812127981 */ /* 0x000ee2000c1e1900 */
[----:B-1----:R-:W-:-:S04]  /*4f70*/  IMAD.WIDE R20, R13, 0x4, R20 ;  /* 0x000000040d147825 */ /* 0x002fc800078e0214 */
[----:B------:R-:W-:Y:S02]  /*4f80*/  IMAD R0, R0, UR5, R15 ;  /* 0x0000000500007c24 */ /* 0x000fe4000f8e020f */
[----:B------:R-:W4:Y:S03]  /*4f90*/  LDG.E R20, desc[UR8][R20.64] ;  /* 0x0000000814147981 */ /* 0x000f26000c1e1900 */
[----:B------:R-:W-:Y:S01]  /*4fa0*/  SHF.R.U32.HI R23, RZ, 0x1, R0 ;  /* 0x00000001ff177819 */ /* 0x000fe20000011600 */
[----:B------:R-:W0:Y:S04]  /*4fb0*/  LDS.64 R14, [UR4] ;  /* 0x00000004ff0e7984 */ /* 0x000e280008000a00 */
        /* <DEDUP_REMOVED lines=32> */
.L_x_469:
[----:B------:R-:W-:Y:S01]  /*51c0*/  ULDC.64 UR10, c[0x0][0x210] ;  /* 0x00008400000a7ab9 */ /* 0x000fe20000000a00 */
[----:B------:R-:W-:Y:S02]  /*51d0*/  F2FP.F16.F32.PACK_AB R19, R19, R0 ;  /* 0x000000001313723e */ /* 0x000fe400000000ff */
[----:B------:R-:W-:-:S04]  /*51e0*/  LEA R2, P6, R23, UR10, 0x2 ;  /* 0x0000000a17027c11 */ /* 0x000fc8000f8c10ff */
[----:B------:R-:W-:-:S05]  /*51f0*/  LEA.HI.X R3, R23, UR11, RZ, 0x2, P6 ;  /* 0x0000000b17037c11 */ /* 0x000fca000b0f14ff */
[----:B------:R0:W-:Y:S04]  /*5200*/  STG.E desc[UR8][R2.64], R19 ;  /* 0x0000001302007986 */ /* 0x0001e8000c101908 */
.L_x_468:
[----:B------:R-:W-:Y:S05]  /*5210*/  BSYNC B0 ;  /* 0x0000000000007941 */ /* 0x000fea0003800000 */
.L_x_467:
[----:B------:R-:W-:Y:S01]  /*5220*/  ISETP.NE.AND P6, PT, R28, RZ, PT ;  /* 0x000000ff1c00720c */ /* 0x000fe20003fc5270 */
[----:B------:R-:W-:-:S12]  /*5230*/  BSSY B0, `(.L_x_470) ;  /* 0x000003a000007945 */ /* 0x000fd80003800000 */
[----:B------:R-:W-:Y:S05]  /*5240*/  @P6 BRA `(.L_x_471) ;  /* 0x0000000000e06947 */ /* 0x000fea0003800000 */
[----:B0-----:R-:W0:Y:S01]  /*5250*/  LDC R19, c[0x0][RZ] ;  /* 0x00000000ff137b82 */ /* 0x001e220000000800 */
[----:B-123--:R-:W1:Y:S01]  /*5260*/  S2R R21, SR_CTAID.X ;  /* 0x0000000000157919 */ /* 0x00ee620000002500 */
[----:B------:R-:W-:Y:S01]  /*5270*/  ULDC UR5, c[0x0][0x244] ;  /* 0x0000910000057ab9 */ /* 0x000fe20000000800 */
[----:B------:R-:W2:Y:S05]  /*5280*/  LDS.64 R22, [UR4] ;  /* 0x00000004ff167984 */ /* 0x000eaa0008000a00 */
[----:B------:R-:W3:Y:S08]  /*5290*/  LDC.64 R12, c[0x0][0x230] ;  /* 0x00008c00ff0c7b82 */ /* 0x000ef00000000a00 */
[----:B------:R-:W5:Y:S01]  /*52a0*/  LDC.64 R14, c[0x0][0x238] ;  /* 0x00008e00ff0e7b82 */ /* 0x000f620000000a00 */
[----:B0-----:R-:W-:-:S07]  /*52b0*/  IADD3 R0, R19, R17, R19 ;  /* 0x0000001113007210 */ /* 0x001fce0007ffe013 */
[----:B------:R-:W0:Y:S01]  /*52c0*/  LDC.64 R2, c[0x0][0x220] ;  /* 0x00008800ff027b82 */ /* 0x000e220000000a00 */
[----:B------:R-:W-:-:S04]  /*52d0*/  IADD3 R19, R0, R19, RZ ;  /* 0x0000001300137210 */ /* 0x000fc80007ffe0ff */
[C---:B------:R-:W-:Y:S01]  /*52e0*/  SHF.L.U32 R0, R19.reuse, 0x1, RZ ;  /* 0x0000000113007819 */ /* 0x040fe200000006ff */
[----:B---3--:R-:W-:-:S03]  /*52f0*/  IMAD.WIDE R12, R19, 0x4, R12 ;  /* 0x00000004130c7825 */ /* 0x008fc600078e020c */
[C---:B------:R-:W-:Y:S02]  /*5300*/  LOP3.LUT R4, R0.reuse, 0x1e, RZ, 0xc0, !PT ;  /* 0x0000001e00047812 */ /* 0x040fe400078ec0ff */
[----:B------:R-:W-:Y:S01]  /*5310*/  LOP3.LUT R0, R0, 0xffffffe0, RZ, 0xc0, !PT ;  /* 0xffffffe000007812 */ /* 0x000fe200078ec0ff */
[----:B------:R-:W3:Y:S01]  /*5320*/  LDG.E R12, desc[UR8][R12.64] ;  /* 0x000000080c0c7981 */ /* 0x000ee2000c1e1900 */
[----:B-1----:R-:W-:Y:S01]  /*5330*/  LEA R21, R21, R4, 0x5 ;  /* 0x0000000415157211 */ /* 0x002fe200078e28ff */
[----:B-----5:R-:W-:-:S04]  /*5340*/  IMAD.WIDE R14, R19, 0x4, R14 ;  /* 0x00000004130e7825 */ /* 0x020fc800078e020e */
[----:B------:R-:W-:Y:S02]  /*5350*/  IMAD R0, R0, UR5, R21 ;  /* 0x0000000500007c24 */ /* 0x000fe4000f8e0215 */
[----:B------:R-:W5:Y:S03]  /*5360*/  LDG.E R14, desc[UR8][R14.64] ;  /* 0x000000080e0e7981 */ /* 0x000f66000c1e1900 */
[----:B------:R-:W-:-:S05]  /*5370*/  SHF.R.U32.HI R19, RZ, 0x1, R0 ;  /* 0x00000001ff137819 */ /* 0x000fca0000011600 */
[----:B0-----:R-:W-:-:S05]  /*5380*/  IMAD.WIDE R2, R19, 0x4, R2 ;  /* 0x0000000413027825 */ /* 0x001fca00078e0202 */
[----:B------:R-:W4:Y:S01]  /*5390*/  LDG.E R4, desc[UR8][R2.64] ;  /* 0x0000000802047981 */ /* 0x000f22000c1e1900 */
[--C-:B------:R-:W-:Y:S02]  /*53a0*/  HADD2.F32 R21, -RZ, R11.reuse.H0_H0 ;  /* 0x2000000bff157230 */ /* 0x100fe40000004100 */
[----:B------:R-:W-:Y:S01]  /*53b0*/  HADD2.F32 R11, -RZ, R11.H1_H1 ;  /* 0x3000000bff0b7230 */ /* 0x000fe20000004100 */
[----:B------:R-:W-:Y:S02]  /*53c0*/  PLOP3.LUT P6, PT, PT, PT, UP0, 0x40, 0x0 ;  /* 0x000000000000781c */ /* 0x000fe40003fce808 */
[--C-:B--2---:R-:W-:Y:S02]  /*53d0*/  FADD.FTZ R16, R21, -R22.reuse ;  /* 0x8000001615107221 */ /* 0x104fe40000010000 */
        /* <DEDUP_REMOVED lines=26> */
.L_x_472:
[----:B------:R-:W-:Y:S01]  /*5580*/  ULDC.64 UR10, c[0x0][0x210] ;  /* 0x00008400000a7ab9 */ /* 0x000fe20000000a00 */
[----:B------:R-:W-:Y:S02]  /*5590*/  F2FP.F16.F32.PACK_AB R13, R13, R0 ;  /* 0x000000000d0d723e */ /* 0x000fe400000000ff */
[----:B------:R-:W-:-:S04]  /*55a0*/  LEA R2, P6, R19, UR10, 0x2 ;  /* 0x0000000a13027c11 */ /* 0x000fc8000f8c10ff */
[----:B------:R-:W-:-:S05]  /*55b0*/  LEA.HI.X R3, R19, UR11, RZ, 0x2, P6 ;  /* 0x0000000b13037c11 */ /* 0x000fca000b0f14ff */
[----:B------:R0:W-:Y:S04]  /*55c0*/  STG.E desc[UR8][R2.64], R13 ;  /* 0x0000000d02007986 */ /* 0x0001e8000c101908 */
.L_x_471:
[----:B------:R-:W-:Y:S05]  /*55d0*/  BSYNC B0 ;  /* 0x0000000000007941 */ /* 0x000fea0003800000 */
.L_x_470:
[----:B------:R-:W-:Y:S04]  /*55e0*/  BSSY B0, `(.L_x_473) ;  /* 0x000003a000007945 */ /* 0x000fe80003800000 */
[----:B------:R-:W-:Y:S05]  /*55f0*/  @P0 BRA `(.L_x_474) ;  /* 0x0000000000e00947 */ /* 0x000fea0003800000 */
[----:B0-----:R-:W0:Y:S01]  /*5600*/  LDC R11, c[0x0][RZ] ;  /* 0x00000000ff0b7b82 */ /* 0x001e220000000800 */
[----:B------:R-:W5:Y:S01]  /*5610*/  S2R R19, SR_CTAID.X ;  /* 0x0000000000137919 */ /* 0x000f620000002500 */
[----:B------:R-:W-:Y:S01]  /*5620*/  ULDC UR5, c[0x0][0x244] ;  /* 0x0000910000057ab9 */ /* 0x000fe20000000800 */
[----:B-123--:R-:W1:Y:S05]  /*5630*/  LDS.64 R22, [UR4] ;  /* 0x00000004ff167984 */ /* 0x00ee6a0008000a00 */
[----:B------:R-:W2:Y:S08]  /*5640*/  LDC.64 R12, c[0x0][0x230] ;  /* 0x00008c00ff0c7b82 */ /* 0x000eb00000000a00 */
[----:B------:R-:W3:Y:S01]  /*5650*/  LDC.64 R14, c[0x0][0x238] ;  /* 0x00008e00ff0e7b82 */ /* 0x000ee20000000a00 */
[----:B0-----:R-:W-:-:S07]  /*5660*/  IADD3 R0, R11, R17, R11 ;  /* 0x000000110b007210 */ /* 0x001fce0007ffe00b */
[----:B------:R-:W0:Y:S01]  /*5670*/  LDC.64 R2, c[0x0][0x220] ;  /* 0x00008800ff027b82 */ /* 0x000e220000000a00 */
[----:B------:R-:W-:-:S04]  /*5680*/  IADD3 R11, R11, R0, R11 ;  /* 0x000000000b0b7210 */ /* 0x000fc80007ffe00b */
[C---:B------:R-:W-:Y:S01]  /*5690*/  SHF.L.U32 R0, R11.reuse, 0x1, RZ ;  /* 0x000000010b007819 */ /* 0x040fe200000006ff */
[----:B--2---:R-:W-:-:S03]  /*56a0*/  IMAD.WIDE R12, R11, 0x4, R12 ;  /* 0x000000040b0c7825 */ /* 0x004fc600078e020c */
[C---:B------:R-:W-:Y:S02]  /*56b0*/  LOP3.LUT R4, R0.reuse, 0x1e, RZ, 0xc0, !PT ;  /* 0x0000001e00047812 */ /* 0x040fe400078ec0ff */
[----:B------:R-:W-:Y:S01]  /*56c0*/  LOP3.LUT R0, R0, 0xffffffe0, RZ, 0xc0, !PT ;  /* 0xffffffe000007812 */ /* 0x000fe200078ec0ff */
[----:B------:R-:W2:Y:S01]  /*56d0*/  LDG.E R12, desc[UR8][R12.64] ;  /* 0x000000080c0c7981 */ /* 0x000ea2000c1e1900 */
[----:B-----5:R-:W-:Y:S01]  /*56e0*/  LEA R19, R19, R4, 0x5 ;  /* 0x0000000413137211 */ /* 0x020fe200078e28ff */
[----:B---3--:R-:W-:-:S04]  /*56f0*/  IMAD.WIDE R14, R11, 0x4, R14 ;  /* 0x000000040b0e7825 */ /* 0x008fc800078e020e */
[----:B------:R-:W-:Y:S02]  /*5700*/  IMAD R0, R0, UR5, R19 ;  /* 0x0000000500007c24 */ /* 0x000fe4000f8e0213 */
[----:B------:R-:W3:Y:S03]  /*5710*/  LDG.E R14, desc[UR8][R14.64] ;  /* 0x000000080e0e7981 */ /* 0x000ee6000c1e1900 */
[----:B------:R-:W-:-:S05]  /*5720*/  SHF.R.U32.HI R19, RZ, 0x1, R0 ;  /* 0x00000001ff137819 */ /* 0x000fca0000011600 */
[----:B0-----:R-:W-:-:S05]  /*5730*/  IMAD.WIDE R2, R19, 0x4, R2 ;  /* 0x0000000413027825 */ /* 0x001fca00078e0202 */
[----:B------:R-:W5:Y:S01]  /*5740*/  LDG.E R4, desc[UR8][R2.64] ;  /* 0x0000000802047981 */ /* 0x000f62000c1e1900 */
        /* <DEDUP_REMOVED lines=30> */
.L_x_475:
[----:B------:R-:W-:Y:S01]  /*5930*/  ULDC.64 UR10, c[0x0][0x210] ;  /* 0x00008400000a7ab9 */ /* 0x000fe20000000a00 */
[----:B------:R-:W-:Y:S02]  /*5940*/  F2FP.F16.F32.PACK_AB R13, R13, R0 ;  /* 0x000000000d0d723e */ /* 0x000fe400000000ff */
[----:B------:R-:W-:-:S04]  /*5950*/  LEA R2, P0, R19, UR10, 0x2 ;  /* 0x0000000a13027c11 */ /* 0x000fc8000f8010ff */
[----:B------:R-:W-:-:S05]  /*5960*/  LEA.HI.X R3, R19, UR11, RZ, 0x2, P0 ;  /* 0x0000000b13037c11 */ /* 0x000fca00080f14ff */
[----:B------:R0:W-:Y:S04]  /*5970*/  STG.E desc[UR8][R2.64], R13 ;  /* 0x0000000d02007986 */ /* 0x0001e8000c101908 */
.L_x_474:
[----:B------:R-:W-:Y:S05]  /*5980*/  BSYNC B0 ;  /* 0x0000000000007941 */ /* 0x000fea0003800000 */
.L_x_473:
        /* <DEDUP_REMOVED lines=11> */
[----:B------:R-:W-:-:S04]  /*5a40*/  IADD3 R15, R0, R15, RZ ;  /* 0x0000000f000f7210 */ /* 0x000fc80007ffe0ff */
[C---:B------:R-:W-:Y:S01]  /*5a50*/  SHF.L.U32 R0, R15.reuse, 0x1, RZ ;  /* 0x000000010f007819 */ /* 0x040fe200000006ff */
[----:B--2---:R-:W-:-:S03]  /*5a60*/  IMAD.WIDE R10, R15, 0x4, R10 ;  /* 0x000000040f0a7825 */ /* 0x004fc600078e020a */
[C---:B------:R-:W-:Y:S01]  /*5a70*/  LOP3.LUT R4, R0.reuse, 0x1e, RZ, 0xc0, !PT ;  /* 0x0000001e00047812 */ /* 0x040fe200078ec0ff */
[----:B---3--:R-:W-:Y:S01]  /*5a80*/  IMAD.WIDE R12, R15, 0x4, R12 ;  /* 0x000000040f0c7825 */ /* 0x008fe200078e020c */
[----:B------:R-:W-:Y:S01]  /*5a90*/  LOP3.LUT R0, R0, 0xffffffe0, RZ, 0xc0, !PT ;  /* 0xffffffe000007812 */ /* 0x000fe200078ec0ff */
[----:B------:R-:W2:Y:S01]  /*5aa0*/  LDG.E R10, desc[UR8][R10.64] ;  /* 0x000000080a0a7981 */ /* 0x000ea2000c1e1900 */
[----:B-----5:R-:W-:-:S03]  /*5ab0*/  LEA R19, R19, R4, 0x5 ;  /* 0x0000000413137211 */ /* 0x020fc600078e28ff */
[----:B------:R-:W3:Y:S02]  /*5ac0*/  LDG.E R12, desc[UR8][R12.64] ;  /* 0x000000080c0c7981 */ /* 0x000ee4000c1e1900 */
[----:B------:R-:W-:-:S05]  /*5ad0*/  IMAD R0, R0, UR5, R19 ;  /* 0x0000000500007c24 */ /* 0x000fca000f8e0213 */
        /* <DEDUP_REMOVED lines=33> */
.L_x_478:
[----:B------:R-:W-:Y:S01]  /*5cf0*/  ULDC.64 UR10, c[0x0][0x210] ;  /* 0x00008400000a7ab9 */ /* 0x000fe20000000a00 */
[----:B------:R-:W-:Y:S02]  /*5d00*/  F2FP.F16.F32.PACK_AB R11, R11, R0 ;  /* 0x000000000b0b723e */ /* 0x000fe400000000ff */
[----:B------:R-:W-:-:S04]  /*5d10*/  LEA R2, P0, R15, UR10, 0x2 ;  /* 0x0000000a0f027c11 */ /* 0x000fc8000f8010ff */
[----:B------:R-:W-:-:S05]  /*5d20*/  LEA.HI.X R3, R15, UR11, RZ, 0x2, P0 ;  /* 0x0000000b0f037c11 */ /* 0x000fca00080f14ff */
[----:B------:R0:W-:Y:S04]  /*5d30*/  STG.E desc[UR8][R2.64], R11 ;  /* 0x0000000b02007986 */ /* 0x0001e8000c101908 */
.L_x_477:
[----:B------:R-:W-:Y:S05]  /*5d40*/  BSYNC B0 ;  /* 0x0000000000007941 */ /* 0x000fea0003800000 */
.L_x_476:
        /* <DEDUP_REMOVED lines=11> */
[----:B------:R-:W-:-:S04]  /*5e00*/  IADD3 R9, R9, R0, R9 ;  /* 0x0000000009097210 */ /* 0x000fc80007ffe009 */
        /* <DEDUP_REMOVED lines=42> */
.L_x_481:
[----:B------:R-:W-:Y:S01]  /*60b0*/  ULDC.64 UR10, c[0x0][0x210] ;  /* 0x00008400000a7ab9 */ /* 0x000fe20000000a00 */
[----:B------:R-:W-:Y:S02]  /*60c0*/  F2FP.F16.F32.PACK_AB R11, R11, R0 ;  /* 0x000000000b0b723e */ /* 0x000fe400000000ff */
[----:B------:R-:W-:-:S04]  /*60d0*/  LEA R2, P0, R15, UR10, 0x2 ;  /* 0x0000000a0f027c11 */ /* 0x000fc8000f8010ff */
[----:B------:R-:W-:-:S05]  /*60e0*/  LEA.HI.X R3, R15, UR11, RZ, 0x2, P0 ;  /* 0x0000000b0f037c11 */ /* 0x000fca00080f14ff */
[----:B------:R0:W-:Y:S04]  /*60f0*/  STG.E desc[UR8][R2.64], R11 ;  /* 0x0000000b02007986 */ /* 0x0001e8000c101908 */
.L_x_480:
[----:B------:R-:W-:Y:S05]  /*6100*/  BSYNC B0 ;  /* 0x0000000000007941 */ /* 0x000fea0003800000 */
.L_x_479:
[----:B------:R-:W-:Y:S04]  /*6110*/  BSSY B0, `(.L_x_482) ;  /* 0x000003c000007945 */ /* 0x000fe80003800000 */
[----:B------:R-:W-:Y:S05]  /*6120*/  @P3 BRA `(.L_x_483) ;  /* 0x0000000000e83947 */ /* 0x000fea0003800000 */
[----:B0-----:R-:W0:Y:S01]  /*6130*/  LDC R13, c[0x0][RZ] ;  /* 0x00000000ff0d7b82 */ /* 0x001e220000000800 */
[----:B------:R-:W5:Y:S01]  /*6140*/  S2R R15, SR_CTAID.X ;  /* 0x00000000000f7919 */ /* 0x000f620000002500 */
[----:B------:R-:W-:Y:S01]  /*6150*/  ULDC UR5, c[0x0][0x244] ;  /* 0x0000910000057ab9 */ /* 0x000fe20000000800 */
[----:B------:R-:W1:Y:S05]  /*6160*/  LDS.64 R18, [UR4] ;  /* 0x00000004ff127984 */ /* 0x000e6a0008000a00 */
[----:B------:R-:W2:Y:S08]  /*6170*/  LDC.64 R8, c[0x0][0x230] ;  /* 0x00008c00ff087b82 */ /* 0x000eb00000000a00 */
[----:B------:R-:W3:Y:S01]  /*6180*/  LDC.64 R10, c[0x0][0x238] ;  /* 0x00008e00ff0a7b82 */ /* 0x000ee20000000a00 */
[----:B0-----:R-:W-:-:S07]  /*6190*/  IADD3 R0, R13, R17, R13 ;  /* 0x000000110d007210 */ /* 0x001fce0007ffe00d */
[----:B------:R-:W0:Y:S01]  /*61a0*/  LDC.64 R2, c[0x0][0x220] ;  /* 0x00008800ff027b82 */ /* 0x000e220000000a00 */
[----:B------:R-:W-:-:S04]  /*61b0*/  IADD3 R0, R13, R0, R13 ;  /* 0x000000000d007210 */ /* 0x000fc80007ffe00d */
        /* <DEDUP_REMOVED lines=44> */
.L_x_484:
[----:B------:R-:W-:Y:S01]  /*6480*/  ULDC.64 UR10, c[0x0][0x210] ;  /* 0x00008400000a7ab9 */ /* 0x000fe20000000a00 */
[----:B------:R-:W-:Y:S02]  /*6490*/  F2FP.F16.F32.PACK_AB R9, R9, R0 ;  /* 0x000000000909723e */ /* 0x000fe400000000ff */
[----:B------:R-:W-:-:S04]  /*64a0*/  LEA R2, P0, R13, UR10, 0x2 ;  /* 0x0000000a0d027c11 */ /* 0x000fc8000f8010ff */
[----:B------:R-:W-:-:S05]  /*64b0*/  LEA.HI.X R3, R13, UR11, RZ, 0x2, P0 ;  /* 0x0000000b0d037c11 */ /* 0x000fca00080f14ff */
[----:B------:R0:W-:Y:S04]  /*64c0*/  STG.E desc[UR8][R2.64], R9 ;  /* 0x0000000902007986 */ /* 0x0001e8000c101908 */
.L_x_483:
[----:B------:R-:W-:Y:S05]  /*64d0*/  BSYNC B0 ;  /* 0x0000000000007941 */ /* 0x000fea0003800000 */
.L_x_482:
        /* <DEDUP_REMOVED lines=55> */
.L_x_487:
[----:B------:R-:W-:Y:S01]  /*6850*/  ULDC.64 UR10, c[0x0][0x210] ;  /* 0x00008400000a7ab9 */ /* 0x000fe20000000a00 */
[----:B------:R-:W-:Y:S02]  /*6860*/  F2FP.F16.F32.PACK_AB R9, R9, R0 ;  /* 0x000000000909723e */ /* 0x000fe400000000ff */
[----:B------:R-:W-:-:S04]  /*6870*/  LEA R2, P0, R13, UR10, 0x2 ;  /* 0x0000000a0d027c11 */ /* 0x000fc8000f8010ff */
[----:B------:R-:W-:-:S05]  /*6880*/  LEA.HI.X R3, R13, UR11, RZ, 0x2, P0 ;  /* 0x0000000b0d037c11 */ /* 0x000fca00080f14ff */
[----:B------:R0:W-:Y:S04]  /*6890*/  STG.E desc[UR8][R2.64], R9 ;  /* 0x0000000902007986 */ /* 0x0001e8000c101908 */
.L_x_486:
[----:B------:R-:W-:Y:S05]  /*68a0*/  BSYNC B0 ;  /* 0x0000000000007941 */ /* 0x000fea0003800000 */
.L_x_485:
[----:B------:R-:W-:Y:S05]  /*68b0*/  @P5 EXIT ;  /* 0x000000000000594d */ /* 0x000fea0003800000 */
[----:B------:R-:W5:Y:S01]  /*68c0*/  LDC R0, c[0x0][RZ] ;  /* 0x00000000ff007b82 */ /* 0x000f620000000800 */
[----:B0-----:R-:W0:Y:S01]  /*68d0*/  S2R R11, SR_CTAID.X ;  /* 0x00000000000b7919 */ /* 0x001e220000002500 */
[----:B------:R-:W-:Y:S01]  /*68e0*/  ULDC UR5, c[0x0][0x244] ;  /* 0x0000910000057ab9 */ /* 0x000fe20000000800 */
[----:B------:R-:W1:Y:S05]  /*68f0*/  LDS.64 R14, [UR4] ;  /* 0x00000004ff0e7984 */ /* 0x000e6a0008000a00 */
[----:B------:R-:W2:Y:S08]  /*6900*/  LDC.64 R6, c[0x0][0x230] ;  /* 0x00008c00ff067b82 */ /* 0x000eb00000000a00 */
[----:B------:R-:W3:Y:S01]  /*6910*/  LDC.64 R8, c[0x0][0x238] ;  /* 0x00008e00ff087b82 */ /* 0x000ee20000000a00 */
[----:B-----5:R-:W-:-:S07]  /*6920*/  IADD3 R17, R0, R17, R0 ;  /* 0x0000001100117210 */ /* 0x020fce0007ffe000 */
[----:B------:R-:W5:Y:S01]  /*6930*/  LDC.64 R2, c[0x0][0x220] ;  /* 0x00008800ff027b82 */ /* 0x000f620000000a00 */
[----:B------:R-:W-:-:S04]  /*6940*/  IADD3 R17, R0, R17, R0 ;  /* 0x0000001100117210 */ /* 0x000fc80007ffe000 */
        /* <DEDUP_REMOVED lines=9> */
[----:B0-----:R-:W-:-:S03]  /*69e0*/  LEA R11, R11, R4, 0x5 ;  /* 0x000000040b0b7211 */ /* 0x001fc600078e28ff */
[----:B------:R-:W3:Y:S02]  /*69f0*/  LDG.E R8, desc[UR8][R8.64] ;  /* 0x0000000808087981 */ /* 0x000ee4000c1e1900 */
[----:B------:R-:W-:-:S05]  /*6a00*/  IMAD R0, R0, UR5, R11 ;  /* 0x0000000500007c24 */ /* 0x000fca000f8e020b */
[----:B------:R-:W-:-:S05]  /*6a10*/  SHF.R.U32.HI R11, RZ, 0x1, R0 ;  /* 0x00000001ff0b7819 */ /* 0x000fca0000011600 */
[----:B-----5:R-:W-:-:S05]  /*6a20*/  IMAD.WIDE R2, R11, 0x4, R2 ;  /* 0x000000040b027825 */ /* 0x020fca00078e0202 */
        /* <DEDUP_REMOVED lines=31> */
.L_x_488:
[----:B------:R-:W-:Y:S01]  /*6c20*/  ULDC.64 UR4, c[0x0][0x210] ;  /* 0x0000840000047ab9 */ /* 0x000fe20000000a00 */
[----:B------:R-:W-:Y:S02]  /*6c30*/  F2FP.F16.F32.PACK_AB R7, R7, R0 ;  /* 0x000000000707723e */ /* 0x000fe400000000ff */
[----:B------:R-:W-:-:S04]  /*6c40*/  LEA R2, P0, R11, UR4, 0x2 ;  /* 0x000000040b027c11 */ /* 0x000fc8000f8010ff */
[----:B------:R-:W-:-:S05]  /*6c50*/  LEA.HI.X R3, R11, UR5, RZ, 0x2, P0 ;  /* 0x000000050b037c11 */ /* 0x000fca00080f14ff */
[----:B------:R-:W-:Y:S01]  /*6c60*/  STG.E desc[UR8][R2.64], R7 ;  /* 0x0000000702007986 */ /* 0x000fe2000c101908 */
[----:B------:R-:W-:Y:S05]  /*6c70*/  EXIT ;  /* 0x000000000000794d */ /* 0x000fea0003800000 */
.L_x_489:
        /* <DEDUP_REMOVED lines=16> */
.L_x_658:


//--------------------- .text._ZN17fastertransformer26add_bias_layernorm_add_resI6__halfLi8EEEvPaPKaPT_PKS5_S8_S8_fiiPKfSA_ --------------------------
	.section	.text._ZN17fastertransformer26add_bias_layernorm_add_resI6__halfLi8EEEvPaPKaPT_PKS5_S8_S8_fiiPKfSA_,"ax",@progbits
	.align	128
        .global         _ZN17fastertransformer26add_bias_layernorm_add_resI6__halfLi8EEEvPaPKaPT_PKS5_S8_S8_fiiPKfSA_
        .type           _ZN17fastertransformer26add_bias_layernorm_add_resI6__halfLi8EEEvPaPKaPT_PKS5_S8_S8_fiiPKfSA_,@function
        .size           _ZN17fastertransformer26add_bias_layernorm_add_resI6__halfLi8EEEvPaPKaPT_PKS5_S8_S8_fiiPKfSA_,(.L_x_659 - _ZN17fastertransformer26add_bias_layernorm_add_resI6__halfLi8EEEvPaPKaPT_PKS5_S8_S8_fiiPKfSA_)
        .other          _ZN17fastertransformer26add_bias_layernorm_add_resI6__halfLi8EEEvPaPKaPT_PKS5_S8_S8_fiiPKfSA_,@"STO_CUDA_ENTRY STV_DEFAULT"
_ZN17fastertransformer26add_bias_layernorm_add_resI6__halfLi8EEEvPaPKaPT_PKS5_S8_S8_fiiPKfSA_:
.text._ZN17fastertransformer26add_bias_layernorm_add_resI6__halfLi8EEEvPaPKaPT_PKS5_S8_S8_fiiPKfSA_:
[----:B------:R-:W-:Y:S01]  /*0000*/  LDC R1, c[0x0][0x28] ;  /* 0x00000a00ff017b82 */ /* 0x000fe20000000800 */
[----:B------:R-:W0:Y:S01]  /*0010*/  S2R R0, SR_TID.X ;  /* 0x0000000000007919 */ /* 0x000e220000002100 */
[----:B------:R-:W-:-:S06]  /*0020*/  ULDC UR10, c[0x0][0x248] ;  /* 0x00009200000a7ab9 */ /* 0x000fcc0000000800 */
[----:B------:R-:W1:Y:S01]  /*0030*/  LDC.64 R20, c[0x0][0x250] ;  /* 0x00009400ff147b82 */ /* 0x000e620000000a00 */
[----:B------:R-:W-:Y:S01]  /*0040*/  ULDC.64 UR8, c[0x0][0x208] ;  /* 0x0000820000087ab9 */ /* 0x000fe20000000a00 */
[----:B------:R-:W2:Y:S01]  /*0050*/  S2R R2, SR_CTAID.X ;  /* 0x0000000000027919 */ /* 0x000ea20000002500 */
[----:B0-----:R-:W-:-:S13]  /*0060*/  ISETP.GE.AND P6, PT, R0, UR10, PT ;  /* 0x0000000a00007c0c */ /* 0x001fda000bfc6270 */
[----:B------:R-:W0:Y:S01]  /*0070*/  @!P6 LDC R6, c[0x0][0x244] ;  /* 0x00009100ff06eb82 */ /* 0x000e220000000800 */
[C---:B------:R-:W-:Y:S02]  /*0080*/  @!P6 LOP3.LUT R19, R0.reuse, 0x1f, RZ, 0xc0, !PT ;  /* 0x0000001f0013e812 */ /* 0x040fe400078ec0ff */
[----:B------:R-:W-:Y:S02]  /*0090*/  @!P6 LOP3.LUT R4, R0, 0xffffffe0, RZ, 0xc0, !PT ;  /* 0xffffffe00004e812 */ /* 0x000fe400078ec0ff */
[----:B--2---:R-:W-:-:S03]  /*00a0*/  @!P6 LEA R19, R2, R19, 0x5 ;  /* 0x000000130213e211 */ /* 0x004fc600078e28ff */
[----:B------:R-:W2:Y:S02]  /*00b0*/  @!P6 LDC.64 R22, c[0x0][0x218] ;  /* 0x00008600ff16eb82 */ /* 0x000ea40000000a00 */
[----:B0-----:R-:W-:-:S06]  /*00c0*/  @!P6 IMAD R4, R4, R6, R19 ;  /* 0x000000060404e224 */ /* 0x001fcc00078e0213 */
[----:B------:R-:W0:Y:S01]  /*00d0*/  @!P6 LDC.64 R18, c[0x0][0x228] ;  /* 0x00008a00ff12eb82 */ /* 0x000e220000000a00 */
[----:B--2---:R-:W-:-:S04]  /*00e0*/  @!P6 IADD3 R22, P0, R4, R22, RZ ;  /* 0x000000160416e210 */ /* 0x004fc80007f1e0ff */
[----:B------:R-:W-:Y:S02]  /*00f0*/  @!P6 LEA.HI.X.SX32 R23, R4, R23, 0x1, P0 ;  /* 0x000000170417e211 */ /* 0x000fe400000f0eff */
[----:B-1----:R-:W2:Y:S04]  /*0100*/  LDG.E.CONSTANT R4, desc[UR8][R20.64] ;  /* 0x0000000814047981 */ /* 0x002ea8000c1e9900 */
[----:B------:R1:W3:Y:S01]  /*0110*/  @!P6 LDG.E.S8 R12, desc[UR8][R22.64] ;  /* 0x00000008160ce981 */ /* 0x0002e2000c1e1300 */
[----:B0-----:R-:W-:-:S05]  /*0120*/  @!P6 IMAD.WIDE R24, R0, 0x2, R18 ;  /* 0x000000020018e825 */ /* 0x001fca00078e0212 */
[----:B------:R0:W4:Y:S01]  /*0130*/  @!P6 LDG.E.U16 R27, desc[UR8][R24.64] ;  /* 0x00000008181be981 */ /* 0x000122000c1e1500 */
[----:B------:R-:W-:Y:S02]  /*0140*/  ULDC UR7, c[0x0][0x0] ;  /* 0x0000000000077ab9 */ /* 0x000fe40000000800 */
[----:B------:R-:W-:-:S04]  /*0150*/  IADD3 R33, R0, UR7, RZ ;  /* 0x0000000700217c10 */ /* 0x000fc8000fffe0ff */
[----:B------:R-:W-:-:S13]  /*0160*/  ISETP.GE.AND P0, PT, R33, UR10, PT ;  /* 0x0000000a21007c0c */ /* 0x000fda000bf06270 */
[----:B------:R-:W0:Y:S08]  /*0170*/  @!P0 LDC R10, c[0x0][0x244] ;  /* 0x00009100ff0a8b82 */ /* 0x000e300000000800 */
[----:B------:R-:W0:Y:S01]  /*0180*/  @!P0 LDC.64 R18, c[0x0][0x218] ;  /* 0x00008600ff128b82 */ /* 0x000e220000000a00 */
[C---:B------:R-:W-:Y:S02]  /*0190*/  IADD3 R29, R33.reuse, UR7, RZ ;  /* 0x00000007211d7c10 */ /* 0x040fe4000fffe0ff */
[----:B-1----:R-:W-:-:S02]  /*01a0*/  @!P0 LOP3.LUT R23, R33, 0x1f, RZ, 0xc0, !PT ;  /* 0x0000001f21178812 */ /* 0x002fc400078ec0ff */
[----:B------:R-:W-:Y:S02]  /*01b0*/  ISETP.GE.AND P1, PT, R29, UR10, PT ;  /* 0x0000000a1d007c0c */ /* 0x000fe4000bf26270 */
[----:B------:R-:W-:Y:S01]  /*01c0*/  @!P0 LOP3.LUT R8, R33, 0xffffffe0, RZ, 0xc0, !PT ;  /* 0xffffffe021088812 */ /* 0x000fe200078ec0ff */
[----:B------:R-:W-:Y:S01]  /*01d0*/  @!P0 IMAD R23, R2, 0x20, R23 ;  /* 0x0000002002178824 */ /* 0x000fe200078e0217 */
[----:B0-----:R-:W0:Y:S03]  /*01e0*/  @!P0 LDC.64 R24, c[0x0][0x228] ;  /* 0x00008a00ff188b82 */ /* 0x001e260000000a00 */
[----:B------:R-:W-:-:S06]  /*01f0*/  @!P0 IMAD R8, R8, R10, R23 ;  /* 0x0000000a08088224 */ /* 0x000fcc00078e0217 */
[----:B------:R-:W1:Y:S01]  /*0200*/  @!P1 LDC R6, c[0x0][0x244] ;  /* 0x00009100ff069b82 */ /* 0x000e620000000800 */
[----:B------:R-:W-:-:S07]  /*0210*/  @!P0 IADD3 R30, P2, R8, R18, RZ ;  /* 0x00000012081e8210 */ /* 0x000fce0007f5e0ff */
[----:B------:R-:W1:Y:S01]  /*0220*/  @!P1 LDC.64 R20, c[0x0][0x218] ;  /* 0x00008600ff149b82 */ /* 0x000e620000000a00 */
[----:B------:R-:W-:-:S05]  /*0230*/  @!P0 LEA.HI.X.SX32 R31, R8, R19, 0x1, P2 ;  /* 0x00000013081f8211 */ /* 0x000fca00010f0eff */
[----:B------:R-:W4:Y:S01]  /*0240*/  @!P0 LDG.E.S8 R22, desc[UR8][R30.64] ;  /* 0x000000081e168981 */ /* 0x000f22000c1e1300 */
[----:B------:R-:W-:Y:S01]  /*0250*/  @!P1 LOP3.LUT R23, R29, 0x1f, RZ, 0xc0, !PT ;  /* 0x0000001f1d179812 */ /* 0x000fe200078ec0ff */
[----:B0-----:R-:W-:Y:S01]  /*0260*/  @!P0 IMAD.WIDE R24, R33, 0x2, R24 ;  /* 0x0000000221188825 */ /* 0x001fe200078e0218 */
[----:B------:R-:W-:Y:S02]  /*0270*/  @!P1 LOP3.LUT R19, R29, 0xffffffe0, RZ, 0xc0, !PT ;  /* 0xffffffe01d139812 */ /* 0x000fe400078ec0ff */
[----:B------:R-:W-:-:S03]  /*0280*/  @!P1 LEA R23, R2, R23, 0x5 ;  /* 0x0000001702179211 */ /* 0x000fc600078e28ff */
[----:B------:R-:W4:Y:S02]  /*0290*/  @!P0 LDG.E.U16 R25, desc[UR8][R24.64] ;  /* 0x0000000818198981 */ /* 0x000f24000c1e1500 */
[----:B-1----:R-:W-:Y:S02]  /*02a0*/  @!P1 IMAD R6, R19, R6, R23 ;  /* 0x0000000613069224 */ /* 0x002fe400078e0217 */
[----:B------:R-:W0:Y:S03]  /*02b0*/  @!P1 LDC.64 R18, c[0x0][0x228] ;  /* 0x00008a00ff129b82 */ /* 0x000e260000000a00 */
[----:B------:R-:W-:-:S04]  /*02c0*/  @!P1 IADD3 R20, P2, R6, R20, RZ ;  /* 0x0000001406149210 */ /* 0x000fc80007f5e0ff */
[----:B------:R-:W-:-:S05]  /*02d0*/  @!P1 LEA.HI.X.SX32 R21, R6, R21, 0x1, P2 ;  /* 0x0000001506159211 */ /* 0x000fca00010f0eff */
[----:B------:R1:W4:Y:S01]  /*02e0*/  @!P1 LDG.E.S8 R16, desc[UR8][R20.64] ;  /* 0x0000000814109981 */ /* 0x000322000c1e1300 */
[----:B0-----:R-:W-:-:S05]  /*02f0*/  @!P1 IMAD.WIDE R18, R29, 0x2, R18 ;  /* 0x000000021d129825 */ /* 0x001fca00078e0212 */
[----:B------:R0:W4:Y:S01]  /*0300*/  @!P1 LDG.E.U16 R23, desc[UR8][R18.64] ;  /* 0x0000000812179981 */ /* 0x000122000c1e1500 */
[----:B------:R-:W-:-:S04]  /*0310*/  IADD3 R6, R29, UR7, RZ ;  /* 0x000000071d067c10 */ /* 0x000fc8000fffe0ff */
[C---:B------:R-:W-:Y:S02]  /*0320*/  ISETP.GE.AND P2, PT, R6.reuse, UR10, PT ;  /* 0x0000000a06007c0c */ /* 0x040fe4000bf46270 */
[----:B------:R-:W-:-:S04]  /*0330*/  IADD3 R8, R6, UR7, RZ ;  /* 0x0000000706087c10 */ /* 0x000fc8000fffe0ff */
[----:B------:R-:W-:-:S07]  /*0340*/  ISETP.GE.AND P3, PT, R8, UR10, PT ;  /* 0x0000000a08007c0c */ /* 0x000fce000bf66270 */
[----:B------:R-:W4:Y:S08]  /*0350*/  @!P2 LDC R28, c[0x0][0x244] ;  /* 0x00009100ff1cab82 */ /* 0x000f300000000800 */
[----:B------:R-:W4:Y:S01]  /*0360*/  @!P3 LDC R26, c[0x0][0x244] ;  /* 0x00009100ff1abb82 */ /* 0x000f220000000800 */
[C---:B------:R-:W-:Y:S02]  /*0370*/  @!P2 LOP3.LUT R29, R6.reuse, 0x1f, RZ, 0xc0, !PT ;  /* 0x0000001f061da812 */ /* 0x040fe400078ec0ff */
[----:B-1----:R-:W-:-:S02]  /*0380*/  @!P2 LOP3.LUT R20, R6, 0xffffffe0, RZ, 0xc0, !PT ;  /* 0xffffffe00614a812 */ /* 0x002fc400078ec0ff */
[----:B0-----:R-:W-:Y:S01]  /*0390*/  @!P3 LOP3.LUT R19, R8, 0x1f, RZ, 0xc0, !PT ;  /* 0x0000001f0813b812 */ /* 0x001fe200078ec0ff */
[----:B------:R-:W-:Y:S01]  /*03a0*/  @!P2 IMAD R29, R2, 0x20, R29 ;  /* 0x00000020021da824 */ /* 0x000fe200078e021d */
[----:B------:R-:W-:Y:S01]  /*03b0*/  @!P3 LOP3.LUT R21, R8, 0xffffffe0, RZ, 0xc0, !PT ;  /* 0xffffffe00815b812 */ /* 0x000fe200078ec0ff */
[----:B------:R-:W0:Y:S01]  /*03c0*/  @!P3 LDC.64 R34, c[0x0][0x228] ;  /* 0x00008a00ff22bb82 */ /* 0x000e220000000a00 */
[----:B---3--:R-:W4:Y:S01]  /*03d0*/  @!P6 I2F.F16 R10, R12 ;  /* 0x0000000c000ae306 */ /* 0x008f220000200c00 */
[----:B--2---:R-:W-:-:S05]  /*03e0*/  @!P6 F2FP.F16.F32.PACK_AB R14, RZ, R4 ;  /* 0x00000004ff0ee23e */ /* 0x004fca00000000ff */
[----:B----4-:R-:W-:Y:S02]  /*03f0*/  @!P6 HFMA2 R10, R10.H0_H0, R14.H0_H0, R27.H0_H0 ;  /* 0x2000000e0a0ae231 */ /* 0x010fe4000004081b */
[----:B------:R-:W-:Y:S01]  /*0400*/  @!P2 IMAD R27, R20, R28, R29 ;  /* 0x0000001c141ba224 */ /* 0x000fe200078e021d */
[----:B------:R-:W-:Y:S02]  /*0410*/  @!P3 LEA R20, R2, R19, 0x5 ;  /* 0x000000130214b211 */ /* 0x000fe400078e28ff */
[----:B------:R-:W1:Y:S01]  /*0420*/  @!P2 LDC.64 R18, c[0x0][0x218] ;  /* 0x00008600ff12ab82 */ /* 0x000e620000000a00 */
[----:B------:R-:W-:Y:S02]  /*0430*/  IADD3 R14, R8, UR7, RZ ;  /* 0x00000007080e7c10 */ /* 0x000fe4000fffe0ff */
[----:B------:R-:W-:Y:S02]  /*0440*/  @!P3 IMAD R26, R21, R26, R20 ;  /* 0x0000001a151ab224 */ /* 0x000fe400078e0214 */
[----:B------:R-:W-:-:S03]  /*0450*/  ISETP.GE.AND P4, PT, R14, UR10, PT ;  /* 0x0000000a0e007c0c */ /* 0x000fc6000bf86270 */
[----:B------:R-:W2:Y:S10]  /*0460*/  @!P3 LDC.64 R20, c[0x0][0x218] ;  /* 0x00008600ff14bb82 */ /* 0x000eb40000000a00 */
[----:B------:R-:W3:Y:S01]  /*0470*/  @!P4 LDC R24, c[0x0][0x244] ;  /* 0x00009100ff18cb82 */ /* 0x000ee20000000800 */
[----:B-1----:R-:W-:-:S04]  /*0480*/  @!P2 IADD3 R18, P5, R27, R18, RZ ;  /* 0x000000121b12a210 */ /* 0x002fc80007fbe0ff */
[----:B------:R-:W-:Y:S02]  /*0490*/  @!P2 LEA.HI.X.SX32 R19, R27, R19, 0x1, P5 ;  /* 0x000000131b13a211 */ /* 0x000fe400028f0eff */
[----:B--2---:R-:W-:-:S04]  /*04a0*/  @!P3 IADD3 R28, P5, R26, R20, RZ ;  /* 0x000000141a1cb210 */ /* 0x004fc80007fbe0ff */
[----:B------:R-:W-:Y:S02]  /*04b0*/  @!P3 LEA.HI.X.SX32 R29, R26, R21, 0x1, P5 ;  /* 0x000000151a1db211 */ /* 0x000fe400028f0eff */
[----:B------:R-:W-:Y:S02]  /*04c0*/  @!P4 LOP3.LUT R21, R14, 0x1f, RZ, 0xc0, !PT ;  /* 0x0000001f0e15c812 */ /* 0x000fe400078ec0ff */
[----:B------:R-:W-:Y:S01]  /*04d0*/  P2R R26, PR, RZ, 0x1 ;  /* 0x00000001ff1a7803 */ /* 0x000fe20000000000 */
[----:B------:R-:W2:Y:S01]  /*04e0*/  @!P3 LDG.E.S8 R28, desc[UR8][R28.64] ;  /* 0x000000081c1cb981 */ /* 0x000ea2000c1e1300 */
[----:B------:R-:W-:Y:S02]  /*04f0*/  @!P4 LEA R20, R2, R21, 0x5 ;  /* 0x000000150214c211 */ /* 0x000fe400078e28ff */
[----:B------:R-:W-:-:S05]  /*0500*/  @!P4 LOP3.LUT R21, R14, 0xffffffe0, RZ, 0xc0, !PT ;  /* 0xffffffe00e15c812 */ /* 0x000fca00078ec0ff */
[----:B---3--:R-:W-:Y:S02]  /*0510*/  @!P4 IMAD R24, R21, R24, R20 ;  /* 0x000000181518c224 */ /* 0x008fe400078e0214 */
[----:B------:R-:W1:Y:S01]  /*0520*/  @!P4 LDC.64 R20, c[0x0][0x218] ;  /* 0x00008600ff14cb82 */ /* 0x000e620000000a00 */
[----:B------:R-:W3:Y:S02]  /*0530*/  @!P0 I2F.F16 R22, R22 ;  /* 0x0000001600168306 */ /* 0x000ee40000200c00 */
[C---:B-1----:R-:W-:Y:S02]  /*0540*/  @!P4 IADD3 R30, P5, R24.reuse, R20, RZ ;  /* 0x00000014181ec210 */ /* 0x042fe40007fbe0ff */
[----:B------:R-:W-:Y:S02]  /*0550*/  @!P0 F2FP.F16.F32.PACK_AB R20, RZ, R4 ;  /* 0x00000004ff14823e */ /* 0x000fe400000000ff */
[----:B------:R-:W-:Y:S01]  /*0560*/  @!P4 LEA.HI.X.SX32 R31, R24, R21, 0x1, P5 ;  /* 0x00000015181fc211 */ /* 0x000fe200028f0eff */
[----:B------:R-:W-:-:S02]  /*0570*/  VIADD R24, R14, UR7 ;  /* 0x000000070e187c36 */ /* 0x000fc40008000000 */
[----:B---3--:R-:W-:Y:S01]  /*0580*/  @!P0 HFMA2 R25, R22.H0_H0, R20.H0_H0, R25.H0_H0 ;  /* 0x2000001416198231 */ /* 0x008fe20000040819 */
[----:B------:R-:W1:Y:S01]  /*0590*/  @!P1 I2F.F16 R16, R16 ;  /* 0x0000001000109306 */ /* 0x000e620000200c00 */
[----:B------:R-:W3:Y:S01]  /*05a0*/  @!P4 LDG.E.S8 R30, desc[UR8][R30.64] ;  /* 0x000000081e1ec981 */ /* 0x000ee2000c1e1300 */
[----:B------:R-:W-:-:S13]  /*05b0*/  ISETP.GE.AND P0, PT, R24, UR10, PT ;  /* 0x0000000a18007c0c */ /* 0x000fda000bf06270 */
[----:B------:R-:W4:Y:S01]  /*05c0*/  @!P0 LDC R27, c[0x0][0x244] ;  /* 0x00009100ff1b8b82 */ /* 0x000f220000000800 */
[----:B------:R-:W-:Y:S02]  /*05d0*/  @!P1 F2FP.F16.F32.PACK_AB R20, RZ, R4 ;  /* 0x00000004ff14923e */ /* 0x000fe400000000ff */
[----:B------:R-:W-:-:S03]  /*05e0*/  @!P0 LOP3.LUT R21, R24, 0x1f, RZ, 0xc0, !PT ;  /* 0x0000001f18158812 */ /* 0x000fc600078ec0ff */
[----:B-1----:R-:W-:Y:S01]  /*05f0*/  @!P1 HFMA2 R23, R16.H0_H0, R20.H0_H0, R23.H0_H0 ;  /* 0x2000001410179231 */ /* 0x002fe20000040817 */
[----:B------:R-:W-:Y:S01]  /*0600*/  @!P0 LEA R20, R2, R21, 0x5 ;  /* 0x0000001502148211 */ /* 0x000fe200078e28ff */
[----:B------:R-:W1:Y:S01]  /*0610*/  @!P0 LDC.64 R36, c[0x0][0x228] ;  /* 0x00008a00ff248b82 */ /* 0x000e620000000a00 */
[C---:B------:R-:W-:Y:S01]  /*0620*/  @!P0 LOP3.LUT R21, R24.reuse, 0xffffffe0, RZ, 0xc0, !PT ;  /* 0xffffffe018158812 */ /* 0x040fe200078ec0ff */
[----:B------:R0:W3:Y:S04]  /*0630*/  @!P2 LDG.E.S8 R16, desc[UR8][R18.64] ;  /* 0x000000081210a981 */ /* 0x0000e8000c1e1300 */
[----:B----4-:R-:W-:Y:S02]  /*0640*/  @!P0 IMAD R27, R21, R27, R20 ;  /* 0x0000001b151b8224 */ /* 0x010fe400078e0214 */
[----:B------:R-:W4:Y:S01]  /*0650*/  @!P0 LDC.64 R20, c[0x0][0x218] ;  /* 0x00008600ff148b82 */ /* 0x000f220000000a00 */
[----:B------:R-:W-:-:S04]  /*0660*/  ISETP.GE.AND P5, PT, R24, UR10, PT ;  /* 0x0000000a18007c0c */ /* 0x000fc8000bfa6270 */
[----:B------:R-:W-:Y:S02]  /*0670*/  P2R R22, PR, RZ, 0x20 ;  /* 0x00000020ff167803 */ /* 0x000fe40000000000 */
[----:B----4-:R-:W-:-:S04]  /*0680*/  @!P0 IADD3 R32, P5, R27, R20, RZ ;  /* 0x000000141b208210 */ /* 0x010fc80007fbe0ff */
[----:B------:R-:W-:Y:S02]  /*0690*/  @!P0 LEA.HI.X.SX32 R33, R27, R21, 0x1, P5 ;  /* 0x000000151b218211 */ /* 0x000fe400028f0eff */
[----:B------:R-:W4:Y:S01]  /*06a0*/  @!P2 LDC.64 R20, c[0x0][0x228] ;  /* 0x00008a00ff14ab82 */ /* 0x000f220000000a00 */
[----:B0-----:R-:W-:Y:S02]  /*06b0*/  @!P3 IMAD.WIDE R18, R8, 0x2, R34 ;  /* 0x000000020812b825 */ /* 0x001fe400078e0222 */
[----:B------:R-:W3:Y:S04]  /*06c0*/  @!P0 LDG.E.S8 R32, desc[UR8][R32.64] ;  /* 0x0000000820208981 */ /* 0x000ee8000c1e1300 */
[----:B------:R1:W3:Y:S01]  /*06d0*/  @!P3 LDG.E.U16 R27, desc[UR8][R18.64] ;  /* 0x00000008121bb981 */ /* 0x0002e2000c1e1500 */
[----:B------:R-:W0:Y:S01]  /*06e0*/  @!P4 LDC.64 R34, c[0x0][0x228] ;  /* 0x00008a00ff22cb82 */ /* 0x000e220000000a00 */
[----:B----4-:R-:W-:Y:S01]  /*06f0*/  @!P2 IMAD.WIDE R20, R6, 0x2, R20 ;  /* 0x000000020614a825 */ /* 0x010fe200078e0214 */
[----:B------:R-:W-:-:S04]  /*0700*/  IADD3 R6, R24, UR7, RZ ;  /* 0x0000000718067c10 */ /* 0x000fc8000fffe0ff */
[----:B------:R-:W-:Y:S01]  /*0710*/  ISETP.GE.AND P5, PT, R6, UR10, PT ;  /* 0x0000000a06007c0c */ /* 0x000fe2000bfa6270 */
[----:B-1----:R-:W-:Y:S01]  /*0720*/  @!P0 IMAD.WIDE R18, R24, 0x2, R36 ;  /* 0x0000000218128825 */ /* 0x002fe200078e0224 */
[----:B------:R-:W-:Y:S01]  /*0730*/  P2R R12, PR, RZ, 0x40 ;  /* 0x00000040ff0c7803 */ /* 0x000fe20000000000 */
[----:B------:R-:W4:Y:S04]  /*0740*/  @!P2 LDG.E.U16 R21, desc[UR8][R20.64] ;  /* 0x000000081415a981 */ /* 0x000f28000c1e1500 */
[----:B------:R1:W4:Y:S06]  /*0750*/  @!P0 LDG.E.U16 R29, desc[UR8][R18.64] ;  /* 0x00000008121d8981 */ /* 0x00032c000c1e1500 */
[----:B------:R-:W0:Y:S01]  /*0760*/  @!P5 LDC.64 R36, c[0x0][0x228] ;  /* 0x00008a00ff24db82 */ /* 0x000e220000000a00 */
[----:B-1----:R-:W-:-:S07]  /*0770*/  @!P5 LOP3.LUT R19, R6, 0x1f, RZ, 0xc0, !PT ;  /* 0x0000001f0613d812 */ /* 0x002fce00078ec0ff */
[----:B------:R-:W1:Y:S01]  /*0780*/  @!P5 LDC R8, c[0x0][0x244] ;  /* 0x00009100ff08db82 */ /* 0x000e620000000800 */
[C---:B------:R-:W-:Y:S01]  /*0790*/  @!P5 LOP3.LUT R31, R6.reuse, 0xffffffe0, RZ, 0xc0, !PT ;  /* 0xffffffe0061fd812 */ /* 0x040fe200078ec0ff */
[----:B0-----:R-:W-:Y:S01]  /*07a0*/  @!P5 IMAD.WIDE R36, R6, 0x2, R36 ;  /* 0x000000020624d825 */ /* 0x001fe200078e0224 */
[----:B------:R-:W-:-:S05]  /*07b0*/  @!P5 LEA R6, R2, R19, 0x5 ;  /* 0x000000130206d211 */ /* 0x000fca00078e28ff */
[----:B------:R-:W0:Y:S01]  /*07c0*/  @!P5 LDC.64 R18, c[0x0][0x218] ;  /* 0x00008600ff12db82 */ /* 0x000e220000000a00 */
[----:B------:R-:W-:Y:S01]  /*07d0*/  @!P4 IMAD.WIDE R34, R14, 0x2, R34 ;  /* 0x000000020e22c825 */ /* 0x000fe200078e0222 */
[----:B------:R-:W4:Y:S03]  /*07e0*/  @!P5 LDG.E.U16 R37, desc[UR8][R36.64] ;  /* 0x000000082425d981 */ /* 0x000f26000c1e1500 */
[----:B-1----:R-:W-:Y:S02]  /*07f0*/  @!P5 IMAD R6, R31, R8, R6 ;  /* 0x000000081f06d224 */ /* 0x002fe400078e0206 */
[----:B------:R-:W4:Y:S03]  /*0800*/  @!P4 LDG.E.U16 R35, desc[UR8][R34.64] ;  /* 0x000000082223c981 */ /* 0x000f26000c1e1500 */
[----:B0-----:R-:W-:-:S04]  /*0810*/  @!P5 IADD3 R18, P6, R6, R18, RZ ;  /* 0x000000120612d210 */ /* 0x001fc80007fde0ff */
[----:B------:R-:W-:-:S05]  /*0820*/  @!P5 LEA.HI.X.SX32 R19, R6, R19, 0x1, P6 ;  /* 0x000000130613d211 */ /* 0x000fca00030f0eff */
[----:B------:R-:W4:Y:S01]  /*0830*/  @!P5 LDG.E.S8 R18, desc[UR8][R18.64] ;  /* 0x000000081212d981 */ /* 0x000f22000c1e1300 */
[----:B------:R-:W-:Y:S01]  /*0840*/  ISETP.NE.AND P6, PT, R12, RZ, PT ;  /* 0x000000ff0c00720c */ /* 0x000fe20003fc5270 */
[----:B------:R-:W-:-:S03]  /*0850*/  IMAD.MOV.U32 R6, RZ, RZ, RZ ;  /* 0x000000ffff067224 */ /* 0x000fc600078e00ff */
[----:B------:R-:W-:-:S09]  /*0860*/  P2R R8, PR, RZ, 0x40 ;  /* 0x00000040ff087803 */ /* 0x000fd20000000000 */
[----:B------:R-:W-:Y:S01]  /*0870*/  @!P6 HADD2.F32 R3, -RZ, R10.H0_H0 ;  /* 0x2000000aff03e230 */ /* 0x000fe20000004100 */
[----:B------:R-:W-:-:S04]  /*0880*/  @!P2 F2FP.F16.F32.PACK_AB R10, RZ, R4 ;  /* 0x00000004ff0aa23e */ /* 0x000fc800000000ff */
[----:B------:R-:W-:Y:S01]  /*0890*/  @!P6 FADD.FTZ R6, RZ, R3 ;  /* 0x00000003ff06e221 */ /* 0x000fe20000010000 */
[----:B------:R-:W-:Y:S02]  /*08a0*/  ISETP.GE.AND P6, PT, R24, UR10, PT ;  /* 0x0000000a18007c0c */ /* 0x000fe4000bfc6270 */
[-C--:B------:R-:W-:Y:S01]  /*08b0*/  @!P3 F2FP.F16.F32.PACK_AB R14, RZ, R4.reuse ;  /* 0x00000004ff0eb23e */ /* 0x080fe200000000ff */
[----:B------:R-:W-:Y:S01]  /*08c0*/  @!P1 HADD2.F32 R7, -RZ, R23.H0_H0 ;  /* 0x20000017ff079230 */ /* 0x000fe20000004100 */
[----:B------:R-:W-:Y:S01]  /*08d0*/  @!P4 F2FP.F16.F32.PACK_AB R12, RZ, R4 ;  /* 0x00000004ff0cc23e */ /* 0x000fe200000000ff */
[----:B--2---:R-:W0:Y:S08]  /*08e0*/  @!P3 I2F.F16 R28, R28 ;  /* 0x0000001c001cb306 */ /* 0x004e300000200c00 */
[----:B---3--:R-:W-:Y:S08]  /*08f0*/  @!P4 I2F.F16 R30, R30 ;  /* 0x0000001e001ec306 */ /* 0x008ff00000200c00 */
[----:B------:R-:W4:Y:S08]  /*0900*/  @!P2 I2F.F16 R16, R16 ;  /* 0x000000100010a306 */ /* 0x000f300000200c00 */
[----:B------:R-:W1:Y:S01]  /*0910*/  @!P0 I2F.F16 R32, R32 ;  /* 0x0000002000208306 */ /* 0x000e620000200c00 */
[----:B------:R-:W-:Y:S01]  /*0920*/  ISETP.NE.AND P0, PT, R26, RZ, PT ;  /* 0x000000ff1a00720c */ /* 0x000fe20003f05270 */
[----:B0-----:R-:W-:-:S12]  /*0930*/  @!P3 HFMA2 R14, R28.H0_H0, R14.H0_H0, R27.H0_H0 ;  /* 0x2000000e1c0eb231 */ /* 0x001fd8000004081b */
[----:B------:R-:W-:-:S05]  /*0940*/  @!P0 HADD2.F32 R5, -RZ, R25.H0_H0 ;  /* 0x20000019ff058230 */ /* 0x000fca0000004100 */
[----:B------:R-:W-:Y:S01]  /*0950*/  @!P0 FADD.FTZ R6, R6, R5 ;  /* 0x0000000506068221 */ /* 0x000fe20000010000 */
[----:B------:R-:W-:-:S03]  /*0960*/  @!P3 HADD2.F32 R11, -RZ, R14.H0_H0 ;  /* 0x2000000eff0bb230 */ /* 0x000fc60000004100 */
[----:B------:R-:W-:Y:S01]  /*0970*/  @!P1 FADD.FTZ R6, R6, R7 ;  /* 0x0000000706069221 */ /* 0x000fe20000010000 */
[----:B----4-:R-:W-:-:S05]  /*0980*/  @!P2 HFMA2 R16, R16.H0_H0, R10.H0_H0, R21.H0_H0 ;  /* 0x2000000a1010a231 */ /* 0x010fca0000040815 */
[----:B------:R-:W-:Y:S01]  /*0990*/  @!P2 HADD2.F32 R9, -RZ, R16.H0_H0 ;  /* 0x20000010ff09a230 */ /* 0x000fe20000004100 */
[-C--:B------:R-:W-:Y:S02]  /*09a0*/  @!P6 F2FP.F16.F32.PACK_AB R16, RZ, R4.reuse ;  /* 0x00000004ff10e23e */ /* 0x080fe400000000ff */
[----:B------:R-:W-:Y:S02]  /*09b0*/  @!P5 F2FP.F16.F32.PACK_AB R4, RZ, R4 ;  /* 0x00000004ff04d23e */ /* 0x000fe400000000ff */
[----:B------:R-:W-:Y:S01]  /*09c0*/  @!P2 FADD.FTZ R6, R6, R9 ;  /* 0x000000090606a221 */ /* 0x000fe20000010000 */
[----:B-1----:R-:W-:-:S03]  /*09d0*/  @!P6 HFMA2 R29, R32.H0_H0, R16.H0_H0, R29.H0_H0 ;  /* 0x20000010201de231 */ /* 0x002fc6000004081d */
[----:B------:R-:W-:Y:S02]  /*09e0*/  @!P3 FADD.FTZ R6, R6, R11 ;  /* 0x0000000b0606b221 */ /* 0x000fe40000010000 */
[----:B------:R-:W-:Y:S02]  /*09f0*/  @!P6 HADD2.F32 R15, -RZ, R29.H0_H0 ;  /* 0x2000001dff0fe230 */ /* 0x000fe40000004100 */
[----:B------:R-:W-:-:S05]  /*0a00*/  @!P4 HFMA2 R30, R30.H0_H0, R12.H0_H0, R35.H0_H0 ;  /* 0x2000000c1e1ec231 */ /* 0x000fca0000040823 */
[----:B------:R-:W-:Y:S01]  /*0a10*/  @!P4 HADD2.F32 R13, -RZ, R30.H0_H0 ;  /* 0x2000001eff0dc230 */ /* 0x000fe20000004100 */
[----:B------:R-:W0:Y:S04]  /*0a20*/  @!P5 I2F.F16 R18, R18 ;  /* 0x000000120012d306 */ /* 0x000e280000200c00 */
[----:B------:R-:W-:-:S04]  /*0a30*/  @!P4 FADD.FTZ R6, R6, R13 ;  /* 0x0000000d0606c221 */ /* 0x000fc80000010000 */
[----:B------:R-:W-:Y:S01]  /*0a40*/  @!P6 FADD.FTZ R6, R6, R15 ;  /* 0x0000000f0606e221 */ /* 0x000fe20000010000 */
[----:B0-----:R-:W-:-:S05]  /*0a50*/  @!P5 HFMA2 R18, R18.H0_H0, R4.H0_H0, R37.H0_H0 ;  /* 0x200000041212d231 */ /* 0x001fca0000040825 */
[----:B------:R-:W-:-:S05]  /*0a60*/  @!P5 HADD2.F32 R17, -RZ, R18.H0_H0 ;  /* 0x20000012ff11d230 */ /* 0x000fca0000004100 */
[----:B------:R-:W-:-:S05]  /*0a70*/  @!P5 FADD.FTZ R6, R6, R17 ;  /* 0x000000110606d221 */ /* 0x000fca0000010000 */
[----:B------:R-:W0:Y:S02]  /*0a80*/  SHFL.BFLY PT, R19, R6, 0x10, 0x1f ;  /* 0x0e001f0006137f89 */ /* 0x000e2400000e0000 */
[----:B0-----:R-:W-:-:S05]  /*0a90*/  FADD.FTZ R19, R19, R6 ;  /* 0x0000000613137221 */ /* 0x001fca0000010000 */
[----:B------:R-:W0:Y:S02]  /*0aa0*/  SHFL.BFLY PT, R4, R19, 0x8, 0x1f ;  /* 0x0d001f0013047f89 */ /* 0x000e2400000e0000 */
[----:B0-----:R-:W-:-:S05]  /*0ab0*/  FADD.FTZ R4, R19, R4 ;  /* 0x0000000413047221 */ /* 0x001fca0000010000 */
[----:B------:R-:W0:Y:S01]  /*0ac0*/  SHFL.BFLY PT, R21, R4, 0x4, 0x1f ;  /* 0x0c801f0004157f89 */ /* 0x000e2200000e0000 */
[----:B------:R-:W-:Y:S01]  /*0ad0*/  ISETP.NE.AND P6, PT, R0, RZ, PT ;  /* 0x000000ff0000720c */ /* 0x000fe20003fc5270 */
[----:B0-----:R-:W-:-:S05]  /*0ae0*/  FADD.FTZ R21, R4, R21 ;  /* 0x0000001504157221 */ /* 0x001fca0000010000 */
[----:B------:R-:W0:Y:S01]  /*0af0*/  SHFL.BFLY PT, R12, R21, 0x2, 0x1f ;  /* 0x0c401f00150c7f89 */ /* 0x000e2200000e0000 */
[----:B------:R-:W1:Y:S06]  /*0b00*/  S2UR UR6, SR_CgaCtaId ;  /* 0x00000000000679c3 */ /* 0x000e6c0000008800 */
[----:B------:R-:W-:-:S04]  /*0b10*/  @!P6 I2FP.F32.S32 R14, UR10 ;  /* 0x0000000a000eec45 */ /* 0x000fc80008201400 */
[----:B------:R-:W2:Y:S01]  /*0b20*/  @!P6 MUFU.RCP R25, R14 ;  /* 0x0000000e0019e308 */ /* 0x000ea20000001000 */
[----:B0-----:R-:W-:-:S05]  /*0b30*/  FADD.FTZ R12, R21, R12 ;  /* 0x0000000c150c7221 */ /* 0x001fca0000010000 */
[----:B------:R-:W0:Y:S01]  /*0b40*/  SHFL.BFLY PT, R23, R12, 0x1, 0x1f ;  /* 0x0c201f000c177f89 */ /* 0x000e2200000e0000 */
[----:B------:R-:W-:Y:S01]  /*0b50*/  UMOV UR4, 0x400 ;  /* 0x0000040000047882 */ /* 0x000fe20000000000 */
[----:B------:R-:W-:Y:S01]  /*0b60*/  P2R R10, PR, RZ, 0x1 ;  /* 0x00000001ff0a7803 */ /* 0x000fe20000000000 */
[----:B------:R-:W-:Y:S01]  /*0b70*/  UIADD3 UR5, UR4, 0x8, URZ ;  /* 0x0000000804057890 */ /* 0x000fe2000fffe03f */
[----:B------:R-:W-:Y:S01]  /*0b80*/  LOP3.LUT P0, RZ, R0, 0x1f, RZ, 0xc0, !PT ;  /* 0x0000001f00ff7812 */ /* 0x000fe2000780c0ff */
[----:B--2---:R-:W-:Y:S01]  /*0b90*/  @!P6 FMUL.FTZ R16, R25, R6 ;  /* 0x000000061910e220 */ /* 0x004fe20000410000 */
[----:B------:R-:W-:Y:S01]  /*0ba0*/  SHF.R.U32.HI R6, RZ, 0x3, R0 ;  /* 0x00000003ff067819 */ /* 0x000fe20000011600 */
[----:B-1----:R-:W-:Y:S01]  /*0bb0*/  ULEA UR5, UR6, UR5, 0x18 ;  /* 0x0000000506057291 */ /* 0x002fe2000f8ec03f */
[----:B------:R-:W1:Y:S02]  /*0bc0*/  @!P6 LDC R25, c[0x0][0x240] ;  /* 0x00009000ff19eb82 */ /* 0x000e640000000800 */
[----:B------:R-:W-:Y:S01]  /*0bd0*/  LOP3.LUT R6, R6, 0x1ffffffc, RZ, 0xc0, !PT ;  /* 0x1ffffffc06067812 */ /* 0x000fe200078ec0ff */
[----:B0-----:R-:W-:-:S06]  /*0be0*/  FADD.FTZ R23, R12, R23 ;  /* 0x000000170c177221 */ /* 0x001fcc0000010000 */
[----:B------:R-:W-:Y:S01]  /*0bf0*/  @!P0 STS [R6+UR5], R23 ;  /* 0x0000001706008988 */ /* 0x000fe20008000805 */
[----:B------:R-:W-:Y:S01]  /*0c00*/  ULEA UR4, UR6, UR4, 0x18 ;  /* 0x0000000406047291 */ /* 0x000fe2000f8ec03f */
[----:B------:R-:W-:Y:S08]  /*0c10*/  BAR.SYNC.DEFER_BLOCKING 0x0 ;  /* 0x0000000000007b1d */ /* 0x000ff00000010000 */
[----:B------:R-:W-:Y:S01]  /*0c20*/  @!P6 STS [UR4], R16 ;  /* 0x00000010ff00e988 */ /* 0x000fe20008000804 */
[----:B------:R-:W-:Y:S06]  /*0c30*/  BAR.SYNC.DEFER_BLOCKING 0x0 ;  /* 0x0000000000007b1d */ /* 0x000fec0000010000 */
        /* <DEDUP_REMOVED lines=26> */
[----:B------:R-:W-:Y:S01]  /*0de0*/  @!P6 I2FP.F32.S32 R16, UR10 ;  /* 0x0000000a0010ec45 */ /* 0x000fe20008201400 */
[----:B------:R-:W-:Y:S01]  /*0df0*/  ULDC.64 UR10, c[0x0][0x258] ;  /* 0x00009600000a7ab9 */ /* 0x000fe20000000a00 */
[----:B0-----:R-:W-:-:S05]  /*0e00*/  FADD.FTZ R23, R14, R23 ;  /* 0x000000170e177221 */ /* 0x001fca0000010000 */
[----:B------:R0:W-:Y:S01]  /*0e10*/  @!P0 STS [R6+UR5], R23 ;  /* 0x0000001706008988 */ /* 0x0001e20008000805 */
[----:B------:R-:W-:Y:S01]  /*0e20*/  BAR.SYNC.DEFER_BLOCKING 0x0 ;  /* 0x0000000000007b1d */ /* 0x000fe20000010000 */
[----:B------:R-:W-:-:S05]  /*0e30*/  ISETP.NE.AND P0, PT, R10, RZ, PT ;  /* 0x000000ff0a00720c */ /* 0x000fca0003f05270 */
[----:B------:R-:W1:Y:S02]  /*0e40*/  @!P6 MUFU.RCP R10, R16 ;  /* 0x00000010000ae308 */ /* 0x000e640000001000 */
[----:B-1----:R-:W-:-:S06]  /*0e50*/  @!P6 FFMA.FTZ R10, R4, R10, R25 ;  /* 0x0000000a040ae223 */ /* 0x002fcc0000010019 */
[----:B------:R-:W1:Y:S02]  /*0e60*/  @!P6 MUFU.RSQ R10, R10 ;  /* 0x0000000a000ae308 */ /* 0x000e640000001400 */
[----:B-1----:R1:W-:Y:S01]  /*0e70*/  @!P6 STS [UR4+0x4], R10 ;  /* 0x0000040aff00e988 */ /* 0x0023e20008000804 */
[----:B------:R-:W-:Y:S01]  /*0e80*/  BAR.SYNC.DEFER_BLOCKING 0x0 ;  /* 0x0000000000007b1d */ /* 0x000fe20000010000 */
[----:B------:R-:W-:-:S04]  /*0e90*/  ISETP.NE.U32.AND P6, PT, RZ, UR10, PT ;  /* 0x0000000aff007c0c */ /* 0x000fc8000bfc5070 */
[----:B------:R-:W-:-:S13]  /*0ea0*/  ISETP.NE.AND.EX P6, PT, RZ, UR11, PT, P6 ;  /* 0x0000000bff007c0c */ /* 0x000fda000bfc5360 */
[----:B------:R-:W2:Y:S01]  /*0eb0*/  @P6 LDC.64 R18, c[0x0][0x258] ;  /* 0x00009600ff126b82 */ /* 0x000ea20000000a00 */
[----:B------:R-:W-:Y:S01]  /*0ec0*/  HFMA2.MMA R4, -RZ, RZ, -1.875, 0 ;  /* 0xbf800000ff047435 */ /* 0x000fe200000001ff */
[----:B0-----:R-:W-:Y:S01]  /*0ed0*/  P2R R6, PR, RZ, 0x40 ;  /* 0x00000040ff067803 */ /* 0x001fe20000000000 */
[----:B------:R-:W-:Y:S08]  /*0ee0*/  BSSY B0, `(.L_x_490) ;  /* 0x000002a000007945 */ /* 0x000ff00003800000 */
[----:B--2---:R1:W5:Y:S01]  /*0ef0*/  @P6 LDG.E.CONSTANT R4, desc[UR8][R18.64] ;  /* 0x0000000812046981 */ /* 0x004362000c1e9900 */
[----:B------:R-:W-:-:S13]  /*0f00*/  ISETP.NE.AND P6, PT, R8, RZ, PT ;  /* 0x000000ff0800720c */ /* 0x000fda0003fc5270 */
[----:B-1----:R-:W-:Y:S05]  /*0f10*/  @P6 BRA `(.L_x_491) ;  /* 0x0000000000986947 */ /* 0x002fea0003800000 */
[----:B------:R-:W0:Y:S01]  /*0f20*/  LDC.64 R26, c[0x0][0x230] ;  /* 0x00008c00ff1a7b82 */ /* 0x000e220000000a00 */
[C---:B------:R-:W-:Y:S01]  /*0f30*/  LOP3.LUT R23, R0.reuse, 0x1f, RZ, 0xc0, !PT ;  /* 0x0000001f00177812 */ /* 0x040fe200078ec0ff */
[----:B------:R-:W-:Y:S01]  /*0f40*/  ULDC UR5, c[0x0][0x244] ;  /* 0x0000910000057ab9 */ /* 0x000fe20000000800 */
[----:B------:R-:W-:Y:S01]  /*0f50*/  LOP3.LUT R8, R0, 0xffffffe0, RZ, 0xc0, !PT ;  /* 0xffffffe000087812 */ /* 0x000fe200078ec0ff */
[----:B------:R-:W1:Y:S01]  /*0f60*/  LDS.64 R28, [UR4] ;  /* 0x00000004ff1c7984 */ /* 0x000e620008000a00 */
[----:B------:R-:W-:Y:S02]  /*0f70*/  LEA R23, R2, R23, 0x5 ;  /* 0x0000001702177211 */ /* 0x000fe400078e28ff */
[----:B------:R-:W-:Y:S01]  /*0f80*/  ISETP.NE.AND P6, PT, R6, RZ, PT ;  /* 0x000000ff0600720c */ /* 0x000fe20003fc5270 */
[----:B------:R-:W2:Y:S02]  /*0f90*/  LDC.64 R18, c[0x0][0x238] ;  /* 0x00008e00ff127b82 */ /* 0x000ea40000000a00 */
[----:B------:R-:W-:-:S06]  /*0fa0*/  IMAD R23, R8, UR5, R23 ;  /* 0x0000000508177c24 */ /* 0x000fcc000f8e0217 */
[----:B------:R-:W3:Y:S01]  /*0fb0*/  LDC.64 R20, c[0x0][0x220] ;  /* 0x00008800ff147b82 */ /* 0x000ee20000000a00 */
[----:B0-----:R-:W-:-:S06]  /*0fc0*/  IMAD.WIDE R26, R0, 0x2, R26 ;  /* 0x00000002001a7825 */ /* 0x001fcc00078e021a */
[----:B------:R-:W4:Y:S01]  /*0fd0*/  LDG.E.U16 R26, desc[UR8][R26.64] ;  /* 0x000000081a1a7981 */ /* 0x000f22000c1e1500 */
[----:B--2---:R-:W-:-:S06]  /*0fe0*/  IMAD.WIDE R18, R0, 0x2, R18 ;  /* 0x0000000200127825 */ /* 0x004fcc00078e0212 */
[----:B------:R-:W2:Y:S01]  /*0ff0*/  LDG.E.U16 R18, desc[UR8][R18.64] ;  /* 0x0000000812127981 */ /* 0x000ea2000c1e1500 */
[----:B---3--:R-:W-:-:S05]  /*1000*/  IMAD.WIDE R20, R23, 0x2, R20 ;  /* 0x0000000217147825 */ /* 0x008fca00078e0214 */
[----:B------:R-:W3:Y:S01]  /*1010*/  LDG.E.U16 R8, desc[UR8][R20.64] ;  /* 0x0000000814087981 */ /* 0x000ee2000c1e1500 */
[----:B-1----:R-:W-:-:S04]  /*1020*/  FADD.FTZ R28, R3, -R28 ;  /* 0x8000001c031c7221 */ /* 0x002fc80000010000 */
[----:B------:R-:W-:Y:S01]  /*1030*/  FMUL.FTZ R28, R28, R29 ;  /* 0x0000001d1c1c7220 */ /* 0x000fe20000410000 */
[----:B------:R-:W-:Y:S01]  /*1040*/  SHF.R.S32.HI R10, RZ, 0x1f, R23 ;  /* 0x0000001fff0a7819 */ /* 0x000fe20000011417 */
[----:B----4-:R-:W-:Y:S02]  /*1050*/  HADD2.F32 R3, -RZ, R26.H0_H0 ;  /* 0x2000001aff037230 */ /* 0x010fe40000004100 */
[----:B--2---:R-:W-:-:S05]  /*1060*/  HADD2.F32 R25, -RZ, R18.H0_H0 ;  /* 0x20000012ff197230 */ /* 0x004fca0000004100 */
[----:B------:R-:W-:Y:S01]  /*1070*/  FFMA.FTZ R3, R28, R3, R25 ;  /* 0x000000031c037223 */ /* 0x000fe20000010019 */
[----:B---3--:R-:W-:-:S05]  /*1080*/  HADD2.F32 R8, -RZ, R8.H0_H0 ;  /* 0x20000008ff087230 */ /* 0x008fca0000004100 */
[----:B------:R-:W-:-:S05]  /*1090*/  FADD.FTZ R3, R3, R8 ;  /* 0x0000000803037221 */ /* 0x000fca0000010000 */
[----:B------:R-:W-:Y:S01]  /*10a0*/  F2FP.F16.F32.PACK_AB R8, RZ, R3 ;  /* 0x00000003ff08723e */ /* 0x000fe200000000ff */
[----:B------:R-:W-:Y:S06]  /*10b0*/  @!P6 BRA `(.L_x_492) ;  /* 0x000000000020e947 */ /* 0x000fec0003800000 */
[----:B-----5:R-:W-:Y:S01]  /*10c0*/  FMUL.FTZ R3, R3, R4 ;  /* 0x0000000403037220 */ /* 0x020fe20000410000 */
[----:B------:R-:W-:Y:S01]  /*10d0*/  ULDC.64 UR10, c[0x0][0x210] ;  /* 0x00008400000a7ab9 */ /* 0x000fe20000000a00 */
[----:B------:R0:W-:Y:S01]  /*10e0*/  STG.E.U16 desc[UR8][R20.64], R8 ;  /* 0x0000000814007986 */ /* 0x0001e2000c101508 */
[----:B------:R-:W-:-:S03]  /*10f0*/  IADD3 R18, P6, R23, UR10, RZ ;  /* 0x0000000a17127c10 */ /* 0x000fc6000ffde0ff */
[----:B------:R-:W1:Y:S01]  /*1100*/  F2I.S8.NTZ R3, R3 ;  /* 0x0000000300037305 */ /* 0x000e620000202100 */
[----:B------:R-:W-:-:S05]  /*1110*/  IADD3.X R19, R10, UR11, RZ, P6, !PT ;  /* 0x0000000b0a137c10 */ /* 0x000fca000b7fe4ff */
[----:B-1----:R0:W-:Y:S01]  /*1120*/  STG.E.U8 desc[UR8][R18.64], R3 ;  /* 0x0000000312007986 */ /* 0x0021e2000c101108 */
[----:B------:R-:W-:Y:S05]  /*1130*/  BRA `(.L_x_491) ;  /* 0x0000000000107947 */ /* 0x000fea0003800000 */
.L_x_492:
[----:B------:R-:W-:Y:S02]  /*1140*/  ULDC.64 UR10, c[0x0][0x210] ;  /* 0x00008400000a7ab9 */ /* 0x000fe40000000a00 */
[----:B------:R-:W-:-:S04]  /*1150*/  LEA R18, P6, R23, UR10, 0x1 ;  /* 0x0000000a17127c11 */ /* 0x000fc8000f8c08ff */
[----:B------:R-:W-:-:S05]  /*1160*/  LEA.HI.X R19, R23, UR11, R10, 0x1, P6 ;  /* 0x0000000b17137c11 */ /* 0x000fca000b0f0c0a */
[----:B------:R1:W-:Y:S04]  /*1170*/  STG.E.U16 desc[UR8][R18.64], R8 ;  /* 0x0000000812007986 */ /* 0x0003e8000c101508 */
.L_x_491:
[----:B------:R-:W-:Y:S05]  /*1180*/  BSYNC B0 ;  /* 0x0000000000007941 */ /* 0x000fea0003800000 */
.L_x_490:
[----:B------:R-:W-:Y:S04]  /*1190*/  BSSY B0, `(.L_x_493) ;  /* 0x000002a000007945 */ /* 0x000fe80003800000 */
[----:B------:R-:W-:Y:S05]  /*11a0*/  @P0 BRA `(.L_x_494) ;  /* 0x0000000000a00947 */ /* 0x000fea0003800000 */
[----:B------:R-:W2:Y:S01]  /*11b0*/  LDC.64 R26, c[0x0][0x230] ;  /* 0x00008c00ff1a7b82 */ /* 0x000ea20000000a00 */
[----:B------:R-:W-:Y:S01]  /*11c0*/  ULDC UR5, c[0x0][0x0] ;  /* 0x0000000000057ab9 */ /* 0x000fe20000000800 */
[----:B------:R-:W-:Y:S02]  /*11d0*/  ISETP.NE.AND P6, PT, R6, RZ, PT ;  /* 0x000000ff0600720c */ /* 0x000fe40003fc5270 */
[----:B------:R-:W-:Y:S01]  /*11e0*/  IADD3 R23, R0, UR5, RZ ;  /* 0x0000000500177c10 */ /* 0x000fe2000fffe0ff */
[----:B------:R-:W-:-:S03]  /*11f0*/  ULDC UR5, c[0x0][0x244] ;  /* 0x0000910000057ab9 */ /* 0x000fc60000000800 */
[----:B0-----:R-:W0:Y:S01]  /*1200*/  LDC.64 R20, c[0x0][0x238] ;  /* 0x00008e00ff147b82 */ /* 0x001e220000000a00 */
[C---:B------:R-:W-:Y:S02]  /*1210*/  LOP3.LUT R25, R23.reuse, 0x1f, RZ, 0xc0, !PT ;  /* 0x0000001f17197812 */ /* 0x040fe400078ec0ff */
[----:B------:R-:W-:-:S03]  /*1220*/  LOP3.LUT R3, R23, 0xffffffe0, RZ, 0xc0, !PT ;  /* 0xffffffe017037812 */ /* 0x000fc600078ec0ff */
[----:B-1----:R-:W-:Y:S02]  /*1230*/  IMAD R8, R2, 0x20, R25 ;  /* 0x0000002002087824 */ /* 0x002fe400078e0219 */
[----:B------:R-:W1:Y:S02]  /*1240*/  LDC.64 R18, c[0x0][0x220] ;  /* 0x00008800ff127b82 */ /* 0x000e640000000a00 */
[----:B------:R-:W-:Y:S02]  /*1250*/  IMAD R3, R3, UR5, R8 ;  /* 0x0000000503037c24 */ /* 0x000fe4000f8e0208 */
[----:B--2---:R-:W-:-:S06]  /*1260*/  IMAD.WIDE R26, R23, 0x2, R26 ;  /* 0x00000002171a7825 */ /* 0x004fcc00078e021a */
[----:B------:R-:W2:Y:S01]  /*1270*/  LDG.E.U16 R26, desc[UR8][R26.64] ;  /* 0x000000081a1a7981 */ /* 0x000ea2000c1e1500 */
[----:B0-----:R-:W-:-:S06]  /*1280*/  IMAD.WIDE R20, R23, 0x2, R20 ;  /* 0x0000000217147825 */ /* 0x001fcc00078e0214 */
[----:B------:R-:W3:Y:S01]  /*1290*/  LDG.E.U16 R20, desc[UR8][R20.64] ;  /* 0x0000000814147981 */ /* 0x000ee2000c1e1500 */
[----:B-1----:R-:W-:-:S03]  /*12a0*/  IMAD.WIDE R28, R3, 0x2, R18 ;  /* 0x00000002031c7825 */ /* 0x002fc600078e0212 */
[----:B------:R-:W0:Y:S04]  /*12b0*/  LDS.64 R18, [UR4] ;  /* 0x00000004ff127984 */ /* 0x000e280008000a00 */
[----:B------:R-:W4:Y:S01]  /*12c0*/  LDG.E.U16 R8, desc[UR8][R28.64] ;  /* 0x000000081c087981 */ /* 0x000f22000c1e1500 */
[----:B------:R-:W-:Y:S01]  /*12d0*/  SHF.R.S32.HI R10, RZ, 0x1f, R3 ;  /* 0x0000001fff0a7819 */ /* 0x000fe20000011403 */
[----:B0-----:R-:W-:-:S04]  /*12e0*/  FADD.FTZ R18, R5, -R18 ;  /* 0x8000001205127221 */ /* 0x001fc80000010000 */
[----:B------:R-:W-:Y:S01]  /*12f0*/  FMUL.FTZ R18, R18, R19 ;  /* 0x0000001312127220 */ /* 0x000fe20000410000 */
[----:B--2---:R-:W-:Y:S02]  /*1300*/  HADD2.F32 R5, -RZ, R26.H0_H0 ;  /* 0x2000001aff057230 */ /* 0x004fe40000004100 */
[----:B---3--:R-:W-:-:S05]  /*1310*/  HADD2.F32 R23, -RZ, R20.H0_H0 ;  /* 0x20000014ff177230 */ /* 0x008fca0000004100 */
[----:B------:R-:W-:Y:S01]  /*1320*/  FFMA.FTZ R5, R18, R5, R23 ;  /* 0x0000000512057223 */ /* 0x000fe20000010017 */
[----:B----4-:R-:W-:-:S05]  /*1330*/  HADD2.F32 R8, -RZ, R8.H0_H0 ;  /* 0x20000008ff087230 */ /* 0x010fca0000004100 */
[----:B------:R-:W-:-:S05]  /*1340*/  FADD.FTZ R5, R5, R8 ;  /* 0x0000000805057221 */ /* 0x000fca0000010000 */
[----:B------:R-:W-:Y:S01]  /*1350*/  F2FP.F16.F32.PACK_AB R8, RZ, R5 ;  /* 0x00000005ff08723e */ /* 0x000fe200000000ff */
[----:B------:R-:W-:Y:S06]  /*1360*/  @!P6 BRA `(.L_x_495) ;  /* 0x000000000020e947 */ /* 0x000fec0003800000 */
[----:B-----5:R-:W-:Y:S01]  /*1370*/  FMUL.FTZ R5, R5, R4 ;  /* 0x0000000405057220 */ /* 0x020fe20000410000 */
[----:B------:R-:W-:Y:S01]  /*1380*/  ULDC.64 UR10, c[0x0][0x210] ;  /* 0x00008400000a7ab9 */ /* 0x000fe20000000a00 */
[----:B------:R3:W-:Y:S01]  /*1390*/  STG.E.U16 desc[UR8][R28.64], R8 ;  /* 0x000000081c007986 */ /* 0x0007e2000c101508 */
[----:B------:R-:W-:-:S03]  /*13a0*/  IADD3 R18, P0, R3, UR10, RZ ;  /* 0x0000000a03127c10 */ /* 0x000fc6000ff1e0ff */
[----:B------:R-:W0:Y:S01]  /*13b0*/  F2I.S8.NTZ R5, R5 ;  /* 0x0000000500057305 */ /* 0x000e220000202100 */
[----:B------:R-:W-:-:S05]  /*13c0*/  IADD3.X R19, R10, UR11, RZ, P0, !PT ;  /* 0x0000000b0a137c10 */ /* 0x000fca00087fe4ff */
[----:B0-----:R3:W-:Y:S01]  /*13d0*/  STG.E.U8 desc[UR8][R18.64], R5 ;  /* 0x0000000512007986 */ /* 0x0017e2000c101108 */
[----:B------:R-:W-:Y:S05]  /*13e0*/  BRA `(.L_x_494) ;  /* 0x0000000000107947 */ /* 0x000fea0003800000 */
.L_x_495:
[----:B------:R-:W-:Y:S02]  /*13f0*/  ULDC.64 UR10, c[0x0][0x210] ;  /* 0x00008400000a7ab9 */ /* 0x000fe40000000a00 */
[----:B------:R-:W-:-:S04]  /*1400*/  LEA R18, P0, R3, UR10, 0x1 ;  /* 0x0000000a03127c11 */ /* 0x000fc8000f8008ff */
[----:B------:R-:W-:-:S05]  /*1410*/  LEA.HI.X R19, R3, UR11, R10, 0x1, P0 ;  /* 0x0000000b03137c11 */ /* 0x000fca00080f0c0a */
[----:B------:R2:W-:Y:S04]  /*1420*/  STG.E.U16 desc[UR8][R18.64], R8 ;  /* 0x0000000812007986 */ /* 0x0005e8000c101508 */
.L_x_494:
[----:B------:R-:W-:Y:S05]  /*1430*/  BSYNC B0 ;  /* 0x0000000000007941 */ /* 0x000fea0003800000 */
.L_x_493:
[----:B------:R-:W-:Y:S04]  /*1440*/  BSSY B0, `(.L_x_496) ;  /* 0x000002a000007945 */ /* 0x000fe80003800000 */
[----:B------:R-:W-:Y:S05]  /*1450*/  @P1 BRA `(.L_x_497) ;  /* 0x0000000000a01947 */ /* 0x000fea0003800000 */
[----:B---3--:R-:W3:Y:S01]  /*1460*/  LDC R5, c[0x0][RZ] ;  /* 0x00000000ff057b82 */ /* 0x008ee20000000800 */
[----:B------:R-:W-:Y:S01]  /*1470*/  ULDC UR5, c[0x0][0x244] ;  /* 0x0000910000057ab9 */ /* 0x000fe20000000800 */
[----:B------:R-:W4:Y:S01]  /*1480*/  LDS.64 R28, [UR4] ;  /* 0x00000004ff1c7984 */ /* 0x000f220008000a00 */
[----:B------:R-:W-:-:S05]  /*1490*/  ISETP.NE.AND P0, PT, R6, RZ, PT ;  /* 0x000000ff0600720c */ /* 0x000fca0003f05270 */
[----:B------:R-:W4:Y:S08]  /*14a0*/  LDC.64 R26, c[0x0][0x230] ;  /* 0x00008c00ff1a7b82 */ /* 0x000f300000000a00 */
[----:B012---:R-:W0:Y:S08]  /*14b0*/  LDC.64 R18, c[0x0][0x238] ;  /* 0x00008e00ff127b82 */ /* 0x007e300000000a00 */
[----:B------:R-:W1:Y:S01]  /*14c0*/  LDC.64 R20, c[0x0][0x220] ;  /* 0x00008800ff147b82 */ /* 0x000e620000000a00 */
[----:B---3--:R-:W-:-:S04]  /*14d0*/  IADD3 R5, R5, R5, R0 ;  /* 0x0000000505057210 */ /* 0x008fc80007ffe000 */
[C---:B------:R-:W-:Y:S02]  /*14e0*/  LOP3.LUT R23, R5.reuse, 0x1f, RZ, 0xc0, !PT ;  /* 0x0000001f05177812 */ /* 0x040fe400078ec0ff */
[C---:B------:R-:W-:Y:S01]  /*14f0*/  LOP3.LUT R3, R5.reuse, 0xffffffe0, RZ, 0xc0, !PT ;  /* 0xffffffe005037812 */ /* 0x040fe200078ec0ff */
[----:B----4-:R-:W-:Y:S01]  /*1500*/  IMAD.WIDE R26, R5, 0x2, R26 ;  /* 0x00000002051a7825 */ /* 0x010fe200078e021a */
[----:B------:R-:W-:-:S05]  /*1510*/  LEA R8, R2, R23, 0x5 ;  /* 0x0000001702087211 */ /* 0x000fca00078e28ff */
[----:B------:R-:W-:Y:S01]  /*1520*/  IMAD R3, R3, UR5, R8 ;  /* 0x0000000503037c24 */ /* 0x000fe2000f8e0208 */
[----:B------:R-:W2:Y:S01]  /*1530*/  LDG.E.U16 R26, desc[UR8][R26.64] ;  /* 0x000000081a1a7981 */ /* 0x000ea2000c1e1500 */
[----:B0-----:R-:W-:-:S06]  /*1540*/  IMAD.WIDE R18, R5, 0x2, R18 ;  /* 0x0000000205127825 */ /* 0x001fcc00078e0212 */
[----:B------:R-:W3:Y:S01]  /*1550*/  LDG.E.U16 R18, desc[UR8][R18.64] ;  /* 0x0000000812127981 */ /* 0x000ee2000c1e1500 */
[----:B-1----:R-:W-:-:S05]  /*1560*/  IMAD.WIDE R20, R3, 0x2, R20 ;  /* 0x0000000203147825 */ /* 0x002fca00078e0214 */
[----:B------:R-:W4:Y:S01]  /*1570*/  LDG.E.U16 R5, desc[UR8][R20.64] ;  /* 0x0000000814057981 */ /* 0x000f22000c1e1500 */
[----:B------:R-:W-:-:S04]  /*1580*/  FADD.FTZ R28, R7, -R28 ;  /* 0x8000001c071c7221 */ /* 0x000fc80000010000 */
[----:B------:R-:W-:Y:S01]  /*1590*/  FMUL.FTZ R28, R28, R29 ;  /* 0x0000001d1c1c7220 */ /* 0x000fe20000410000 */
[----:B--2---:R-:W-:Y:S02]  /*15a0*/  HADD2.F32 R7, -RZ, R26.H0_H0 ;  /* 0x2000001aff077230 */ /* 0x004fe40000004100 */
[----:B---3--:R-:W-:-:S05]  /*15b0*/  HADD2.F32 R23, -RZ, R18.H0_H0 ;  /* 0x20000012ff177230 */ /* 0x008fca0000004100 */
[----:B------:R-:W-:Y:S01]  /*15c0*/  FFMA.FTZ R7, R28, R7, R23 ;  /* 0x000000071c077223 */ /* 0x000fe20000010017 */
[----:B----4-:R-:W-:-:S05]  /*15d0*/  HADD2.F32 R8, -RZ, R5.H0_H0 ;  /* 0x20000005ff087230 */ /* 0x010fca0000004100 */
[----:B------:R-:W-:Y:S01]  /*15e0*/  FADD.FTZ R7, R7, R8 ;  /* 0x0000000807077221 */ /* 0x000fe20000010000 */
[----:B------:R-:W-:-:S04]  /*15f0*/  SHF.R.S32.HI R8, RZ, 0x1f, R3 ;  /* 0x0000001fff087819 */ /* 0x000fc80000011403 */
        /* <DEDUP_REMOVED lines=10> */
.L_x_498:
[----:B------:R-:W-:Y:S02]  /*16a0*/  ULDC.64 UR10, c[0x0][0x210] ;  /* 0x00008400000a7ab9 */ /* 0x000fe40000000a00 */
[----:B------:R-:W-:-:S04]  /*16b0*/  LEA R18, P0, R3, UR10, 0x1 ;  /* 0x0000000a03127c11 */ /* 0x000fc8000f8008ff */
[----:B------:R-:W-:-:S05]  /*16c0*/  LEA.HI.X R19, R3, UR11, R8, 0x1, P0 ;  /* 0x0000000b03137c11 */ /* 0x000fca00080f0c08 */
[----:B------:R0:W-:Y:S04]  /*16d0*/  STG.E.U16 desc[UR8][R18.64], R5 ;  /* 0x0000000512007986 */ /* 0x0001e8000c101508 */
.L_x_497:
[----:B------:R-:W-:Y:S05]  /*16e0*/  BSYNC B0 ;  /* 0x0000000000007941 */ /* 0x000fea0003800000 */
.L_x_496:
[----:B------:R-:W-:Y:S04]  /*16f0*/  BSSY B0, `(.L_x_499) ;  /* 0x000002b000007945 */ /* 0x000fe80003800000 */
[----:B------:R-:W-:Y:S05]  /*1700*/  @P2 BRA `(.L_x_500) ;  /* 0x0000000000a42947 */ /* 0x000fea0003800000 */
[----:B0--34-:R-:W0:Y:S01]  /*1710*/  LDC R5, c[0x0][RZ] ;  /* 0x00000000ff057b82 */ /* 0x019e220000000800 */
[----:B------:R-:W-:Y:S01]  /*1720*/  ULDC UR5, c[0x0][0x244] ;  /* 0x0000910000057ab9 */ /* 0x000fe20000000800 */
[----:B------:R-:W3:Y:S01]  /*1730*/  LDS.64 R28, [UR4] ;  /* 0x00000004ff1c7984 */ /* 0x000ee20008000a00 */
[----:B------:R-:W-:-:S05]  /*1740*/  ISETP.NE.AND P0, PT, R6, RZ, PT ;  /* 0x000000ff0600720c */ /* 0x000fca0003f05270 */
[----:B------:R-:W4:Y:S08]  /*1750*/  LDC.64 R26, c[0x0][0x230] ;  /* 0x00008c00ff1a7b82 */ /* 0x000f300000000a00 */
[----:B------:R-:W3:Y:S08]  /*1760*/  LDC.64 R20, c[0x0][0x238] ;  /* 0x00008e00ff147b82 */ /* 0x000ef00000000a00 */
[----:B-12---:R-:W1:Y:S01]  /*1770*/  LDC.64 R18, c[0x0][0x220] ;  /* 0x00008800ff127b82 */ /* 0x006e620000000a00 */
[----:B0-----:R-:W-:-:S04]  /*1780*/  IADD3 R0, R5, R5, R0 ;  /* 0x0000000505007210 */ /* 0x001fc80007ffe000 */
[----:B------:R-:W-:-:S04]  /*1790*/  IADD3 R5, R0, R5, RZ ;  /* 0x0000000500057210 */ /* 0x000fc80007ffe0ff */
[C---:B------:R-:W-:Y:S01]  /*17a0*/  LOP3.LUT R7, R5.reuse, 0x1f, RZ, 0xc0, !PT ;  /* 0x0000001f05077812 */ /* 0x040fe200078ec0ff */
[C---:B----4-:R-:W-:Y:S01]  /*17b0*/  IMAD.WIDE R26, R5.reuse, 0x2, R26 ;  /* 0x00000002051a7825 */ /* 0x050fe200078e021a */
[C---:B------:R-:W-:Y:S02]  /*17c0*/  LOP3.LUT R3, R5.reuse, 0xffffffe0, RZ, 0xc0, !PT ;  /* 0xffffffe005037812 */ /* 0x040fe400078ec0ff */
[----:B------:R-:W-:Y:S01]  /*17d0*/  LEA R0, R2, R7, 0x5 ;  /* 0x0000000702007211 */ /* 0x000fe200078e28ff */
[----:B---3--:R-:W-:Y:S02]  /*17e0*/  IMAD.WIDE R20, R5, 0x2, R20 ;  /* 0x0000000205147825 */ /* 0x008fe400078e0214 */
[----:B------:R-:W2:Y:S02]  /*17f0*/  LDG.E.U16 R26, desc[UR8][R26.64] ;  /* 0x000000081a1a7981 */ /* 0x000ea4000c1e1500 */
[----:B------:R-:W-:Y:S02]  /*1800*/  IMAD R3, R3, UR5, R0 ;  /* 0x0000000503037c24 */ /* 0x000fe4000f8e0200 */
[----:B------:R-:W3:Y:S02]  /*1810*/  LDG.E.U16 R20, desc[UR8][R20.64] ;  /* 0x0000000814147981 */ /* 0x000ee4000c1e1500 */
[----:B-1----:R-:W-:-:S05]  /*1820*/  IMAD.WIDE R18, R3, 0x2, R18 ;  /* 0x0000000203127825 */ /* 0x002fca00078e0212 */
[----:B------:R-:W4:Y:S01]  /*1830*/  LDG.E.U16 R0, desc[UR8][R18.64] ;  /* 0x0000000812007981 */ /* 0x000f22000c1e1500 */
[----:B------:R-:W-:-:S04]  /*1840*/  FADD.FTZ R28, R9, -R28 ;  /* 0x8000001c091c7221 */ /* 0x000fc80000010000 */
[----:B------:R-:W-:Y:S01]  /*1850*/  FMUL.FTZ R28, R28, R29 ;  /* 0x0000001d1c1c7220 */ /* 0x000fe20000410000 */
[----:B------:R-:W-:Y:S01]  /*1860*/  SHF.R.S32.HI R10, RZ, 0x1f, R3 ;  /* 0x0000001fff0a7819 */ /* 0x000fe20000011403 */
        /* <DEDUP_REMOVED lines=15> */
.L_x_501:
[----:B------:R-:W-:Y:S02]  /*1960*/  ULDC.64 UR10, c[0x0][0x210] ;  /* 0x00008400000a7ab9 */ /* 0x000fe40000000a00 */
[----:B------:R-:W-:-:S04]  /*1970*/  LEA R8, P0, R3, UR10, 0x1 ;  /* 0x0000000a03087c11 */ /* 0x000fc8000f8008ff */
[----:B------:R-:W-:-:S05]  /*1980*/  LEA.HI.X R9, R3, UR11, R10, 0x1, P0 ;  /* 0x0000000b03097c11 */ /* 0x000fca00080f0c0a */
[----:B------:R0:W-:Y:S04]  /*1990*/  STG.E.U16 desc[UR8][R8.64], R0 ;  /* 0x0000000008007986 */ /* 0x0001e8000c101508 */
.L_x_500:
[----:B------:R-:W-:Y:S05]  /*19a0*/  BSYNC B0 ;  /* 0x0000000000007941 */ /* 0x000fea0003800000 */
.L_x_499:
[----:B------:R-:W-:Y:S04]  /*19b0*/  BSSY B0, `(.L_x_502) ;  /* 0x000002d000007945 */ /* 0x000fe80003800000 */
[----:B------:R-:W-:Y:S05]  /*19c0*/  @P3 BRA `(.L_x_503) ;  /* 0x0000000000ac3947 */ /* 0x000fea0003800000 */
[----:B0-----:R-:W0:Y:S01]  /*19d0*/  S2R R0, SR_TID.X ;  /* 0x0000000000007919 */ /* 0x001e220000002100 */
[----:B------:R-:W0:Y:S01]  /*19e0*/  LDC.64 R26, c[0x0][0x230] ;  /* 0x00008c00ff1a7b82 */ /* 0x000e220000000a00 */
[----:B------:R-:W-:Y:S01]  /*19f0*/  ULDC UR5, c[0x0][0x244] ;  /* 0x0000910000057ab9 */ /* 0x000fe20000000800 */
[----:B------:R-:W-:Y:S01]  /*1a00*/  ISETP.NE.AND P0, PT, R6, RZ, PT ;  /* 0x000000ff0600720c */ /* 0x000fe20003f05270 */
[----:B----4-:R-:W4:Y:S05]  /*1a10*/  LDS.64 R20, [UR4] ;  /* 0x00000004ff147984 */ /* 0x010f2a0008000a00 */
[----:B-123--:R-:W1:Y:S08]  /*1a20*/  LDC.64 R18, c[0x0][0x238] ;  /* 0x00008e00ff127b82 */ /* 0x00ee700000000a00 */
[----:B------:R-:W2:Y:S01]  /*1a30*/  LDC.64 R8, c[0x0][0x220] ;  /* 0x00008800ff087b82 */ /* 0x000ea20000000a00 */
[----:B0-----:R-:W-:-:S05]  /*1a40*/  VIADD R0, R0, UR7 ;  /* 0x0000000700007c36 */ /* 0x001fca0008000000 */
[----:B------:R-:W-:-:S04]  /*1a50*/  IADD3 R0, R0, UR7, RZ ;  /* 0x0000000700007c10 */ /* 0x000fc8000fffe0ff */
[----:B------:R-:W-:-:S04]  /*1a60*/  IADD3 R0, R0, UR7, RZ ;  /* 0x0000000700007c10 */ /* 0x000fc8000fffe0ff */
[----:B------:R-:W-:-:S04]  /*1a70*/  IADD3 R7, R0, UR7, RZ ;  /* 0x0000000700077c10 */ /* 0x000fc8000fffe0ff */
[C---:B------:R-:W-:Y:S01]  /*1a80*/  LOP3.LUT R5, R7.reuse, 0x1f, RZ, 0xc0, !PT ;  /* 0x0000001f07057812 */ /* 0x040fe200078ec0ff */
[C---:B------:R-:W-:Y:S01]  /*1a90*/  IMAD.WIDE R26, R7.reuse, 0x2, R26 ;  /* 0x00000002071a7825 */ /* 0x040fe200078e021a */
[----:B------:R-:W-:-:S03]  /*1aa0*/  LOP3.LUT R3, R7, 0xffffffe0, RZ, 0xc0, !PT ;  /* 0xffffffe007037812 */ /* 0x000fc600078ec0ff */
[----:B------:R-:W-:Y:S02]  /*1ab0*/  IMAD R0, R2, 0x20, R5 ;  /* 0x0000002002007824 */ /* 0x000fe400078e0205 */
[----:B-1----:R-:W-:Y:S01]  /*1ac0*/  IMAD.WIDE R18, R7, 0x2, R18 ;  /* 0x0000000207127825 */ /* 0x002fe200078e0212 */
[----:B------:R-:W3:Y:S03]  /*1ad0*/  LDG.E.U16 R26, desc[UR8][R26.64] ;  /* 0x000000081a1a7981 */ /* 0x000ee6000c1e1500 */
[----:B------:R-:W-:Y:S02]  /*1ae0*/  IMAD R3, R3, UR5, R0 ;  /* 0x0000000503037c24 */ /* 0x000fe4000f8e0200 */
[----:B------:R-:W3:Y:S02]  /*1af0*/  LDG.E.U16 R18, desc[UR8][R18.64] ;  /* 0x0000000812127981 */ /* 0x000ee4000c1e1500 */
[----:B--2---:R-:W-:-:S05]  /*1b00*/  IMAD.WIDE R8, R3, 0x2, R8 ;  /* 0x0000000203087825 */ /* 0x004fca00078e0208 */
[----:B------:R-:W2:Y:S01]  /*1b10*/  LDG.E.U16 R0, desc[UR8][R8.64] ;  /* 0x0000000808007981 */ /* 0x000ea2000c1e1500 */
[----:B----4-:R-:W-:-:S04]  /*1b20*/  FADD.FTZ R20, R11, -R20 ;  /* 0x800000140b147221 */ /* 0x010fc80000010000 */
[----:B------:R-:W-:Y:S01]  /*1b30*/  FMUL.FTZ R20, R20, R21 ;  /* 0x0000001514147220 */ /* 0x000fe20000410000 */
[----:B------:R-:W-:Y:S01]  /*1b40*/  SHF.R.S32.HI R12, RZ, 0x1f, R3 ;  /* 0x0000001fff0c7819 */ /* 0x000fe20000011403 */
[----:B---3--:R-:W-:Y:S02]  /*1b50*/  HADD2.F32 R5, -RZ, R26.H0_H0 ;  /* 0x2000001aff057230 */ /* 0x008fe40000004100 */
[----:B------:R-:W-:-:S05]  /*1b60*/  HADD2.F32 R7, -RZ, R18.H0_H0 ;  /* 0x20000012ff077230 */ /* 0x000fca0000004100 */
[----:B------:R-:W-:Y:S01]  /*1b70*/  FFMA.FTZ R5, R20, R5, R7 ;  /* 0x0000000514057223 */ /* 0x000fe20000010007 */
[----:B--2---:R-:W-:-:S05]  /*1b80*/  HADD2.F32 R0, -RZ, R0.H0_H0 ;  /* 0x20000000ff007230 */ /* 0x004fca0000004100 */
        /* <DEDUP_REMOVED lines=11> */
.L_x_504:
[----:B------:R-:W-:Y:S02]  /*1c40*/  ULDC.64 UR10, c[0x0][0x210] ;  /* 0x00008400000a7ab9 */ /* 0x000fe40000000a00 */
[----:B------:R-:W-:-:S04]  /*1c50*/  LEA R8, P0, R3, UR10, 0x1 ;  /* 0x0000000a03087c11 */ /* 0x000fc8000f8008ff */
[----:B------:R-:W-:-:S05]  /*1c60*/  LEA.HI.X R9, R3, UR11, R12, 0x1, P0 ;  /* 0x0000000b03097c11 */ /* 0x000fca00080f0c0c */
[----:B------:R0:W-:Y:S04]  /*1c70*/  STG.E.U16 desc[UR8][R8.64], R0 ;  /* 0x0000000008007986 */ /* 0x0001e8000c101508 */
.L_x_503:
[----:B------:R-:W-:Y:S05]  /*1c80*/  BSYNC B0 ;  /* 0x0000000000007941 */ /* 0x000fea0003800000 */
.L_x_502:
[----:B------:R-:W-:Y:S04]  /*1c90*/  BSSY B0, `(.L_x_505) ;  /* 0x000002e000007945 */ /* 0x000fe80003800000 */
[----:B------:R-:W-:Y:S05]  /*1ca0*/  @P4 BRA `(.L_x_506) ;  /* 0x0000000000b04947 */ /* 0x000fea0003800000 */
[----:B0-----:R-:W0:Y:S01]  /*1cb0*/  S2R R0, SR_TID.X ;  /* 0x0000000000007919 */ /* 0x001e220000002100 */
[----:B-1234-:R-:W1:Y:S01]  /*1cc0*/  LDC.64 R18, c[0x0][0x230] ;  /* 0x00008c00ff127b82 */ /* 0x01ee620000000a00 */
[----:B------:R-:W-:Y:S01]  /*1cd0*/  ULDC UR5, c[0x0][0x244] ;  /* 0x0000910000057ab9 */ /* 0x000fe20000000800 */
[----:B------:R-:W-:-:S06]  /*1ce0*/  ISETP.NE.AND P0, PT, R6, RZ, PT ;  /* 0x000000ff0600720c */ /* 0x000fcc0003f05270 */
[----:B------:R-:W2:Y:S08]  /*1cf0*/  LDC.64 R10, c[0x0][0x238] ;  /* 0x00008e00ff0a7b82 */ /* 0x000eb00000000a00 */
[----:B------:R-:W3:Y:S01]  /*1d00*/  LDC.64 R8, c[0x0][0x220] ;  /* 0x00008800ff087b82 */ /* 0x000ee20000000a00 */
[----:B0-----:R-:W-:-:S04]  /*1d10*/  IADD3 R0, R0, UR7, RZ ;  /* 0x0000000700007c10 */ /* 0x001fc8000fffe0ff */
[----:B------:R-:W-:-:S04]  /*1d20*/  IADD3 R0, R0, UR7, RZ ;  /* 0x0000000700007c10 */ /* 0x000fc8000fffe0ff */
[----:B------:R-:W-:-:S04]  /*1d30*/  IADD3 R0, R0, UR7, RZ ;  /* 0x0000000700007c10 */ /* 0x000fc8000fffe0ff */
[----:B------:R-:W-:-:S05]  /*1d40*/  IADD3 R0, R0, UR7, RZ ;  /* 0x0000000700007c10 */ /* 0x000fca000fffe0ff */
[----:B------:R-:W-:-:S04]  /*1d50*/  VIADD R21, R0, UR7 ;  /* 0x0000000700157c36 */ /* 0x000fc80008000000 */
[C---:B-1----:R-:W-:Y:S01]  /*1d60*/  IMAD.WIDE R18, R21.reuse, 0x2, R18 ;  /* 0x0000000215127825 */ /* 0x042fe200078e0212 */
[C---:B------:R-:W-:Y:S02]  /*1d70*/  LOP3.LUT R5, R21.reuse, 0x1f, RZ, 0xc0, !PT ;  /* 0x0000001f15057812 */ /* 0x040fe400078ec0ff */
[C---:B------:R-:W-:Y:S01]  /*1d80*/  LOP3.LUT R3, R21.reuse, 0xffffffe0, RZ, 0xc0, !PT ;  /* 0xffffffe015037812 */ /* 0x040fe200078ec0ff */
[----:B--2---:R-:W-:Y:S01]  /*1d90*/  IMAD.WIDE R20, R21, 0x2, R10 ;  /* 0x0000000215147825 */ /* 0x004fe200078e020a */
[----:B------:R-:W-:Y:S01]  /*1da0*/  LEA R0, R2, R5, 0x5 ;  /* 0x0000000502007211 */ /* 0x000fe200078e28ff */
[----:B------:R-:W2:Y:S04]  /*1db0*/  LDG.E.U16 R18, desc[UR8][R18.64] ;  /* 0x0000000812127981 */ /* 0x000ea8000c1e1500 */
[----:B------:R-:W-:Y:S01]  /*1dc0*/  IMAD R3, R3, UR5, R0 ;  /* 0x0000000503037c24 */ /* 0x000fe2000f8e0200 */
[----:B------:R-:W4:Y:S03]  /*1dd0*/  LDG.E.U16 R20, desc[UR8][R20.64] ;  /* 0x0000000814147981 */ /* 0x000f26000c1e1500 */
[----:B---3--:R-:W-:Y:S01]  /*1de0*/  IMAD.WIDE R8, R3, 0x2, R8 ;  /* 0x0000000203087825 */ /* 0x008fe200078e0208 */
[----:B------:R-:W0:Y:S04]  /*1df0*/  LDS.64 R10, [UR4] ;  /* 0x00000004ff0a7984 */ /* 0x000e280008000a00 */
[----:B------:R-:W3:Y:S01]  /*1e00*/  LDG.E.U16 R0, desc[UR8][R8.64] ;  /* 0x0000000808007981 */ /* 0x000ee2000c1e1500 */
[----:B------:R-:W-:Y:S01]  /*1e10*/  SHF.R.S32.HI R12, RZ, 0x1f, R3 ;  /* 0x0000001fff0c7819 */ /* 0x000fe20000011403 */
[----:B0-----:R-:W-:-:S04]  /*1e20*/  FADD.FTZ R10, R13, -R10 ;  /* 0x8000000a0d0a7221 */ /* 0x001fc80000010000 */
[----:B------:R-:W-:Y:S01]  /*1e30*/  FMUL.FTZ R10, R10, R11 ;  /* 0x0000000b0a0a7220 */ /* 0x000fe20000410000 */
[----:B--2---:R-:W-:Y:S02]  /*1e40*/  HADD2.F32 R5, -RZ, R18.H0_H0 ;  /* 0x20000012ff057230 */ /* 0x004fe40000004100 */
[----:B----4-:R-:W-:-:S05]  /*1e50*/  HADD2.F32 R7, -RZ, R20.H0_H0 ;  /* 0x20000014ff077230 */ /* 0x010fca0000004100 */
        /* <DEDUP_REMOVED lines=13> */
.L_x_507:
[----:B------:R-:W-:Y:S02]  /*1f30*/  ULDC.64 UR10, c[0x0][0x210] ;  /* 0x00008400000a7ab9 */ /* 0x000fe40000000a00 */
[----:B------:R-:W-:-:S04]  /*1f40*/  LEA R8, P0, R3, UR10, 0x1 ;  /* 0x0000000a03087c11 */ /* 0x000fc8000f8008ff */
[----:B------:R-:W-:-:S05]  /*1f50*/  LEA.HI.X R9, R3, UR11, R12, 0x1, P0 ;  /* 0x0000000b03097c11 */ /* 0x000fca00080f0c0c */
[----:B------:R0:W-:Y:S04]  /*1f60*/  STG.E.U16 desc[UR8][R8.64], R0 ;  /* 0x0000000008007986 */ /* 0x0001e8000c101508 */
.L_x_506:
[----:B------:R-:W-:Y:S05]  /*1f70*/  BSYNC B0 ;  /* 0x0000000000007941 */ /* 0x000fea0003800000 */
.L_x_505:
[----:B------:R-:W-:Y:S01]  /*1f80*/  ISETP.NE.AND P0, PT, R22, RZ, PT ;  /* 0x000000ff1600720c */ /* 0x000fe20003f05270 */
[----:B------:R-:W-:-:S12]  /*1f90*/  BSSY B0, `(.L_x_508) ;  /* 0x0000028000007945 */ /* 0x000fd80003800000 */
[----:B------:R-:W-:Y:S05]  /*1fa0*/  @P0 BRA `(.L_x_509) ;  /* 0x0000000000980947 */ /* 0x000fea0003800000 */
[----:B------:R-:W1:Y:S01]  /*1fb0*/  LDC.64 R12, c[0x0][0x230] ;  /* 0x00008c00ff0c7b82 */ /* 0x000e620000000a00 */
[C---:B0-----:R-:W-:Y:S01]  /*1fc0*/  LOP3.LUT R3, R24.reuse, 0x1f, RZ, 0xc0, !PT ;  /* 0x0000001f18037812 */ /* 0x041fe200078ec0ff */
[----:B------:R-:W-:Y:S01]  /*1fd0*/  ULDC UR5, c[0x0][0x244] ;  /* 0x0000910000057ab9 */ /* 0x000fe20000000800 */
[----:B------:R-:W-:Y:S01]  /*1fe0*/  LOP3.LUT R0, R24, 0xffffffe0, RZ, 0xc0, !PT ;  /* 0xffffffe018007812 */ /* 0x000fe200078ec0ff */
[----:B------:R-:W0:Y:S01]  /*1ff0*/  LDS.64 R10, [UR4] ;  /* 0x00000004ff0a7984 */ /* 0x000e220008000a00 */
[----:B------:R-:W-:Y:S02]  /*2000*/  LEA R3, R2, R3, 0x5 ;  /* 0x0000000302037211 */ /* 0x000fe400078e28ff */
[----:B------:R-:W-:Y:S01]  /*2010*/  ISETP.NE.AND P0, PT, R6, RZ, PT ;  /* 0x000000ff0600720c */ /* 0x000fe20003f05270 */
[----:B-1234-:R-:W1:Y:S02]  /*2020*/  LDC.64 R18, c[0x0][0x238] ;  /* 0x00008e00ff127b82 */ /* 0x01ee640000000a00 */
[----:B------:R-:W-:-:S06]  /*2030*/  IMAD R0, R0, UR5, R3 ;  /* 0x0000000500007c24 */ /* 0x000fcc000f8e0203 */
[----:B------:R-:W2:Y:S01]  /*2040*/  LDC.64 R8, c[0x0][0x220] ;  /* 0x00008800ff087b82 */ /* 0x000ea20000000a00 */
[----:B------:R-:W-:-:S06]  /*2050*/  IMAD.WIDE R12, R24, 0x2, R12 ;  /* 0x00000002180c7825 */ /* 0x000fcc00078e020c */
[----:B------:R-:W3:Y:S01]  /*2060*/  LDG.E.U16 R12, desc[UR8][R12.64] ;  /* 0x000000080c0c7981 */ /* 0x000ee2000c1e1500 */
[----:B-1----:R-:W-:-:S06]  /*2070*/  IMAD.WIDE R18, R24, 0x2, R18 ;  /* 0x0000000218127825 */ /* 0x002fcc00078e0212 */
[----:B------:R-:W4:Y:S01]  /*2080*/  LDG.E.U16 R18, desc[UR8][R18.64] ;  /* 0x0000000812127981 */ /* 0x000f22000c1e1500 */
[----:B--2---:R-:W-:-:S05]  /*2090*/  IMAD.WIDE R8, R0, 0x2, R8 ;  /* 0x0000000200087825 */ /* 0x004fca00078e0208 */
[----:B------:R-:W2:Y:S01]  /*20a0*/  LDG.E.U16 R3, desc[UR8][R8.64] ;  /* 0x0000000808037981 */ /* 0x000ea2000c1e1500 */
[----:B0-----:R-:W-:-:S04]  /*20b0*/  FADD.FTZ R10, R15, -R10 ;  /* 0x8000000a0f0a7221 */ /* 0x001fc80000010000 */
[----:B------:R-:W-:Y:S01]  /*20c0*/  FMUL.FTZ R10, R10, R11 ;  /* 0x0000000b0a0a7220 */ /* 0x000fe20000410000 */
[----:B---3--:R-:W-:Y:S02]  /*20d0*/  HADD2.F32 R5, -RZ, R12.H0_H0 ;  /* 0x2000000cff057230 */ /* 0x008fe40000004100 */
[----:B----4-:R-:W-:-:S05]  /*20e0*/  HADD2.F32 R7, -RZ, R18.H0_H0 ;  /* 0x20000012ff077230 */ /* 0x010fca0000004100 */
[----:B------:R-:W-:Y:S01]  /*20f0*/  FFMA.FTZ R5, R10, R5, R7 ;  /* 0x000000050a057223 */ /* 0x000fe20000010007 */
[----:B--2---:R-:W-:-:S05]  /*2100*/  HADD2.F32 R14, -RZ, R3.H0_H0 ;  /* 0x20000003ff0e7230 */ /* 0x004fca0000004100 */
        /* <DEDUP_REMOVED lines=12> */
.L_x_510:
[----:B------:R-:W-:Y:S02]  /*21d0*/  ULDC.64 UR6, c[0x0][0x210] ;  /* 0x0000840000067ab9 */ /* 0x000fe40000000a00 */
[----:B------:R-:W-:-:S04]  /*21e0*/  LEA R8, P0, R0, UR6, 0x1 ;  /* 0x0000000600087c11 */ /* 0x000fc8000f8008ff */
[----:B------:R-:W-:-:S05]  /*21f0*/  LEA.HI.X R9, R0, UR7, R7, 0x1, P0 ;  /* 0x0000000700097c11 */ /* 0x000fca00080f0c07 */
[----:B------:R0:W-:Y:S04]  /*2200*/  STG.E.U16 desc[UR8][R8.64], R3 ;  /* 0x0000000308007986 */ /* 0x0001e8000c101508 */
.L_x_509:
[----:B------:R-:W-:Y:S05]  /*2210*/  BSYNC B0 ;  /* 0x0000000000007941 */ /* 0x000fea0003800000 */
.L_x_508:
[----:B------:R-:W-:Y:S05]  /*2220*/  @P5 EXIT ;  /* 0x000000000000594d */ /* 0x000fea0003800000 */
[----:B0123--:R-:W0:Y:S01]  /*2230*/  LDC.64 R8, c[0x0][0x230] ;  /* 0x00008c00ff087b82 */ /* 0x00fe220000000a00 */
[----:B------:R-:W-:Y:S01]  /*2240*/  ISETP.NE.AND P0, PT, R6, RZ, PT ;  /* 0x000000ff0600720c */ /* 0x000fe20003f05270 */
[----:B------:R-:W-:Y:S01]  /*2250*/  ULDC UR5, c[0x0][0x0] ;  /* 0x0000000000057ab9 */ /* 0x000fe20000000800 */
[----:B------:R-:W1:Y:S01]  /*2260*/  LDS.64 R14, [UR4] ;  /* 0x00000004ff0e7984 */ /* 0x000e620008000a00 */
[----:B----4-:R-:W-:Y:S01]  /*2270*/  IADD3 R5, R24, UR5, RZ ;  /* 0x0000000518057c10 */ /* 0x010fe2000fffe0ff */
[----:B------:R-:W-:-:S03]  /*2280*/  ULDC UR5, c[0x0][0x244] ;  /* 0x0000910000057ab9 */ /* 0x000fc60000000800 */
[----:B------:R-:W2:Y:S01]  /*2290*/  LDC.64 R10, c[0x0][0x238] ;  /* 0x00008e00ff0a7b82 */ /* 0x000ea20000000a00 */
[----:B------:R-:W-:-:S04]  /*22a0*/  LOP3.LUT R3, R5, 0x1f, RZ, 0xc0, !PT ;  /* 0x0000001f05037812 */ /* 0x000fc800078ec0ff */
[----:B------:R-:W-:Y:S02]  /*22b0*/  LEA R2, R2, R3, 0x5 ;  /* 0x0000000302027211 */ /* 0x000fe400078e28ff */
[----:B------:R-:W-:Y:S01]  /*22c0*/  LOP3.LUT R3, R5, 0xffffffe0, RZ, 0xc0, !PT ;  /* 0xffffffe005037812 */ /* 0x000fe200078ec0ff */
[----:B------:R-:W3:Y:S04]  /*22d0*/  LDC.64 R6, c[0x0][0x220] ;  /* 0x00008800ff067b82 */ /* 0x000ee80000000a00 */
[----:B------:R-:W-:Y:S02]  /*22e0*/  IMAD R3, R3, UR5, R2 ;  /* 0x0000000503037c24 */ /* 0x000fe4000f8e0202 */
        /* <DEDUP_REMOVED lines=8> */
[----:B----4-:R-:W-:Y:S02]  /*2370*/  HADD2.F32 R5, -RZ, R8.H0_H0 ;  /* 0x20000008ff057230 */ /* 0x010fe40000004100 */
[----:B--2---:R-:W-:-:S05]  /*2380*/  HADD2.F32 R13, -RZ, R10.H0_H0 ;  /* 0x2000000aff0d7230 */ /* 0x004fca0000004100 */
[----:B------:R-:W-:Y:S01]  /*2390*/  FFMA.FTZ R2, R2, R5, R13 ;  /* 0x0000000502027223 */ /* 0x000fe2000001000d */
[----:B---3--:R-:W-:-:S05]  /*23a0*/  HADD2.F32 R15, -RZ, R0.H0_H0 ;  /* 0x20000000ff0f7230 */ /* 0x008fca0000004100 */
[----:B------:R-:W-:Y:S01]  /*23b0*/  FADD.FTZ R15, R2, R15 ;  /* 0x0000000f020f7221 */ /* 0x000fe20000010000 */
[----:B------:R-:W-:-:S04]  /*23c0*/  SHF.R.S32.HI R8, RZ, 0x1f, R3 ;  /* 0x0000001fff087819 */ /* 0x000fc80000011403 */
[----:B------:R-:W-:Y:S01]  /*23d0*/  F2FP.F16.F32.PACK_AB R0, RZ, R15 ;  /* 0x0000000fff00723e */ /* 0x000fe200000000ff */
[----:B------:R-:W-:Y:S06]  /*23e0*/  @!P0 BRA `(.L_x_511) ;  /* 0x0000000000208947 */ /* 0x000fec0003800000 */
[----:B-----5:R-:W-:Y:S01]  /*23f0*/  FMUL.FTZ R4, R15, R4 ;  /* 0x000000040f047220 */ /* 0x020fe20000410000 */
[----:B------:R-:W-:Y:S01]  /*2400*/  ULDC.64 UR4, c[0x0][0x210] ;  /* 0x0000840000047ab9 */ /* 0x000fe20000000a00 */
[----:B------:R-:W-:Y:S01]  /*2410*/  STG.E.U16 desc[UR8][R6.64], R0 ;  /* 0x0000000006007986 */ /* 0x000fe2000c101508 */
[----:B------:R-:W-:Y:S01]  /*2420*/  IADD3 R2, P0, R3, UR4, RZ ;  /* 0x0000000403027c10 */ /* 0x000fe2000ff1e0ff */
[----:B------:R-:W0:Y:S03]  /*2430*/  F2I.S8.NTZ R5, R4 ;  /* 0x0000000400057305 */ /* 0x000e260000202100 */
[----:B------:R-:W-:-:S05]  /*2440*/  IADD3.X R3, R8, UR5, RZ, P0, !PT ;  /* 0x0000000508037c10 */ /* 0x000fca00087fe4ff */
[----:B0-----:R-:W-:Y:S01]  /*2450*/  STG.E.U8 desc[UR8][R2.64], R5 ;  /* 0x0000000502007986 */ /* 0x001fe2000c101108 */
[----:B------:R-:W-:Y:S05]  /*2460*/  EXIT ;  /* 0x000000000000794d */ /* 0x000fea0003800000 */
.L_x_511:
[----:B------:R-:W-:Y:S02]  /*2470*/  ULDC.64 UR4, c[0x0][0x210] ;  /* 0x0000840000047ab9 */ /* 0x000fe40000000a00 */
[----:B------:R-:W-:-:S04]  /*2480*/  LEA R2, P0, R3, UR4, 0x1 ;  /* 0x0000000403027c11 */ /* 0x000fc8000f8008ff */
[----:B------:R-:W-:-:S05]  /*2490*/  LEA.HI.X R3, R3, UR5, R8, 0x1, P0 ;  /* 0x0000000503037c11 */ /* 0x000fca00080f0c08 */
[----:B------:R-:W-:Y:S01]  /*24a0*/  STG.E.U16 desc[UR8][R2.64], R0 ;  /* 0x0000000002007986 */ /* 0x000fe2000c101508 */
[----:B------:R-:W-:Y:S05]  /*24b0*/  EXIT ;  /* 0x000000000000794d */ /* 0x000fea0003800000 */
.L_x_512:
        /* <DEDUP_REMOVED lines=12> */
.L_x_659:


//--------------------- .text._ZN17fastertransformer29add_bias_layernorm_add_res_e2ILi8EEEvP5char2PKS1_P7__half2PKS5_S8_S8_fiiPKfSA_ --------------------------
	.section	.text._ZN17fastertransformer29add_bias_layernorm_add_res_e2ILi8EEEvP5char2PKS1_P7__half2PKS5_S8_S8_fiiPKfSA_,"ax",@progbits
	.align	128
        .global         _ZN17fastertransformer29add_bias_layernorm_add_res_e2ILi8EEEvP5char2PKS1_P7__half2PKS5_S8_S8_fiiPKfSA_
        .type           _ZN17fastertransformer29add_bias_layernorm_add_res_e2ILi8EEEvP5char2PKS1_P7__half2PKS5_S8_S8_fiiPKfSA_,@function
        .size           _ZN17fastertransformer29add_bias_layernorm_add_res_e2ILi8EEEvP5char2PKS1_P7__half2PKS5_S8_S8_fiiPKfSA_,(.L_x_660 - _ZN17fastertransformer29add_bias_layernorm_add_res_e2ILi8EEEvP5char2PKS1_P7__half2PKS5_S8_S8_fiiPKfSA_)
        .other          _ZN17fastertransformer29add_bias_layernorm_add_res_e2ILi8EEEvP5char2PKS1_P7__half2PKS5_S8_S8_fiiPKfSA_,@"STO_CUDA_ENTRY STV_DEFAULT"
_ZN17fastertransformer29add_bias_layernorm_add_res_e2ILi8EEEvP5char2PKS1_P7__half2PKS5_S8_S8_fiiPKfSA_:
.text._ZN17fastertransformer29add_bias_layernorm_add_res_e2ILi8EEEvP5char2PKS1_P7__half2PKS5_S8_S8_fiiPKfSA_:
[----:B------:R-:W-:Y:S01]  /*0000*/  LDC R1, c[0x0][0x28] ;  /* 0x00000a00ff017b82 */ /* 0x000fe20000000800 */
[----:B------:R-:W-:-:S07]  /*0010*/  ULDC.64 UR4, c[0x0][0x258] ;  /* 0x0000960000047ab9 */ /* 0x000fce0000000a00 */
[----:B------:R-:W0:Y:S01]  /*0020*/  LDC.64 R2, c[0x0][0x258] ;  /* 0x00009600ff027b82 */ /* 0x000e220000000a00 */
[----:B------:R-:W-:Y:S01]  /*0030*/  UISETP.NE.U32.AND UP0, UPT, UR4, URZ, UPT ;  /* 0x0000003f0400728c */ /* 0x000fe2000bf05070 */
[----:B------:R-:W-:Y:S01]  /*0040*/  ULDC.64 UR8, c[0x0][0x208] ;  /* 0x0000820000087ab9 */ /* 0x000fe20000000a00 */
[----:B------:R-:W1:Y:S02]  /*0050*/  S2R R9, SR_TID.X ;  /* 0x0000000000097919 */ /* 0x000e640000002100 */
[----:B------:R-:W-:Y:S01]  /*0060*/  UISETP.NE.AND.EX UP0, UPT, UR5, URZ, UPT, UP0 ;  /* 0x0000003f0500728c */ /* 0x000fe2000bf05300 */
[----:B------:R-:W-:Y:S02]  /*0070*/  ULDC UR12, c[0x0][0x248] ;  /* 0x00009200000c7ab9 */ /* 0x000fe40000000800 */
[----:B------:R-:W2:Y:S03]  /*0080*/  LDC.64 R12, c[0x0][0x250] ;  /* 0x00009400ff0c7b82 */ /* 0x000ea60000000a00 */
[----:B------:R-:W-:-:S13]  /*0090*/  PLOP3.LUT P0, PT, PT, PT, UP0, 0x80, 0x0 ;  /* 0x000000000000781c */ /* 0x000fda0003f0f008 */
[----:B0-----:R0:W3:Y:S01]  /*00a0*/  @P0 LDG.E.CONSTANT R2, desc[UR8][R2.64] ;  /* 0x0000000802020981 */ /* 0x0010e2000c1e9900 */
[----:B------:R-:W-:Y:S01]  /*00b0*/  ULDC UR7, c[0x0][0x0] ;  /* 0x0000000000077ab9 */ /* 0x000fe20000000800 */
[----:B------:R-:W-:Y:S01]  /*00c0*/  USHF.R.S32.HI UR4, URZ, 0x1, UR12 ;  /* 0x000000013f047899 */ /* 0x000fe2000801140c */
[----:B------:R-:W-:Y:S01]  /*00d0*/  PLOP3.LUT P0, PT, PT, PT, UP0, 0x80, 0x0 ;  /* 0x000000000000781c */ /* 0x000fe20003f0f008 */
[----:B------:R-:W-:Y:S01]  /*00e0*/  UMOV UR10, 0xbf800000 ;  /* 0xbf800000000a7882 */ /* 0x000fe20000000000 */
[----:B--2---:R2:W5:Y:S01]  /*00f0*/  LDG.E.CONSTANT R7, desc[UR8][R12.64] ;  /* 0x000000080c077981 */ /* 0x004562000c1e9900 */
[C---:B-1----:R-:W-:Y:S01]  /*0100*/  IADD3 R10, R9.reuse, UR7, RZ ;  /* 0x00000007090a7c10 */ /* 0x042fe2000fffe0ff */
[----:B------:R-:W1:Y:S01]  /*0110*/  S2R R0, SR_CTAID.X ;  /* 0x0000000000007919 */ /* 0x000e620000002500 */
[----:B------:R-:W-:Y:S02]  /*0120*/  ISETP.GE.AND P4, PT, R9, UR4, PT ;  /* 0x0000000409007c0c */ /* 0x000fe4000bf86270 */
[C---:B------:R-:W-:Y:S01]  /*0130*/  IADD3 R5, R10.reuse, UR7, RZ ;  /* 0x000000070a057c10 */ /* 0x040fe2000fffe0ff */
[----:B------:R-:W-:Y:S01]  /*0140*/  BSSY B0, `(.L_x_513) ;  /* 0x0000029000007945 */ /* 0x000fe20003800000 */
[----:B------:R-:W-:-:S02]  /*0150*/  ISETP.GE.AND P5, PT, R10, UR4, PT ;  /* 0x000000040a007c0c */ /* 0x000fc4000bfa6270 */
[----:B------:R-:W-:Y:S01]  /*0160*/  IADD3 R4, R5, UR7, RZ ;  /* 0x0000000705047c10 */ /* 0x000fe2000fffe0ff */
[----:B------:R-:W-:Y:S01]  /*0170*/  HFMA2.MMA R6, -RZ, RZ, 0, 0 ;  /* 0x00000000ff067435 */ /* 0x000fe200000001ff */
[----:B------:R-:W-:Y:S02]  /*0180*/  P2R R22, PR, RZ, 0x10 ;  /* 0x00000010ff167803 */ /* 0x000fe40000000000 */
[C---:B0-----:R-:W-:Y:S02]  /*0190*/  IADD3 R3, R4.reuse, UR7, RZ ;  /* 0x0000000704037c10 */ /* 0x041fe4000fffe0ff */
[----:B------:R-:W-:Y:S02]  /*01a0*/  ISETP.GE.AND P1, PT, R4, UR4, PT ;  /* 0x0000000404007c0c */ /* 0x000fe4000bf26270 */
[----:B------:R-:W-:Y:S02]  /*01b0*/  P2R R19, PR, RZ, 0x20 ;  /* 0x00000020ff137803 */ /* 0x000fe40000000000 */
[----:B------:R-:W-:-:S02]  /*01c0*/  ISETP.GE.AND P2, PT, R3, UR4, PT ;  /* 0x0000000403007c0c */ /* 0x000fc4000bf46270 */
[----:B---3--:R-:W-:Y:S02]  /*01d0*/  @P0 R2UR UR10, R2 ;  /* 0x00000000020a02ca */ /* 0x008fe400000e0000 */
[----:B------:R-:W-:Y:S02]  /*01e0*/  IADD3 R2, R3, UR7, RZ ;  /* 0x0000000703027c10 */ /* 0x000fe4000fffe0ff */
[----:B------:R-:W-:Y:S02]  /*01f0*/  ISETP.GE.AND P0, PT, R5, UR4, PT ;  /* 0x0000000405007c0c */ /* 0x000fe4000bf06270 */
[C---:B------:R-:W-:Y:S02]  /*0200*/  ISETP.GE.AND P3, PT, R2.reuse, UR4, PT ;  /* 0x0000000402007c0c */ /* 0x040fe4000bf66270 */
[----:B------:R-:W-:Y:S01]  /*0210*/  IADD3 R17, R2, UR7, RZ ;  /* 0x0000000702117c10 */ /* 0x000fe2000fffe0ff */
[----:B-12---:R-:W-:Y:S10]  /*0220*/  @P4 BRA `(.L_x_514) ;  /* 0x0000000000684947 */ /* 0x006ff40003800000 */
[----:B------:R-:W-:Y:S01]  /*0230*/  SHF.L.U32 R6, R9, 0x1, RZ ;  /* 0x0000000109067819 */ /* 0x000fe200000006ff */
[----:B------:R-:W-:Y:S01]  /*0240*/  ULDC UR5, c[0x0][0x244] ;  /* 0x0000910000057ab9 */ /* 0x000fe20000000800 */
[----:B------:R-:W-:Y:S01]  /*0250*/  ULDC.64 UR14, c[0x0][0x218] ;  /* 0x00008600000e7ab9 */ /* 0x000fe20000000a00 */
[----:B------:R-:W0:Y:S01]  /*0260*/  LDC.64 R12, c[0x0][0x228] ;  /* 0x00008a00ff0c7b82 */ /* 0x000e220000000a00 */
[C---:B------:R-:W-:Y:S02]  /*0270*/  LOP3.LUT R11, R6.reuse, 0x1e, RZ, 0xc0, !PT ;  /* 0x0000001e060b7812 */ /* 0x040fe400078ec0ff */
[----:B------:R-:W-:Y:S02]  /*0280*/  LOP3.LUT R6, R6, 0xffffffe0, RZ, 0xc0, !PT ;  /* 0xffffffe006067812 */ /* 0x000fe400078ec0ff */
[----:B------:R-:W-:-:S05]  /*0290*/  LEA R11, R0, R11, 0x5 ;  /* 0x0000000b000b7211 */ /* 0x000fca00078e28ff */
[----:B------:R-:W-:-:S05]  /*02a0*/  IMAD R6, R6, UR5, R11 ;  /* 0x0000000506067c24 */ /* 0x000fca000f8e020b */
[----:B------:R-:W-:-:S04]  /*02b0*/  IADD3 R14, P4, R6, UR14, RZ ;  /* 0x0000000e060e7c10 */ /* 0x000fc8000ff9e0ff */
[----:B------:R-:W-:-:S05]  /*02c0*/  IADD3.X R15, RZ, UR15, RZ, P4, !PT ;  /* 0x0000000fff0f7c10 */ /* 0x000fca000a7fe4ff */
[----:B------:R-:W2:Y:S01]  /*02d0*/  LDG.E.U16 R14, desc[UR8][R14.64] ;  /* 0x000000080e0e7981 */ /* 0x000ea2000c1e1500 */
[----:B0-----:R-:W-:-:S05]  /*02e0*/  IMAD.WIDE R12, R9, 0x4, R12 ;  /* 0x00000004090c7825 */ /* 0x001fca00078e020c */
[----:B------:R-:W3:Y:S01]  /*02f0*/  LDG.E R8, desc[UR8][R12.64] ;  /* 0x000000080c087981 */ /* 0x000ee2000c1e1900 */
[----:B-----5:R-:W-:Y:S02]  /*0300*/  F2FP.F16.F32.PACK_AB R11, RZ, R7 ;  /* 0x00000007ff0b723e */ /* 0x020fe400000000ff */
        /* <DEDUP_REMOVED lines=12> */
.L_x_514:
[----:B------:R-:W-:Y:S05]  /*03d0*/  BSYNC B0 ;  /* 0x0000000000007941 */ /* 0x000fea0003800000 */
.L_x_513:
[----:B------:R-:W-:Y:S04]  /*03e0*/  BSSY B0, `(.L_x_515) ;  /* 0x000001c000007945 */ /* 0x000fe80003800000 */
[----:B------:R-:W-:Y:S05]  /*03f0*/  @P5 BRA `(.L_x_516) ;  /* 0x0000000000685947 */ /* 0x000fea0003800000 */
[----:B------:R-:W-:Y:S01]  /*0400*/  SHF.L.U32 R11, R10, 0x1, RZ ;  /* 0x000000010a0b7819 */ /* 0x000fe200000006ff */
[----:B------:R-:W-:Y:S01]  /*0410*/  ULDC UR5, c[0x0][0x244] ;  /* 0x0000910000057ab9 */ /* 0x000fe20000000800 */
[----:B------:R-:W-:Y:S02]  /*0420*/  ULDC.64 UR14, c[0x0][0x218] ;  /* 0x00008600000e7ab9 */ /* 0x000fe40000000a00 */
[C---:B------:R-:W-:Y:S02]  /*0430*/  LOP3.LUT R13, R11.reuse, 0x1e, RZ, 0xc0, !PT ;  /* 0x0000001e0b0d7812 */ /* 0x040fe400078ec0ff */
[----:B------:R-:W-:Y:S02]  /*0440*/  LOP3.LUT R11, R11, 0xffffffe0, RZ, 0xc0, !PT ;  /* 0xffffffe00b0b7812 */ /* 0x000fe400078ec0ff */
[----:B------:R-:W-:-:S05]  /*0450*/  LEA R12, R0, R13, 0x5 ;  /* 0x0000000d000c7211 */ /* 0x000fca00078e28ff */
[----:B------:R-:W-:Y:S02]  /*0460*/  IMAD R11, R11, UR5, R12 ;  /* 0x000000050b0b7c24 */ /* 0x000fe4000f8e020c */
[----:B------:R-:W0:Y:S03]  /*0470*/  LDC.64 R12, c[0x0][0x228] ;  /* 0x00008a00ff0c7b82 */ /* 0x000e260000000a00 */
[----:B------:R-:W-:-:S04]  /*0480*/  IADD3 R14, P4, R11, UR14, RZ ;  /* 0x0000000e0b0e7c10 */ /* 0x000fc8000ff9e0ff */
[----:B------:R-:W-:-:S05]  /*0490*/  IADD3.X R15, RZ, UR15, RZ, P4, !PT ;  /* 0x0000000fff0f7c10 */ /* 0x000fca000a7fe4ff */
[----:B------:R-:W2:Y:S01]  /*04a0*/  LDG.E.U16 R14, desc[UR8][R14.64] ;  /* 0x000000080e0e7981 */ /* 0x000ea2000c1e1500 */
[----:B0-----:R-:W-:-:S05]  /*04b0*/  IMAD.WIDE R12, R10, 0x4, R12 ;  /* 0x000000040a0c7825 */ /* 0x001fca00078e020c */
[----:B------:R0:W3:Y:S02]  /*04c0*/  LDG.E R10, desc[UR8][R12.64] ;  /* 0x000000080c0a7981 */ /* 0x0000e4000c1e1900 */
[----:B0----5:R-:W-:Y:S02]  /*04d0*/  F2FP.F16.F32.PACK_AB R13, RZ, R7 ;  /* 0x00000007ff0d723e */ /* 0x021fe400000000ff */
        /* <DEDUP_REMOVED lines=12> */
.L_x_516:
[----:B------:R-:W-:Y:S05]  /*05a0*/  BSYNC B0 ;  /* 0x0000000000007941 */ /* 0x000fea0003800000 */
.L_x_515:
        /* <DEDUP_REMOVED lines=28> */
.L_x_518:
[----:B------:R-:W-:Y:S05]  /*0770*/  BSYNC B0 ;  /* 0x0000000000007941 */ /* 0x000fea0003800000 */
.L_x_517:
        /* <DEDUP_REMOVED lines=13> */
[----:B0-----:R-:W-:-:S06]  /*0850*/  IMAD.WIDE R12, R4, 0x4, R12 ;  /* 0x00000004040c7825 */ /* 0x001fcc00078e020c */
        /* <DEDUP_REMOVED lines=14> */
.L_x_520:
[----:B------:R-:W-:Y:S05]  /*0940*/  BSYNC B0 ;  /* 0x0000000000007941 */ /* 0x000fea0003800000 */
.L_x_519:
        /* <DEDUP_REMOVED lines=8> */
[----:B------:R-:W-:-:S05]  /*09d0*/  IMAD R4, R4, UR5, R5 ;  /* 0x0000000504047c24 */ /* 0x000fca000f8e0205 */
[----:B------:R-:W-:Y:S02]  /*09e0*/  IADD3 R14, P4, R4, UR14, RZ ;  /* 0x0000000e040e7c10 */ /* 0x000fe4000ff9e0ff */
[----:B------:R-:W0:Y:S02]  /*09f0*/  LDC.64 R4, c[0x0][0x228] ;  /* 0x00008a00ff047b82 */ /* 0x000e240000000a00 */
        /* <DEDUP_REMOVED lines=17> */
.L_x_522:
[----:B------:R-:W-:Y:S05]  /*0b10*/  BSYNC B0 ;  /* 0x0000000000007941 */ /* 0x000fea0003800000 */
.L_x_521:
        /* <DEDUP_REMOVED lines=28> */
.L_x_524:
[----:B------:R-:W-:Y:S05]  /*0ce0*/  BSYNC B0 ;  /* 0x0000000000007941 */ /* 0x000fea0003800000 */
.L_x_523:
[C---:B------:R-:W-:Y:S01]  /*0cf0*/  ISETP.GE.AND P4, PT, R17.reuse, UR4, PT ;  /* 0x0000000411007c0c */ /* 0x040fe2000bf86270 */
[----:B------:R-:W-:Y:S01]  /*0d00*/  BSSY B0, `(.L_x_525) ;  /* 0x000001d000007945 */ /* 0x000fe20003800000 */
[----:B------:R-:W-:-:S11]  /*0d10*/  IADD3 R15, R17, UR7, RZ ;  /* 0x00000007110f7c10 */ /* 0x000fd6000fffe0ff */
[----:B------:R-:W-:Y:S05]  /*0d20*/  @P4 BRA `(.L_x_526) ;  /* 0x0000000000684947 */ /* 0x000fea0003800000 */
        /* <DEDUP_REMOVED lines=10> */
[----:B------:R1:W2:Y:S01]  /*0dd0*/  LDG.E.U16 R2, desc[UR8][R2.64] ;  /* 0x0000000802027981 */ /* 0x0002a2000c1e1500 */
[----:B0-----:R-:W-:-:S06]  /*0de0*/  IMAD.WIDE R4, R17, 0x4, R4 ;  /* 0x0000000411047825 */ /* 0x001fcc00078e0204 */
[----:B------:R-:W3:Y:S01]  /*0df0*/  LDG.E R4, desc[UR8][R4.64] ;  /* 0x0000000804047981 */ /* 0x000ee2000c1e1900 */
[----:B-1---5:R-:W-:Y:S02]  /*0e00*/  F2FP.F16.F32.PACK_AB R3, RZ, R7 ;  /* 0x00000007ff03723e */ /* 0x022fe400000000ff */
        /* <DEDUP_REMOVED lines=12> */
.L_x_526:
[----:B------:R-:W-:Y:S05]  /*0ed0*/  BSYNC B0 ;  /* 0x0000000000007941 */ /* 0x000fea0003800000 */
.L_x_525:
[----:B------:R-:W-:Y:S01]  /*0ee0*/  ISETP.GE.AND P5, PT, R15, UR4, PT ;  /* 0x000000040f007c0c */ /* 0x000fe2000bfa6270 */
[----:B------:R-:W-:-:S12]  /*0ef0*/  BSSY B0, `(.L_x_527) ;  /* 0x000001c000007945 */ /* 0x000fd80003800000 */
[----:B------:R-:W-:Y:S05]  /*0f00*/  @P5 BRA `(.L_x_528) ;  /* 0x0000000000685947 */ /* 0x000fea0003800000 */
[----:B------:R-:W-:Y:S01]  /*0f10*/  SHF.L.U32 R2, R15, 0x1, RZ ;  /* 0x000000010f027819 */ /* 0x000fe200000006ff */
[----:B------:R-:W-:Y:S01]  /*0f20*/  ULDC UR4, c[0x0][0x244] ;  /* 0x0000910000047ab9 */ /* 0x000fe20000000800 */
[----:B------:R-:W0:Y:S02]  /*0f30*/  LDC.64 R4, c[0x0][0x228] ;  /* 0x00008a00ff047b82 */ /* 0x000e240000000a00 */
[C---:B------:R-:W-:Y:S02]  /*0f40*/  LOP3.LUT R3, R2.reuse, 0x1e, RZ, 0xc0, !PT ;  /* 0x0000001e02037812 */ /* 0x040fe400078ec0ff */
[----:B------:R-:W-:Y:S02]  /*0f50*/  LOP3.LUT R2, R2, 0xffffffe0, RZ, 0xc0, !PT ;  /* 0xffffffe002027812 */ /* 0x000fe400078ec0ff */
[----:B------:R-:W-:-:S05]  /*0f60*/  LEA R3, R0, R3, 0x5 ;  /* 0x0000000300037211 */ /* 0x000fca00078e28ff */
[----:B------:R-:W-:Y:S01]  /*0f70*/  IMAD R2, R2, UR4, R3 ;  /* 0x0000000402027c24 */ /* 0x000fe2000f8e0203 */
[----:B------:R-:W-:-:S04]  /*0f80*/  ULDC.64 UR4, c[0x0][0x218] ;  /* 0x0000860000047ab9 */ /* 0x000fc80000000a00 */
[----:B------:R-:W-:-:S04]  /*0f90*/  IADD3 R2, P6, R2, UR4, RZ ;  /* 0x0000000402027c10 */ /* 0x000fc8000ffde0ff */
[----:B------:R-:W-:-:S05]  /*0fa0*/  IADD3.X R3, RZ, UR5, RZ, P6, !PT ;  /* 0x00000005ff037c10 */ /* 0x000fca000b7fe4ff */
[----:B------:R-:W2:Y:S01]  /*0fb0*/  LDG.E.U16 R2, desc[UR8][R2.64] ;  /* 0x0000000802027981 */ /* 0x000ea2000c1e1500 */
[----:B0-----:R-:W-:-:S06]  /*0fc0*/  IMAD.WIDE R4, R15, 0x4, R4 ;  /* 0x000000040f047825 */ /* 0x001fcc00078e0204 */
        /* <DEDUP_REMOVED lines=14> */
.L_x_528:
[----:B------:R-:W-:Y:S05]  /*10b0*/  BSYNC B0 ;  /* 0x0000000000007941 */ /* 0x000fea0003800000 */
.L_x_527:
[----:B------:R-:W0:Y:S01]  /*10c0*/  SHFL.BFLY PT, R3, R6, 0x10, 0x1f ;  /* 0x0e001f0006037f89 */ /* 0x000e2200000e0000 */
[----:B------:R-:W1:Y:S01]  /*10d0*/  S2UR UR6, SR_CgaCtaId ;  /* 0x00000000000679c3 */ /* 0x000e620000008800 */
[----:B------:R-:W-:Y:S01]  /*10e0*/  UMOV UR4, 0x400 ;  /* 0x0000040000047882 */ /* 0x000fe20000000000 */
[----:B------:R-:W-:Y:S01]  /*10f0*/  ULDC UR11, c[0x0][0x0] ;  /* 0x00000000000b7ab9 */ /* 0x000fe20000000800 */
[----:B------:R-:W-:Y:S01]  /*1100*/  UIADD3 UR5, UR4, 0x8, URZ ;  /* 0x0000000804057890 */ /* 0x000fe2000fffe03f */
[----:B------:R-:W-:Y:S01]  /*1110*/  I2FP.F32.U32 R20, UR11 ;  /* 0x0000000b00147c45 */ /* 0x000fe20008201000 */
[--C-:B------:R-:W-:Y:S01]  /*1120*/  @!P0 HADD2.F32 R29, -RZ, R11.reuse.H1_H1 ;  /* 0x3000000bff1d8230 */ /* 0x100fe20000004100 */
[----:B------:R-:W-:Y:S01]  /*1130*/  P2R R18, PR, RZ, 0x8 ;  /* 0x00000008ff127803 */ /* 0x000fe20000000000 */
[----:B------:R-:W-:Y:S01]  /*1140*/  @!P0 HADD2.F32 R25, -RZ, R11.H0_H0 ;  /* 0x2000000bff198230 */ /* 0x000fe20000004100 */
[----:B------:R-:W-:Y:S01]  /*1150*/  ISETP.NE.AND P3, PT, R9, RZ, PT ;  /* 0x000000ff0900720c */ /* 0x000fe20003f65270 */
[----:B------:R-:W-:Y:S01]  /*1160*/  FMUL.FTZ R20, R20, 0.03125 ;  /* 0x3d00000014147820 */ /* 0x000fe20000410000 */
[----:B------:R-:W-:Y:S01]  /*1170*/  P2R R28, PR, RZ, 0x10 ;  /* 0x00000010ff1c7803 */ /* 0x000fe20000000000 */
[----:B------:R-:W-:Y:S01]  /*1180*/  BSSY B0, `(.L_x_529) ;  /* 0x00000bd000007945 */ /* 0x000fe20003800000 */
[----:B------:R-:W-:-:S02]  /*1190*/  ISETP.NE.AND P4, PT, R22, RZ, PT ;  /* 0x000000ff1600720c */ /* 0x000fc40003f85270 */
[----:B------:R-:W-:Y:S02]  /*11a0*/  P2R R27, PR, RZ, 0x20 ;  /* 0x00000020ff1b7803 */ /* 0x000fe40000000000 */
[----:B------:R-:W-:-:S05]  /*11b0*/  ISETP.NE.AND P5, PT, R19, RZ, PT ;  /* 0x000000ff1300720c */ /* 0x000fca0003fa5270 */
[----:B------:R-:W-:Y:S01]  /*11c0*/  @!P3 I2FP.F32.S32 R23, UR12 ;  /* 0x0000000c0017bc45 */ /* 0x000fe20008201400 */
[----:B0-----:R-:W-:Y:S01]  /*11d0*/  FADD.FTZ R3, R3, R6 ;  /* 0x0000000603037221 */ /* 0x001fe20000010000 */
[----:B------:R-:W-:Y:S01]  /*11e0*/  SHF.R.U32.HI R6, RZ, 0x3, R9 ;  /* 0x00000003ff067819 */ /* 0x000fe20000011609 */
[----:B-1----:R-:W-:-:S03]  /*11f0*/  ULEA UR5, UR6, UR5, 0x18 ;  /* 0x0000000506057291 */ /* 0x002fc6000f8ec03f */
[----:B------:R-:W0:Y:S01]  /*1200*/  @!P3 MUFU.RCP R23, R23 ;  /* 0x000000170017b308 */ /* 0x000e220000001000 */
[----:B------:R-:W1:Y:S01]  /*1210*/  SHFL.BFLY PT, R2, R3, 0x8, 0x1f ;  /* 0x0d001f0003027f89 */ /* 0x000e6200000e0000 */
[----:B------:R-:W-:Y:S01]  /*1220*/  ULEA UR4, UR6, UR4, 0x18 ;  /* 0x0000000406047291 */ /* 0x000fe2000f8ec03f */
[----:B-1----:R-:W-:Y:S01]  /*1230*/  FADD.FTZ R2, R3, R2 ;  /* 0x0000000203027221 */ /* 0x002fe20000010000 */
[----:B------:R-:W-:-:S04]  /*1240*/  LOP3.LUT R3, R6, 0x1ffffffc, RZ, 0xc0, !PT ;  /* 0x1ffffffc06037812 */ /* 0x000fc800078ec0ff */
[----:B------:R-:W1:Y:S02]  /*1250*/  SHFL.BFLY PT, R5, R2, 0x4, 0x1f ;  /* 0x0c801f0002057f89 */ /* 0x000e6400000e0000 */
[----:B-1----:R-:W-:Y:S01]  /*1260*/  FADD.FTZ R5, R2, R5 ;  /* 0x0000000502057221 */ /* 0x002fe20000010000 */
[----:B------:R-:W-:-:S04]  /*1270*/  LOP3.LUT P6, R2, R9, 0x1f, RZ, 0xc0, !PT ;  /* 0x0000001f09027812 */ /* 0x000fc800078cc0ff */
[----:B------:R-:W1:Y:S01]  /*1280*/  SHFL.BFLY PT, R4, R5, 0x2, 0x1f ;  /* 0x0c401f0005047f89 */ /* 0x000e6200000e0000 */
[----:B------:R-:W-:Y:S02]  /*1290*/  P2R R26, PR, RZ, 0x40 ;  /* 0x00000040ff1a7803 */ /* 0x000fe40000000000 */
[----:B------:R-:W-:Y:S01]  /*12a0*/  LEA R2, R2, UR5, 0x2 ;  /* 0x0000000502027c11 */ /* 0x000fe2000f8e10ff */
[----:B-1----:R-:W-:Y:S01]  /*12b0*/  FADD.FTZ R4, R5, R4 ;  /* 0x0000000405047221 */ /* 0x002fe20000010000 */
[----:B------:R-:W-:-:S04]  /*12c0*/  I2FP.F32.U32 R5, R9 ;  /* 0x0000000900057245 */ /* 0x000fc80000201000 */
[----:B-----5:R-:W1:Y:S02]  /*12d0*/  SHFL.BFLY PT, R7, R4, 0x1, 0x1f ;  /* 0x0c201f0004077f89 */ /* 0x020e6400000e0000 */
[----:B-1----:R-:W-:Y:S01]  /*12e0*/  FADD.FTZ R24, R4, R7 ;  /* 0x0000000704187221 */ /* 0x002fe20000010000 */
[----:B------:R-:W-:-:S04]  /*12f0*/  MOV R4, RZ ;  /* 0x000000ff00047202 */ /* 0x000fc80000000f00 */
[----:B------:R-:W-:Y:S01]  /*1300*/  @!P6 STS [R3+UR5], R24 ;  /* 0x000000180300e988 */ /* 0x000fe20008000805 */
[----:B------:R-:W-:Y:S01]  /*1310*/  BAR.SYNC.DEFER_BLOCKING 0x0 ;  /* 0x0000000000007b1d */ /* 0x000fe20000010000 */
[----:B------:R-:W-:-:S13]  /*1320*/  FSETP.GT.FTZ.AND P6, PT, R20, R5, PT ;  /* 0x000000051400720b */ /* 0x000fda0003fd4000 */
[----:B------:R-:W1:Y:S04]  /*1330*/  @P6 LDS R4, [R2] ;  /* 0x0000000002046984 */ /* 0x000e680000000800 */
[----:B-1----:R-:W1:Y:S02]  /*1340*/  SHFL.BFLY PT, R5, R4, 0x10, 0x1f ;  /* 0x0e001f0004057f89 */ /* 0x002e6400000e0000 */
[----:B-1----:R-:W-:-:S05]  /*1350*/  FADD.FTZ R5, R5, R4 ;  /* 0x0000000405057221 */ /* 0x002fca0000010000 */
[----:B------:R-:W1:Y:S02]  /*1360*/  SHFL.BFLY PT, R6, R5, 0x8, 0x1f ;  /* 0x0d001f0005067f89 */ /* 0x000e6400000e0000 */
[----:B-1----:R-:W-:Y:S01]  /*1370*/  FADD.FTZ R6, R5, R6 ;  /* 0x0000000605067221 */ /* 0x002fe20000010000 */
[----:B------:R-:W-:-:S04]  /*1380*/  @!P1 HADD2.F32 R5, -RZ, R12.H0_H0 ;  /* 0x2000000cff059230 */ /* 0x000fc80000004100 */
[----:B------:R-:W1:Y:S02]  /*1390*/  SHFL.BFLY PT, R7, R6, 0x4, 0x1f ;  /* 0x0c801f0006077f89 */ /* 0x000e6400000e0000 */
[----:B-1----:R-:W-:Y:S01]  /*13a0*/  FADD.FTZ R7, R6, R7 ;  /* 0x0000000706077221 */ /* 0x002fe20000010000 */
[----:B------:R-:W-:-:S04]  /*13b0*/  @!P4 HADD2.F32 R6, -RZ, R8.H1_H1 ;  /* 0x30000008ff06c230 */ /* 0x000fc80000004100 */
[----:B------:R-:W1:Y:S02]  /*13c0*/  SHFL.BFLY PT, R20, R7, 0x2, 0x1f ;  /* 0x0c401f0007147f89 */ /* 0x000e6400000e0000 */
[----:B-1----:R-:W-:Y:S01]  /*13d0*/  FADD.FTZ R20, R7, R20 ;  /* 0x0000001407147221 */ /* 0x002fe20000010000 */
[----:B------:R-:W-:-:S04]  /*13e0*/  @!P5 HADD2.F32 R7, -RZ, R10.H0_H0 ;  /* 0x2000000aff07d230 */ /* 0x000fc80000004100 */
[----:B------:R-:W1:Y:S02]  /*13f0*/  SHFL.BFLY PT, R21, R20, 0x1, 0x1f ;  /* 0x0c201f0014157f89 */ /* 0x000e6400000e0000 */
[----:B-1----:R-:W-:Y:S01]  /*1400*/  FADD.FTZ R4, R20, R21 ;  /* 0x0000001514047221 */ /* 0x002fe20000010000 */
[----:B------:R-:W-:-:S03]  /*1410*/  @!P5 HADD2.F32 R20, -RZ, R10.H1_H1 ;  /* 0x3000000aff14d230 */ /* 0x000fc60000004100 */
[----:B0-----:R-:W-:Y:S01]  /*1420*/  @!P3 FMUL.FTZ R21, R4, R23 ;  /* 0x000000170415b220 */ /* 0x001fe20000410000 */
[----:B------:R-:W-:-:S04]  /*1430*/  @!P1 HADD2.F32 R23, -RZ, R12.H1_H1 ;  /* 0x3000000cff179230 */ /* 0x000fc80000004100 */
[----:B------:R-:W-:Y:S01]  /*1440*/  @!P3 STS [UR4], R21 ;  /* 0x00000015ff00b988 */ /* 0x000fe20008000804 */
[----:B------:R-:W-:Y:S01]  /*1450*/  BAR.SYNC.DEFER_BLOCKING 0x0 ;  /* 0x0000000000007b1d */ /* 0x000fe20000010000 */
[----:B------:R-:W-:Y:S01]  /*1460*/  ISETP.NE.AND P3, PT, R18, RZ, PT ;  /* 0x000000ff1200720c */ /* 0x000fe20003f65270 */
[----:B------:R-:W-:-:S04]  /*1470*/  @!P4 HADD2.F32 R18, -RZ, R8.H0_H0 ;  /* 0x20000008ff12c230 */ /* 0x000fc80000004100 */
[----:B------:R-:W0:Y:S02]  /*1480*/  LDS R4, [UR4] ;  /* 0x00000004ff047984 */ /* 0x000e240008000800 */
[--C-:B0-----:R-:W-:Y:S01]  /*1490*/  @!P0 FADD.FTZ R24, R29, -R4.reuse ;  /* 0x800000041d188221 */ /* 0x101fe20000010000 */
[--C-:B------:R-:W-:Y:S01]  /*14a0*/  @!P1 FADD.FTZ R23, R23, -R4.reuse ;  /* 0x8000000417179221 */ /* 0x100fe20000010000 */
[--C-:B------:R-:W-:Y:S01]  /*14b0*/  @!P4 FADD.FTZ R21, R6, -R4.reuse ;  /* 0x800000040615c221 */ /* 0x100fe20000010000 */
[--C-:B------:R-:W-:Y:S01]  /*14c0*/  @!P0 FADD.FTZ R6, R25, -R4.reuse ;  /* 0x8000000419068221 */ /* 0x100fe20000010000 */
[----:B------:R-:W-:Y:S01]  /*14d0*/  @!P0 FMUL.FTZ R25, R24, R24 ;  /* 0x0000001818198220 */ /* 0x000fe20000410000 */
[--C-:B------:R-:W-:Y:S01]  /*14e0*/  @!P1 FADD.FTZ R5, R5, -R4.reuse ;  /* 0x8000000405059221 */ /* 0x100fe20000010000 */
[----:B------:R-:W-:Y:S01]  /*14f0*/  @!P1 FMUL.FTZ R24, R23, R23 ;  /* 0x0000001717189220 */ /* 0x000fe20000410000 */
[--C-:B------:R-:W-:Y:S01]  /*1500*/  @!P4 FADD.FTZ R18, R18, -R4.reuse ;  /* 0x800000041212c221 */ /* 0x100fe20000010000 */
[----:B------:R-:W-:Y:S01]  /*1510*/  @!P5 FADD.FTZ R20, R20, -R4 ;  /* 0x800000041414d221 */ /* 0x000fe20000010000 */
[----:B------:R-:W-:Y:S01]  /*1520*/  @!P4 FMUL.FTZ R21, R21, R21 ;  /* 0x000000151515c220 */ /* 0x000fe20000410000 */
[----:B------:R-:W-:Y:S01]  /*1530*/  @!P1 FFMA.FTZ R24, R5, R5, R24 ;  /* 0x0000000505189223 */ /* 0x000fe20000010018 */
[----:B------:R-:W-:Y:S01]  /*1540*/  HFMA2.MMA R5, -RZ, RZ, 0, 0 ;  /* 0x00000000ff057435 */ /* 0x000fe200000001ff */
[----:B------:R-:W-:Y:S01]  /*1550*/  @!P5 FADD.FTZ R7, R7, -R4 ;  /* 0x800000040707d221 */ /* 0x000fe20000010000 */
[----:B------:R-:W-:Y:S01]  /*1560*/  @!P5 FMUL.FTZ R20, R20, R20 ;  /* 0x000000141414d220 */ /* 0x000fe20000410000 */
[----:B------:R-:W-:Y:S01]  /*1570*/  @!P4 FFMA.FTZ R21, R18, R18, R21 ;  /* 0x000000121215c223 */ /* 0x000fe20000010015 */
[----:B------:R-:W-:-:S02]  /*1580*/  @!P2 HADD2.F32 R29, -RZ, R13.H1_H1 ;  /* 0x3000000dff1da230 */ /* 0x000fc40000004100 */
[----:B------:R-:W-:Y:S01]  /*1590*/  @!P0 FFMA.FTZ R25, R6, R6, R25 ;  /* 0x0000000606198223 */ /* 0x000fe20000010019 */
[----:B------:R-:W-:Y:S01]  /*15a0*/  @!P5 FFMA.FTZ R20, R7, R7, R20 ;  /* 0x000000070714d223 */ /* 0x000fe20000010014 */
[----:B------:R-:W-:Y:S01]  /*15b0*/  @!P4 FADD.FTZ R5, RZ, R21 ;  /* 0x00000015ff05c221 */ /* 0x000fe20000010000 */
[----:B------:R-:W-:Y:S01]  /*15c0*/  ISETP.NE.AND P4, PT, R28, RZ, PT ;  /* 0x000000ff1c00720c */ /* 0x000fe20003f85270 */
[--C-:B------:R-:W-:Y:S02]  /*15d0*/  @!P3 HADD2.F32 R18, -RZ, R14.reuse.H1_H1 ;  /* 0x3000000eff12b230 */ /* 0x100fe40000004100 */
[----:B------:R-:W-:Y:S01]  /*15e0*/  @!P2 FADD.FTZ R6, R29, -R4 ;  /* 0x800000041d06a221 */ /* 0x000fe20000010000 */
[----:B------:R-:W-:Y:S01]  /*15f0*/  @!P5 FADD.FTZ R5, R5, R20 ;  /* 0x000000140505d221 */ /* 0x000fe20000010000 */
[----:B------:R-:W-:Y:S01]  /*1600*/  ISETP.NE.AND P5, PT, R27, RZ, PT ;  /* 0x000000ff1b00720c */ /* 0x000fe20003fa5270 */
[----:B------:R-:W-:Y:S02]  /*1610*/  @!P3 HADD2.F32 R7, -RZ, R14.H0_H0 ;  /* 0x2000000eff07b230 */ /* 0x000fe40000004100 */
[----:B------:R-:W-:Y:S01]  /*1620*/  @!P3 FADD.FTZ R21, R18, -R4 ;  /* 0x800000041215b221 */ /* 0x000fe20000010000 */
[----:B------:R-:W-:-:S02]  /*1630*/  @!P2 HADD2.F32 R23, -RZ, R13.H0_H0 ;  /* 0x2000000dff17a230 */ /* 0x000fc40000004100 */
[----:B------:R-:W-:Y:S01]  /*1640*/  @!P2 FMUL.FTZ R18, R6, R6 ;  /* 0x000000060612a220 */ /* 0x000fe20000410000 */
[----:B------:R-:W-:Y:S01]  /*1650*/  @!P0 FADD.FTZ R5, R5, R25 ;  /* 0x0000001905058221 */ /* 0x000fe20000010000 */
[--C-:B------:R-:W-:Y:S01]  /*1660*/  @!P3 FADD.FTZ R7, R7, -R4.reuse ;  /* 0x800000040707b221 */ /* 0x100fe20000010000 */
[----:B------:R-:W-:Y:S01]  /*1670*/  @!P3 FMUL.FTZ R6, R21, R21 ;  /* 0x000000151506b220 */ /* 0x000fe20000410000 */
[----:B------:R-:W-:Y:S01]  /*1680*/  @!P2 FADD.FTZ R23, R23, -R4 ;  /* 0x800000041717a221 */ /* 0x000fe20000010000 */
[--C-:B------:R-:W-:Y:S02]  /*1690*/  @!P4 HADD2.F32 R21, -RZ, R16.reuse.H1_H1 ;  /* 0x30000010ff15c230 */ /* 0x100fe40000004100 */
[----:B------:R-:W-:Y:S01]  /*16a0*/  @!P1 FADD.FTZ R5, R5, R24 ;  /* 0x0000001805059221 */ /* 0x000fe20000010000 */
[----:B------:R-:W-:Y:S01]  /*16b0*/  @!P3 FFMA.FTZ R6, R7, R7, R6 ;  /* 0x000000070706b223 */ /* 0x000fe20000010006 */
[----:B------:R-:W-:Y:S02]  /*16c0*/  @!P4 HADD2.F32 R7, -RZ, R16.H0_H0 ;  /* 0x20000010ff07c230 */ /* 0x000fe40000004100 */
[----:B------:R-:W-:Y:S01]  /*16d0*/  @!P2 FFMA.FTZ R18, R23, R23, R18 ;  /* 0x000000171712a223 */ /* 0x000fe20000010012 */
[----:B------:R-:W-:-:S02]  /*16e0*/  @!P5 HADD2.F32 R27, -RZ, R17.H1_H1 ;  /* 0x30000011ff1bd230 */ /* 0x000fc40000004100 */
[--C-:B------:R-:W-:Y:S01]  /*16f0*/  @!P4 FADD.FTZ R20, R21, -R4.reuse ;  /* 0x800000041514c221 */ /* 0x100fe20000010000 */
[----:B------:R-:W-:Y:S02]  /*1700*/  @!P5 HADD2.F32 R25, -RZ, R17.H0_H0 ;  /* 0x20000011ff19d230 */ /* 0x000fe40000004100 */
[----:B------:R-:W-:Y:S01]  /*1710*/  @!P4 FADD.FTZ R7, R7, -R4 ;  /* 0x800000040707c221 */ /* 0x000fe20000010000 */
[----:B------:R-:W-:Y:S01]  /*1720*/  @!P2 FADD.FTZ R5, R5, R18 ;  /* 0x000000120505a221 */ /* 0x000fe20000010000 */
[----:B------:R-:W-:Y:S01]  /*1730*/  @!P4 FMUL.FTZ R20, R20, R20 ;  /* 0x000000141414c220 */ /* 0x000fe20000410000 */
[--C-:B------:R-:W-:Y:S01]  /*1740*/  @!P5 FADD.FTZ R21, R27, -R4.reuse ;  /* 0x800000041b15d221 */ /* 0x100fe20000010000 */
[----:B------:R-:W-:Y:S01]  /*1750*/  @!P5 FADD.FTZ R4, R25, -R4 ;  /* 0x800000041904d221 */ /* 0x000fe20000010000 */
[----:B------:R-:W-:Y:S01]  /*1760*/  @!P3 FADD.FTZ R5, R5, R6 ;  /* 0x000000060505b221 */ /* 0x000fe20000010000 */
[----:B------:R-:W-:Y:S01]  /*1770*/  @!P4 FFMA.FTZ R20, R7, R7, R20 ;  /* 0x000000070714c223 */ /* 0x000fe20000010014 */
[----:B------:R-:W-:Y:S01]  /*1780*/  @!P5 FMUL.FTZ R21, R21, R21 ;  /* 0x000000151515d220 */ /* 0x000fe20000410000 */
[----:B------:R-:W-:-:S02]  /*1790*/  P2R R23, PR, RZ, 0x1 ;  /* 0x00000001ff177803 */ /* 0x000fc40000000000 */
[----:B------:R-:W-:Y:S01]  /*17a0*/  @!P4 FADD.FTZ R5, R5, R20 ;  /* 0x000000140505c221 */ /* 0x000fe20000010000 */
[----:B------:R-:W-:Y:S01]  /*17b0*/  @!P5 FFMA.FTZ R4, R4, R4, R21 ;  /* 0x000000040404d223 */ /* 0x000fe20000010015 */
[----:B------:R-:W-:-:S03]  /*17c0*/  ISETP.NE.AND P0, PT, R26, RZ, PT ;  /* 0x000000ff1a00720c */ /* 0x000fc60003f05270 */
[----:B------:R-:W-:-:S05]  /*17d0*/  @!P5 FADD.FTZ R5, R5, R4 ;  /* 0x000000040505d221 */ /* 0x000fca0000010000 */
        /* <DEDUP_REMOVED lines=11> */
[----:B------:R0:W-:Y:S01]  /*1890*/  @!P0 STS [R3+UR5], R18 ;  /* 0x0000001203008988 */ /* 0x0001e20008000805 */
[----:B------:R-:W-:Y:S01]  /*18a0*/  BAR.SYNC.DEFER_BLOCKING 0x0 ;  /* 0x0000000000007b1d */ /* 0x000fe20000010000 */
[----:B------:R-:W-:-:S13]  /*18b0*/  ISETP.NE.AND P0, PT, R9, RZ, PT ;  /* 0x000000ff0900720c */ /* 0x000fda0003f05270 */
[----:B0-----:R-:W0:Y:S01]  /*18c0*/  @!P0 LDC R3, c[0x0][0x240] ;  /* 0x00009000ff038b82 */ /* 0x001e220000000800 */
[----:B------:R-:W-:-:S06]  /*18d0*/  @!P0 I2FP.F32.S32 R20, UR12 ;  /* 0x0000000c00148c45 */ /* 0x000fcc0008201400 */
[----:B------:R-:W0:Y:S01]  /*18e0*/  @!P0 MUFU.RCP R20, R20 ;  /* 0x0000001400148308 */ /* 0x000e220000001000 */
[----:B------:R-:W1:Y:S01]  /*18f0*/  @P6 LDS R5, [R2] ;  /* 0x0000000002056984 */ /* 0x000e620000000800 */
[----:B------:R-:W-:-:S03]  /*1900*/  ISETP.NE.AND P6, PT, R22, RZ, PT ;  /* 0x000000ff1600720c */ /* 0x000fc60003fc5270 */
        /* <DEDUP_REMOVED lines=16> */
[----:B------:R-:W1:Y:S01]  /*1a10*/  LDC.64 R6, c[0x0][0x230] ;  /* 0x00008c00ff067b82 */ /* 0x000e620000000a00 */
[----:B------:R-:W-:Y:S01]  /*1a20*/  SHF.L.U32 R18, R9, 0x1, RZ ;  /* 0x0000000109127819 */ /* 0x000fe200000006ff */
[----:B------:R-:W-:-:S03]  /*1a30*/  ULDC UR5, c[0x0][0x244] ;  /* 0x0000910000057ab9 */ /* 0x000fc60000000800 */
[C---:B------:R-:W-:Y:S02]  /*1a40*/  LOP3.LUT R21, R18.reuse, 0x1e, RZ, 0xc0, !PT ;  /* 0x0000001e12157812 */ /* 0x040fe400078ec0ff */
[----:B------:R-:W-:Y:S01]  /*1a50*/  LOP3.LUT R18, R18, 0xffffffe0, RZ, 0xc0, !PT ;  /* 0xffffffe012127812 */ /* 0x000fe200078ec0ff */
[----:B------:R-:W2:Y:S01]  /*1a60*/  LDC.64 R4, c[0x0][0x238] ;  /* 0x00008e00ff047b82 */ /* 0x000ea20000000a00 */
[----:B------:R-:W-:-:S05]  /*1a70*/  LEA R21, R0, R21, 0x5 ;  /* 0x0000001500157211 */ /* 0x000fca00078e28ff */
[----:B------:R-:W-:Y:S02]  /*1a80*/  IMAD R18, R18, UR5, R21 ;  /* 0x0000000512127c24 */ /* 0x000fe4000f8e0215 */
[----:B0-----:R-:W0:Y:S01]  /*1a90*/  LDC.64 R2, c[0x0][0x220] ;  /* 0x00008800ff027b82 */ /* 0x001e220000000a00 */
[----:B------:R-:W3:Y:S02]  /*1aa0*/  LDS.64 R20, [UR4] ;  /* 0x00000004ff147984 */ /* 0x000ee40008000a00 */
[----:B------:R-:W-:Y:S01]  /*1ab0*/  SHF.R.U32.HI R23, RZ, 0x1, R18 ;  /* 0x00000001ff177819 */ /* 0x000fe20000011612 */
[----:B-1----:R-:W-:-:S06]  /*1ac0*/  IMAD.WIDE R6, R9, 0x4, R6 ;  /* 0x0000000409067825 */ /* 0x002fcc00078e0206 */
[----:B------:R-:W4:Y:S01]  /*1ad0*/  LDG.E R6, desc[UR8][R6.64] ;  /* 0x0000000806067981 */ /* 0x000f22000c1e1900 */
[----:B--2---:R-:W-:-:S06]  /*1ae0*/  IMAD.WIDE R4, R9, 0x4, R4 ;  /* 0x0000000409047825 */ /* 0x004fcc00078e0204 */
[----:B------:R-:W2:Y:S01]  /*1af0*/  LDG.E R4, desc[UR8][R4.64] ;  /* 0x0000000804047981 */ /* 0x000ea2000c1e1900 */
[----:B0-----:R-:W-:-:S05]  /*1b00*/  IMAD.WIDE R2, R23, 0x4, R2 ;  /* 0x0000000417027825 */ /* 0x001fca00078e0202 */
[----:B------:R-:W5:Y:S01]  /*1b10*/  LDG.E R18, desc[UR8][R2.64] ;  /* 0x0000000802127981 */ /* 0x000f62000c1e1900 */
[--C-:B------:R-:W-:Y:S02]  /*1b20*/  HADD2.F32 R25, -RZ, R8.reuse.H0_H0 ;  /* 0x20000008ff197230 */ /* 0x100fe40000004100 */
[----:B------:R-:W-:Y:S01]  /*1b30*/  HADD2.F32 R27, -RZ, R8.H1_H1 ;  /* 0x30000008ff1b7230 */ /* 0x000fe20000004100 */
[----:B------:R-:W-:Y:S02]  /*1b40*/  PLOP3.LUT P6, PT, PT, PT, UP0, 0x40, 0x0 ;  /* 0x000000000000781c */ /* 0x000fe40003fce808 */
[--C-:B---3--:R-:W-:Y:S02]  /*1b50*/  FADD.FTZ R22, R25, -R20.reuse ;  /* 0x8000001419167221 */ /* 0x108fe40000010000 */
[----:B------:R-:W-:Y:S02]  /*1b60*/  FADD.FTZ R20, R27, -R20 ;  /* 0x800000141b147221 */ /* 0x000fe40000010000 */
[----:B------:R-:W-:-:S02]  /*1b70*/  FMUL.FTZ R22, R22, R21 ;  /* 0x0000001516167220 */ /* 0x000fc40000410000 */
[----:B------:R-:W-:Y:S01]  /*1b80*/  FMUL.FTZ R20, R20, R21 ;  /* 0x0000001514147220 */ /* 0x000fe20000410000 */
[--C-:B----4-:R-:W-:Y:S02]  /*1b90*/  HADD2.F32 R8, -RZ, R6.reuse.H0_H0 ;  /* 0x20000006ff087230 */ /* 0x110fe40000004100 */
[----:B------:R-:W-:Y:S02]  /*1ba0*/  HADD2.F32 R6, -RZ, R6.H1_H1 ;  /* 0x30000006ff067230 */ /* 0x000fe40000004100 */
[--C-:B--2---:R-:W-:Y:S02]  /*1bb0*/  HADD2.F32 R25, -RZ, R4.reuse.H0_H0 ;  /* 0x20000004ff197230 */ /* 0x104fe40000004100 */
[----:B------:R-:W-:-:S03]  /*1bc0*/  HADD2.F32 R5, -RZ, R4.H1_H1 ;  /* 0x30000004ff057230 */ /* 0x000fc60000004100 */
[----:B------:R-:W-:Y:S01]  /*1bd0*/  FFMA.FTZ R25, R8, R22, R25 ;  /* 0x0000001608197223 */ /* 0x000fe20000010019 */
[--C-:B-----5:R-:W-:Y:S02]  /*1be0*/  HADD2.F32 R4, -RZ, R18.reuse.H0_H0 ;  /* 0x20000012ff047230 */ /* 0x120fe40000004100 */
        /* <DEDUP_REMOVED lines=17> */
.L_x_531:
[----:B------:R-:W-:Y:S01]  /*1d00*/  ULDC.64 UR12, c[0x0][0x210] ;  /* 0x00008400000c7ab9 */ /* 0x000fe20000000a00 */
[----:B------:R-:W-:Y:S02]  /*1d10*/  F2FP.F16.F32.PACK_AB R25, R18, R25 ;  /* 0x000000191219723e */ /* 0x000fe400000000ff */
[----:B------:R-:W-:-:S04]  /*1d20*/  LEA R2, P6, R23, UR12, 0x2 ;  /* 0x0000000c17027c11 */ /* 0x000fc8000f8c10ff */
[----:B------:R-:W-:-:S05]  /*1d30*/  LEA.HI.X R3, R23, UR13, RZ, 0x2, P6 ;  /* 0x0000000d17037c11 */ /* 0x000fca000b0f14ff */
[----:B------:R2:W-:Y:S04]  /*1d40*/  STG.E desc[UR8][R2.64], R25 ;  /* 0x0000001902007986 */ /* 0x0005e8000c101908 */
.L_x_530:
[----:B------:R-:W-:Y:S05]  /*1d50*/  BSYNC B0 ;  /* 0x0000000000007941 */ /* 0x000fea0003800000 */
.L_x_529:
[----:B------:R-:W-:Y:S01]  /*1d60*/  ISETP.NE.AND P6, PT, R19, RZ, PT ;  /* 0x000000ff1300720c */ /* 0x000fe20003fc5270 */
[----:B------:R-:W-:-:S12]  /*1d70*/  BSSY B0, `(.L_x_532) ;  /* 0x0000037000007945 */ /* 0x000fd80003800000 */
[----:B------:R-:W-:Y:S05]  /*1d80*/  @P6 BRA `(.L_x_533) ;  /* 0x0000000000d46947 */ /* 0x000fea0003800000 */
[----:B-1----:R-:W1:Y:S01]  /*1d90*/  LDC.64 R4, c[0x0][0x230] ;  /* 0x00008c00ff047b82 */ /* 0x002e620000000a00 */
[----:B------:R-:W-:Y:S01]  /*1da0*/  IADD3 R21, R9, UR7, RZ ;  /* 0x0000000709157c10 */ /* 0x000fe2000fffe0ff */
[----:B------:R-:W-:-:S03]  /*1db0*/  ULDC UR5, c[0x0][0x244] ;  /* 0x0000910000057ab9 */ /* 0x000fc60000000800 */
[----:B------:R-:W-:-:S03]  /*1dc0*/  SHF.L.U32 R8, R21, 0x1, RZ ;  /* 0x0000000115087819 */ /* 0x000fc600000006ff */
[----:B------:R-:W3:Y:S01]  /*1dd0*/  LDC.64 R6, c[0x0][0x238] ;  /* 0x00008e00ff067b82 */ /* 0x000ee20000000a00 */
[C---:B------:R-:W-:Y:S02]  /*1de0*/  LOP3.LUT R19, R8.reuse, 0x1e, RZ, 0xc0, !PT ;  /* 0x0000001e08137812 */ /* 0x040fe400078ec0ff */
[----:B------:R-:W-:Y:S02]  /*1df0*/  LOP3.LUT R8, R8, 0xffffffe0, RZ, 0xc0, !PT ;  /* 0xffffffe008087812 */ /* 0x000fe400078ec0ff */
[----:B------:R-:W-:-:S03]  /*1e00*/  LEA R19, R0, R19, 0x5 ;  /* 0x0000001300137211 */ /* 0x000fc600078e28ff */
[----:B0-2---:R-:W0:Y:S02]  /*1e10*/  LDC.64 R2, c[0x0][0x220] ;  /* 0x00008800ff027b82 */ /* 0x005e240000000a00 */
[----:B------:R-:W-:Y:S02]  /*1e20*/  IMAD R8, R8, UR5, R19 ;  /* 0x0000000508087c24 */ /* 0x000fe4000f8e0213 */
[----:B------:R-:W2:Y:S01]  /*1e30*/  LDS.64 R18, [UR4] ;  /* 0x00000004ff127984 */ /* 0x000ea20008000a00 */
[----:B-1----:R-:W-:-:S06]  /*1e40*/  IMAD.WIDE R4, R21, 0x4, R4 ;  /* 0x0000000415047825 */ /* 0x002fcc00078e0204 */
[----:B------:R-:W4:Y:S01]  /*1e50*/  LDG.E R4, desc[UR8][R4.64] ;  /* 0x0000000804047981 */ /* 0x000f22000c1e1900 */
[----:B---3--:R-:W-:Y:S01]  /*1e60*/  IMAD.WIDE R6, R21, 0x4, R6 ;  /* 0x0000000415067825 */ /* 0x008fe200078e0206 */
[----:B------:R-:W-:-:S05]  /*1e70*/  SHF.R.U32.HI R21, RZ, 0x1, R8 ;  /* 0x00000001ff157819 */ /* 0x000fca0000011608 */
[----:B------:R-:W3:Y:S01]  /*1e80*/  LDG.E R6, desc[UR8][R6.64] ;  /* 0x0000000806067981 */ /* 0x000ee2000c1e1900 */
[----:B0-----:R-:W-:-:S05]  /*1e90*/  IMAD.WIDE R2, R21, 0x4, R2 ;  /* 0x0000000415027825 */ /* 0x001fca00078e0202 */
[----:B------:R-:W5:Y:S01]  /*1ea0*/  LDG.E R8, desc[UR8][R2.64] ;  /* 0x0000000802087981 */ /* 0x000f62000c1e1900 */
[--C-:B------:R-:W-:Y:S02]  /*1eb0*/  HADD2.F32 R23, -RZ, R10.reuse.H0_H0 ;  /* 0x2000000aff177230 */ /* 0x100fe40000004100 */
[----:B------:R-:W-:Y:S01]  /*1ec0*/  HADD2.F32 R25, -RZ, R10.H1_H1 ;  /* 0x3000000aff197230 */ /* 0x000fe20000004100 */
[----:B------:R-:W-:Y:S02]  /*1ed0*/  PLOP3.LUT P6, PT, PT, PT, UP0, 0x40, 0x0 ;  /* 0x000000000000781c */ /* 0x000fe40003fce808 */
[--C-:B--2---:R-:W-:Y:S02]  /*1ee0*/  FADD.FTZ R20, R23, -R18.reuse ;  /* 0x8000001217147221 */ /* 0x104fe40000010000 */
[----:B------:R-:W-:Y:S02]  /*1ef0*/  FADD.FTZ R18, R25, -R18 ;  /* 0x8000001219127221 */ /* 0x000fe40000010000 */
[----:B------:R-:W-:-:S02]  /*1f00*/  FMUL.FTZ R20, R20, R19 ;  /* 0x0000001314147220 */ /* 0x000fc40000410000 */
[----:B------:R-:W-:Y:S01]  /*1f10*/  FMUL.FTZ R18, R18, R19 ;  /* 0x0000001312127220 */ /* 0x000fe20000410000 */
[--C-:B----4-:R-:W-:Y:S02]  /*1f20*/  HADD2.F32 R10, -RZ, R4.reuse.H0_H0 ;  /* 0x20000004ff0a7230 */ /* 0x110fe40000004100 */
[----:B------:R-:W-:Y:S02]  /*1f30*/  HADD2.F32 R4, -RZ, R4.H1_H1 ;  /* 0x30000004ff047230 */ /* 0x000fe40000004100 */
[--C-:B---3--:R-:W-:Y:S02]  /*1f40*/  HADD2.F32 R23, -RZ, R6.reuse.H0_H0 ;  /* 0x20000006ff177230 */ /* 0x108fe40000004100 */
        /* <DEDUP_REMOVED lines=16> */
[----:B------:R-:W0:Y:S02]  /*2050*/  F2I.S8.NTZ R8, R8 ;  /* 0x0000000800087305 */ /* 0x000e240000202100 */
[----:B0-----:R-:W-:-:S05]  /*2060*/  PRMT R19, R19, 0x7604, R8 ;  /* 0x0000760413137816 */ /* 0x001fca0000000008 */
[----:B------:R4:W-:Y:S01]  /*2070*/  STG.E.U16 desc[UR8][R4.64], R19 ;  /* 0x0000001304007986 */ /* 0x0009e2000c101508 */
[----:B------:R-:W-:Y:S05]  /*2080*/  BRA `(.L_x_533) ;  /* 0x0000000000147947 */ /* 0x000fea0003800000 */
.L_x_534:
[----:B------:R-:W-:Y:S01]  /*2090*/  ULDC.64 UR12, c[0x0][0x210] ;  /* 0x00008400000c7ab9 */ /* 0x000fe20000000a00 */
[----:B------:R-:W-:Y:S02]  /*20a0*/  F2FP.F16.F32.PACK_AB R5, R5, R6 ;  /* 0x000000060505723e */ /* 0x000fe400000000ff */
[----:B------:R-:W-:-:S04]  /*20b0*/  LEA R2, P6, R21, UR12, 0x2 ;  /* 0x0000000c15027c11 */ /* 0x000fc8000f8c10ff */
[----:B------:R-:W-:-:S05]  /*20c0*/  LEA.HI.X R3, R21, UR13, RZ, 0x2, P6 ;  /* 0x0000000d15037c11 */ /* 0x000fca000b0f14ff */
[----:B------:R3:W-:Y:S04]  /*20d0*/  STG.E desc[UR8][R2.64], R5 ;  /* 0x0000000502007986 */ /* 0x0007e8000c101908 */
.L_x_533:
[----:B------:R-:W-:Y:S05]  /*20e0*/  BSYNC B0 ;  /* 0x0000000000007941 */ /* 0x000fea0003800000 */
.L_x_532:
[----:B------:R-:W-:Y:S04]  /*20f0*/  BSSY B0, `(.L_x_535) ;  /* 0x0000038000007945 */ /* 0x000fe80003800000 */
[----:B------:R-:W-:Y:S05]  /*2100*/  @P0 BRA `(.L_x_536) ;  /* 0x0000000000d80947 */ /* 0x000fea0003800000 */
[----:B----4-:R-:W4:Y:S01]  /*2110*/  LDC.64 R6, c[0x0][0x230] ;  /* 0x00008c00ff067b82 */ /* 0x010f220000000a00 */
[----:B0123--:R-:W-:Y:S01]  /*2120*/  IADD3 R2, R9, UR7, RZ ;  /* 0x0000000709027c10 */ /* 0x00ffe2000fffe0ff */
[----:B------:R-:W-:-:S03]  /*2130*/  ULDC UR5, c[0x0][0x244] ;  /* 0x0000910000057ab9 */ /* 0x000fc60000000800 */
[----:B------:R-:W-:-:S03]  /*2140*/  IADD3 R21, R2, UR7, RZ ;  /* 0x0000000702157c10 */ /* 0x000fc6000fffe0ff */
[----:B------:R-:W0:Y:S01]  /*2150*/  LDC.64 R4, c[0x0][0x238] ;  /* 0x00008e00ff047b82 */ /* 0x000e220000000a00 */
[----:B------:R-:W-:-:S04]  /*2160*/  SHF.L.U32 R8, R21, 0x1, RZ ;  /* 0x0000000115087819 */ /* 0x000fc800000006ff */
[C---:B------:R-:W-:Y:S02]  /*2170*/  LOP3.LUT R19, R8.reuse, 0x1e, RZ, 0xc0, !PT ;  /* 0x0000001e08137812 */ /* 0x040fe400078ec0ff */
[----:B------:R-:W-:Y:S01]  /*2180*/  LOP3.LUT R8, R8, 0xffffffe0, RZ, 0xc0, !PT ;  /* 0xffffffe008087812 */ /* 0x000fe200078ec0ff */
[----:B------:R-:W1:Y:S01]  /*2190*/  LDC.64 R2, c[0x0][0x220] ;  /* 0x00008800ff027b82 */ /* 0x000e620000000a00 */
[----:B------:R-:W-:-:S05]  /*21a0*/  LEA R19, R0, R19, 0x5 ;  /* 0x0000001300137211 */ /* 0x000fca00078e28ff */
[----:B------:R-:W-:Y:S02]  /*21b0*/  IMAD R8, R8, UR5, R19 ;  /* 0x0000000508087c24 */ /* 0x000fe4000f8e0213 */
[----:B----4-:R-:W-:-:S03]  /*21c0*/  IMAD.WIDE R18, R21, 0x4, R6 ;  /* 0x0000000415127825 */ /* 0x010fc600078e0206 */
[----:B------:R-:W-:-:S03]  /*21d0*/  SHF.R.U32.HI R7, RZ, 0x1, R8 ;  /* 0x00000001ff077819 */ /* 0x000fc60000011608 */
[----:B------:R-:W2:Y:S01]  /*21e0*/  LDG.E R18, desc[UR8][R18.64] ;  /* 0x0000000812127981 */ /* 0x000ea2000c1e1900 */
[----:B0-----:R-:W-:-:S03]  /*21f0*/  IMAD.WIDE R20, R21, 0x4, R4 ;  /* 0x0000000415147825 */ /* 0x001fc600078e0204 */
        /* <DEDUP_REMOVED lines=34> */
.L_x_537:
[----:B------:R-:W-:Y:S01]  /*2420*/  ULDC.64 UR12, c[0x0][0x210] ;  /* 0x00008400000c7ab9 */ /* 0x000fe20000000a00 */
[----:B------:R-:W-:Y:S02]  /*2430*/  F2FP.F16.F32.PACK_AB R11, R6, R11 ;  /* 0x0000000b060b723e */ /* 0x000fe400000000ff */
[----:B------:R-:W-:-:S04]  /*2440*/  LEA R2, P0, R7, UR12, 0x2 ;  /* 0x0000000c07027c11 */ /* 0x000fc8000f8010ff */
[----:B------:R-:W-:-:S05]  /*2450*/  LEA.HI.X R3, R7, UR13, RZ, 0x2, P0 ;  /* 0x0000000d07037c11 */ /* 0x000fca00080f14ff */
[----:B------:R0:W-:Y:S04]  /*2460*/  STG.E desc[UR8][R2.64], R11 ;  /* 0x0000000b02007986 */ /* 0x0001e8000c101908 */
.L_x_536:
[----:B------:R-:W-:Y:S05]  /*2470*/  BSYNC B0 ;  /* 0x0000000000007941 */ /* 0x000fea0003800000 */
.L_x_535:
[----:B------:R-:W-:Y:S04]  /*2480*/  BSSY B0, `(.L_x_538) ;  /* 0x0000039000007945 */ /* 0x000fe80003800000 */
[----:B------:R-:W-:Y:S05]  /*2490*/  @P1 BRA `(.L_x_539) ;  /* 0x0000000000dc1947 */ /* 0x000fea0003800000 */
[----:B01234-:R-:W-:Y:S01]  /*24a0*/  IADD3 R2, R9, UR7, RZ ;  /* 0x0000000709027c10 */ /* 0x01ffe2000fffe0ff */
[----:B------:R-:W0:Y:S01]  /*24b0*/  LDC.64 R6, c[0x0][0x230] ;  /* 0x00008c00ff067b82 */ /* 0x000e220000000a00 */
[----:B------:R-:W-:Y:S02]  /*24c0*/  ULDC UR5, c[0x0][0x244] ;  /* 0x0000910000057ab9 */ /* 0x000fe40000000800 */
[----:B------:R-:W-:-:S04]  /*24d0*/  IADD3 R2, R2, UR7, RZ ;  /* 0x0000000702027c10 */ /* 0x000fc8000fffe0ff */
[----:B------:R-:W-:Y:S01]  /*24e0*/  IADD3 R19, R2, UR7, RZ ;  /* 0x0000000702137c10 */ /* 0x000fe2000fffe0ff */
[----:B------:R-:W1:Y:S03]  /*24f0*/  LDC.64 R4, c[0x0][0x238] ;  /* 0x00008e00ff047b82 */ /* 0x000e660000000a00 */
[----:B------:R-:W-:-:S04]  /*2500*/  SHF.L.U32 R8, R19, 0x1, RZ ;  /* 0x0000000113087819 */ /* 0x000fc800000006ff */
[C---:B------:R-:W-:Y:S01]  /*2510*/  LOP3.LUT R11, R8.reuse, 0x1e, RZ, 0xc0, !PT ;  /* 0x0000001e080b7812 */ /* 0x040fe200078ec0ff */
[----:B------:R-:W2:Y:S01]  /*2520*/  LDC.64 R2, c[0x0][0x220] ;  /* 0x00008800ff027b82 */ /* 0x000ea20000000a00 */
[----:B------:R-:W-:Y:S02]  /*2530*/  LOP3.LUT R8, R8, 0xffffffe0, RZ, 0xc0, !PT ;  /* 0xffffffe008087812 */ /* 0x000fe400078ec0ff */
[----:B------:R-:W-:-:S05]  /*2540*/  LEA R11, R0, R11, 0x5 ;  /* 0x0000000b000b7211 */ /* 0x000fca00078e28ff */
[----:B------:R-:W-:Y:S02]  /*2550*/  IMAD R8, R8, UR5, R11 ;  /* 0x0000000508087c24 */ /* 0x000fe4000f8e020b */
[----:B0-----:R-:W-:-:S03]  /*2560*/  IMAD.WIDE R10, R19, 0x4, R6 ;  /* 0x00000004130a7825 */ /* 0x001fc600078e0206 */
[----:B------:R-:W-:Y:S01]  /*2570*/  SHF.R.U32.HI R7, RZ, 0x1, R8 ;  /* 0x00000001ff077819 */ /* 0x000fe20000011608 */
[----:B-1----:R-:W-:Y:S02]  /*2580*/  IMAD.WIDE R18, R19, 0x4, R4 ;  /* 0x0000000413127825 */ /* 0x002fe400078e0204 */
[----:B------:R-:W3:Y:S04]  /*2590*/  LDG.E R10, desc[UR8][R10.64] ;  /* 0x000000080a0a7981 */ /* 0x000ee8000c1e1900 */
[----:B------:R-:W0:Y:S01]  /*25a0*/  LDS.64 R4, [UR4] ;  /* 0x00000004ff047984 */ /* 0x000e220008000a00 */
[----:B--2---:R-:W-:-:S03]  /*25b0*/  IMAD.WIDE R2, R7, 0x4, R2 ;  /* 0x0000000407027825 */ /* 0x004fc600078e0202 */
[----:B------:R-:W2:Y:S04]  /*25c0*/  LDG.E R18, desc[UR8][R18.64] ;  /* 0x0000000812127981 */ /* 0x000ea8000c1e1900 */
[----:B------:R-:W4:Y:S01]  /*25d0*/  LDG.E R6, desc[UR8][R2.64] ;  /* 0x0000000802067981 */ /* 0x000f22000c1e1900 */
[--C-:B------:R-:W-:Y:S01]  /*25e0*/  HADD2.F32 R21, -RZ, R12.reuse.H0_H0 ;  /* 0x2000000cff157230 */ /* 0x100fe20000004100 */
[----:B------:R-:W-:Y:S01]  /*25f0*/  PLOP3.LUT P0, PT, PT, PT, UP0, 0x40, 0x0 ;  /* 0x000000000000781c */ /* 0x000fe20003f0e808 */
[----:B------:R-:W-:-:S03]  /*2600*/  HADD2.F32 R23, -RZ, R12.H1_H1 ;  /* 0x3000000cff177230 */ /* 0x000fc60000004100 */
[--C-:B0-----:R-:W-:Y:S02]  /*2610*/  FADD.FTZ R8, R21, -R4.reuse ;  /* 0x8000000415087221 */ /* 0x101fe40000010000 */
[----:B------:R-:W-:Y:S02]  /*2620*/  FADD.FTZ R12, R23, -R4 ;  /* 0x80000004170c7221 */ /* 0x000fe40000010000 */
[-C--:B------:R-:W-:Y:S02]  /*2630*/  FMUL.FTZ R8, R8, R5.reuse ;  /* 0x0000000508087220 */ /* 0x080fe40000410000 */
[----:B------:R-:W-:Y:S01]  /*2640*/  FMUL.FTZ R12, R12, R5 ;  /* 0x000000050c0c7220 */ /* 0x000fe20000410000 */
[--C-:B---3--:R-:W-:Y:S02]  /*2650*/  HADD2.F32 R4, -RZ, R10.reuse.H0_H0 ;  /* 0x2000000aff047230 */ /* 0x108fe40000004100 */
[----:B------:R-:W-:Y:S02]  /*2660*/  HADD2.F32 R10, -RZ, R10.H1_H1 ;  /* 0x3000000aff0a7230 */ /* 0x000fe40000004100 */
[----:B--2---:R-:W-:-:S02]  /*2670*/  HADD2.F32 R21, -RZ, R18.H0_H0 ;  /* 0x20000012ff157230 */ /* 0x004fc40000004100 */
        /* <DEDUP_REMOVED lines=20> */
.L_x_540:
[----:B------:R-:W-:Y:S01]  /*27c0*/  ULDC.64 UR12, c[0x0][0x210] ;  /* 0x00008400000c7ab9 */ /* 0x000fe20000000a00 */
[----:B------:R-:W-:Y:S02]  /*27d0*/  F2FP.F16.F32.PACK_AB R21, R6, R21 ;  /* 0x000000150615723e */ /* 0x000fe400000000ff */
[----:B------:R-:W-:-:S04]  /*27e0*/  LEA R2, P0, R7, UR12, 0x2 ;  /* 0x0000000c07027c11 */ /* 0x000fc8000f8010ff */
[----:B------:R-:W-:-:S05]  /*27f0*/  LEA.HI.X R3, R7, UR13, RZ, 0x2, P0 ;  /* 0x0000000d07037c11 */ /* 0x000fca00080f14ff */
[----:B------:R0:W-:Y:S04]  /*2800*/  STG.E desc[UR8][R2.64], R21 ;  /* 0x0000001502007986 */ /* 0x0001e8000c101908 */
.L_x_539:
[----:B------:R-:W-:Y:S05]  /*2810*/  BSYNC B0 ;  /* 0x0000000000007941 */ /* 0x000fea0003800000 */
.L_x_538:
        /* <DEDUP_REMOVED lines=8> */
[----:B------:R-:W-:-:S04]  /*28a0*/  IADD3 R19, R2, UR7, RZ ;  /* 0x0000000702137c10 */ /* 0x000fc8000fffe0ff */
[----:B------:R-:W-:Y:S01]  /*28b0*/  SHF.L.U32 R8, R19, 0x1, RZ ;  /* 0x0000000113087819 */ /* 0x000fe200000006ff */
[----:B------:R-:W2:Y:S03]  /*28c0*/  LDC.64 R2, c[0x0][0x220] ;  /* 0x00008800ff027b82 */ /* 0x000ea60000000a00 */
[C---:B------:R-:W-:Y:S02]  /*28d0*/  LOP3.LUT R11, R8.reuse, 0x1e, RZ, 0xc0, !PT ;  /* 0x0000001e080b7812 */ /* 0x040fe400078ec0ff */
[----:B------:R-:W-:Y:S02]  /*28e0*/  LOP3.LUT R8, R8, 0xffffffe0, RZ, 0xc0, !PT ;  /* 0xffffffe008087812 */ /* 0x000fe400078ec0ff */
[----:B------:R-:W-:-:S05]  /*28f0*/  LEA R11, R0, R11, 0x5 ;  /* 0x0000000b000b7211 */ /* 0x000fca00078e28ff */
[----:B------:R-:W-:Y:S02]  /*2900*/  IMAD R8, R8, UR5, R11 ;  /* 0x0000000508087c24 */ /* 0x000fe4000f8e020b */
[----:B0-----:R-:W-:-:S03]  /*2910*/  IMAD.WIDE R10, R19, 0x4, R6 ;  /* 0x00000004130a7825 */ /* 0x001fc600078e0206 */
[----:B------:R-:W-:Y:S01]  /*2920*/  SHF.R.U32.HI R7, RZ, 0x1, R8 ;  /* 0x00000001ff077819 */ /* 0x000fe20000011608 */
[----:B-1----:R-:W-:Y:S02]  /*2930*/  IMAD.WIDE R18, R19, 0x4, R4 ;  /* 0x0000000413127825 */ /* 0x002fe400078e0204 */
[----:B------:R-:W3:Y:S04]  /*2940*/  LDG.E R10, desc[UR8][R10.64] ;  /* 0x000000080a0a7981 */ /* 0x000ee8000c1e1900 */
[----:B------:R-:W4:Y:S01]  /*2950*/  LDG.E R18, desc[UR8][R18.64] ;  /* 0x0000000812127981 */ /* 0x000f22000c1e1900 */
[----:B--2---:R-:W-:-:S03]  /*2960*/  IMAD.WIDE R2, R7, 0x4, R2 ;  /* 0x0000000407027825 */ /* 0x004fc600078e0202 */
[----:B------:R-:W0:Y:S04]  /*2970*/  LDS.64 R4, [UR4] ;  /* 0x00000004ff047984 */ /* 0x000e280008000a00 */
[----:B------:R-:W2:Y:S01]  /*2980*/  LDG.E R6, desc[UR8][R2.64] ;  /* 0x0000000802067981 */ /* 0x000ea2000c1e1900 */
        /* <DEDUP_REMOVED lines=30> */
.L_x_543:
[----:B------:R-:W-:Y:S01]  /*2b70*/  ULDC.64 UR12, c[0x0][0x210] ;  /* 0x00008400000c7ab9 */ /* 0x000fe20000000a00 */
[----:B------:R-:W-:Y:S02]  /*2b80*/  F2FP.F16.F32.PACK_AB R13, R6, R13 ;  /* 0x0000000d060d723e */ /* 0x000fe400000000ff */
[----:B------:R-:W-:-:S04]  /*2b90*/  LEA R2, P0, R7, UR12, 0x2 ;  /* 0x0000000c07027c11 */ /* 0x000fc8000f8010ff */
[----:B------:R-:W-:-:S05]  /*2ba0*/  LEA.HI.X R3, R7, UR13, RZ, 0x2, P0 ;  /* 0x0000000d07037c11 */ /* 0x000fca00080f14ff */
[----:B------:R0:W-:Y:S04]  /*2bb0*/  STG.E desc[UR8][R2.64], R13 ;  /* 0x0000000d02007986 */ /* 0x0001e8000c101908 */
.L_x_542:
[----:B------:R-:W-:Y:S05]  /*2bc0*/  BSYNC B0 ;  /* 0x0000000000007941 */ /* 0x000fea0003800000 */
.L_x_541:
        /* <DEDUP_REMOVED lines=9> */
[----:B------:R-:W-:Y:S02]  /*2c60*/  IADD3 R13, R2, UR7, RZ ;  /* 0x00000007020d7c10 */ /* 0x000fe4000fffe0ff */
[----:B------:R-:W2:Y:S02]  /*2c70*/  LDC.64 R2, c[0x0][0x220] ;  /* 0x00008800ff027b82 */ /* 0x000ea40000000a00 */
[----:B------:R-:W-:-:S04]  /*2c80*/  SHF.L.U32 R8, R13, 0x1, RZ ;  /* 0x000000010d087819 */ /* 0x000fc800000006ff */
[C---:B------:R-:W-:Y:S02]  /*2c90*/  LOP3.LUT R11, R8.reuse, 0x1e, RZ, 0xc0, !PT ;  /* 0x0000001e080b7812 */ /* 0x040fe400078ec0ff */
[----:B------:R-:W-:Y:S02]  /*2ca0*/  LOP3.LUT R8, R8, 0xffffffe0, RZ, 0xc0, !PT ;  /* 0xffffffe008087812 */ /* 0x000fe400078ec0ff */
[----:B------:R-:W-:-:S05]  /*2cb0*/  LEA R11, R0, R11, 0x5 ;  /* 0x0000000b000b7211 */ /* 0x000fca00078e28ff */
[----:B------:R-:W-:Y:S02]  /*2cc0*/  IMAD R8, R8, UR5, R11 ;  /* 0x0000000508087c24 */ /* 0x000fe4000f8e020b */
[----:B0-----:R-:W-:-:S03]  /*2cd0*/  IMAD.WIDE R10, R13, 0x4, R6 ;  /* 0x000000040d0a7825 */ /* 0x001fc600078e0206 */
[----:B------:R-:W-:Y:S01]  /*2ce0*/  SHF.R.U32.HI R6, RZ, 0x1, R8 ;  /* 0x00000001ff067819 */ /* 0x000fe20000011608 */
[----:B-1----:R-:W-:Y:S02]  /*2cf0*/  IMAD.WIDE R12, R13, 0x4, R4 ;  /* 0x000000040d0c7825 */ /* 0x002fe400078e0204 */
[----:B------:R-:W3:Y:S02]  /*2d00*/  LDG.E R10, desc[UR8][R10.64] ;  /* 0x000000080a0a7981 */ /* 0x000ee4000c1e1900 */
[----:B--2---:R-:W-:Y:S02]  /*2d10*/  IMAD.WIDE R2, R6, 0x4, R2 ;  /* 0x0000000406027825 */ /* 0x004fe400078e0202 */
[----:B------:R-:W2:Y:S04]  /*2d20*/  LDG.E R12, desc[UR8][R12.64] ;  /* 0x000000080c0c7981 */ /* 0x000ea8000c1e1900 */
[----:B------:R-:W4:Y:S01]  /*2d30*/  LDG.E R8, desc[UR8][R2.64] ;  /* 0x0000000802087981 */ /* 0x000f22000c1e1900 */
[--C-:B------:R-:W-:Y:S01]  /*2d40*/  HADD2.F32 R7, -RZ, R14.reuse.H0_H0 ;  /* 0x2000000eff077230 */ /* 0x100fe20000004100 */
[----:B------:R-:W-:Y:S01]  /*2d50*/  PLOP3.LUT P0, PT, PT, PT, UP0, 0x40, 0x0 ;  /* 0x000000000000781c */ /* 0x000fe20003f0e808 */
[----:B------:R-:W-:Y:S01]  /*2d60*/  HADD2.F32 R19, -RZ, R14.H1_H1 ;  /* 0x3000000eff137230 */ /* 0x000fe20000004100 */
[----:B------:R-:W0:Y:S02]  /*2d70*/  LDS.64 R4, [UR4] ;  /* 0x00000004ff047984 */ /* 0x000e240008000a00 */
[----:B0-----:R-:W-:-:S02]  /*2d80*/  FADD.FTZ R14, R7, -R4 ;  /* 0x80000004070e7221 */ /* 0x001fc40000010000 */
[----:B------:R-:W-:Y:S02]  /*2d90*/  FADD.FTZ R18, R19, -R4 ;  /* 0x8000000413127221 */ /* 0x000fe40000010000 */
[-C--:B------:R-:W-:Y:S02]  /*2da0*/  FMUL.FTZ R14, R14, R5.reuse ;  /* 0x000000050e0e7220 */ /* 0x080fe40000410000 */
        /* <DEDUP_REMOVED lines=24> */
.L_x_546:
[----:B------:R-:W-:Y:S01]  /*2f30*/  ULDC.64 UR12, c[0x0][0x210] ;  /* 0x00008400000c7ab9 */ /* 0x000fe20000000a00 */
[----:B------:R-:W-:Y:S02]  /*2f40*/  F2FP.F16.F32.PACK_AB R5, R5, R4 ;  /* 0x000000040505723e */ /* 0x000fe400000000ff */
[----:B------:R-:W-:-:S04]  /*2f50*/  LEA R2, P0, R6, UR12, 0x2 ;  /* 0x0000000c06027c11 */ /* 0x000fc8000f8010ff */
[----:B------:R-:W-:-:S05]  /*2f60*/  LEA.HI.X R3, R6, UR13, RZ, 0x2, P0 ;  /* 0x0000000d06037c11 */ /* 0x000fca00080f14ff */
[----:B------:R0:W-:Y:S04]  /*2f70*/  STG.E desc[UR8][R2.64], R5 ;  /* 0x0000000502007986 */ /* 0x0001e8000c101908 */
.L_x_545:
[----:B------:R-:W-:Y:S05]  /*2f80*/  BSYNC B0 ;  /* 0x0000000000007941 */ /* 0x000fea0003800000 */
.L_x_544:
[----:B------:R-:W-:Y:S04]  /*2f90*/  BSSY B0, `(.L_x_547) ;  /* 0x000003a000007945 */ /* 0x000fe80003800000 */
[----:B------:R-:W-:Y:S05]  /*2fa0*/  @P4 BRA `(.L_x_548) ;  /* 0x0000000000e04947 */ /* 0x000fea0003800000 */
[----:B01234-:R-:W0:Y:S01]  /*2fb0*/  LDC R2, c[0x0][RZ] ;  /* 0x00000000ff027b82 */ /* 0x01fe220000000800 */
[----:B------:R-:W-:-:S07]  /*2fc0*/  ULDC UR5, c[0x0][0x244] ;  /* 0x0000910000057ab9 */ /* 0x000fce0000000800 */
[----:B------:R-:W1:Y:S08]  /*2fd0*/  LDC.64 R6, c[0x0][0x230] ;  /* 0x00008c00ff067b82 */ /* 0x000e700000000a00 */
[----:B------:R-:W2:Y:S01]  /*2fe0*/  LDC.64 R4, c[0x0][0x238] ;  /* 0x00008e00ff047b82 */ /* 0x000ea20000000a00 */
[----:B0-----:R-:W-:-:S04]  /*2ff0*/  IADD3 R9, R2, R2, R9 ;  /* 0x0000000202097210 */ /* 0x001fc80007ffe009 */
[----:B------:R-:W-:-:S04]  /*3000*/  IADD3 R9, R2, R9, R2 ;  /* 0x0000000902097210 */ /* 0x000fc80007ffe002 */
[----:B------:R-:W-:Y:S02]  /*3010*/  IADD3 R11, R2, R9, R2 ;  /* 0x00000009020b7210 */ /* 0x000fe40007ffe002 */
[----:B------:R-:W0:Y:S02]  /*3020*/  LDC.64 R2, c[0x0][0x220] ;  /* 0x00008800ff027b82 */ /* 0x000e240000000a00 */
[----:B------:R-:W-:-:S04]  /*3030*/  SHF.L.U32 R8, R11, 0x1, RZ ;  /* 0x000000010b087819 */ /* 0x000fc800000006ff */
[C---:B------:R-:W-:Y:S02]  /*3040*/  LOP3.LUT R9, R8.reuse, 0x1e, RZ, 0xc0, !PT ;  /* 0x0000001e08097812 */ /* 0x040fe400078ec0ff */
[----:B------:R-:W-:Y:S02]  /*3050*/  LOP3.LUT R8, R8, 0xffffffe0, RZ, 0xc0, !PT ;  /* 0xffffffe008087812 */ /* 0x000fe400078ec0ff */
[----:B------:R-:W-:-:S05]  /*3060*/  LEA R9, R0, R9, 0x5 ;  /* 0x0000000900097211 */ /* 0x000fca00078e28ff */
[----:B------:R-:W-:Y:S02]  /*3070*/  IMAD R12, R8, UR5, R9 ;  /* 0x00000005080c7c24 */ /* 0x000fe4000f8e0209 */
[C---:B-1----:R-:W-:Y:S02]  /*3080*/  IMAD.WIDE R8, R11.reuse, 0x4, R6 ;  /* 0x000000040b087825 */ /* 0x042fe400078e0206 */
[----:B------:R-:W1:Y:S02]  /*3090*/  LDS.64 R6, [UR4] ;  /* 0x00000004ff067984 */ /* 0x000e640008000a00 */
[----:B--2---:R-:W-:Y:S01]  /*30a0*/  IMAD.WIDE R10, R11, 0x4, R4 ;  /* 0x000000040b0a7825 */ /* 0x004fe200078e0204 */
[----:B------:R-:W-:Y:S01]  /*30b0*/  SHF.R.U32.HI R5, RZ, 0x1, R12 ;  /* 0x00000001ff057819 */ /* 0x000fe2000001160c */
[----:B------:R-:W2:Y:S04]  /*30c0*/  LDG.E R8, desc[UR8][R8.64] ;  /* 0x0000000808087981 */ /* 0x000ea8000c1e1900 */
[----:B------:R-:W3:Y:S01]  /*30d0*/  LDG.E R10, desc[UR8][R10.64] ;  /* 0x000000080a0a7981 */ /* 0x000ee2000c1e1900 */
[----:B0-----:R-:W-:-:S05]  /*30e0*/  IMAD.WIDE R2, R5, 0x4, R2 ;  /* 0x0000000405027825 */ /* 0x001fca00078e0202 */
[----:B------:R-:W4:Y:S01]  /*30f0*/  LDG.E R12, desc[UR8][R2.64] ;  /* 0x00000008020c7981 */ /* 0x000f22000c1e1900 */
[--C-:B------:R-:W-:Y:S01]  /*3100*/  HADD2.F32 R13, -RZ, R16.reuse.H0_H0 ;  /* 0x20000010ff0d7230 */ /* 0x100fe20000004100 */
[----:B------:R-:W-:Y:S01]  /*3110*/  PLOP3.LUT P0, PT, PT, PT, UP0, 0x40, 0x0 ;  /* 0x000000000000781c */ /* 0x000fe20003f0e808 */
[----:B------:R-:W-:-:S03]  /*3120*/  HADD2.F32 R19, -RZ, R16.H1_H1 ;  /* 0x30000010ff137230 */ /* 0x000fc60000004100 */
[--C-:B-1----:R-:W-:Y:S02]  /*3130*/  FADD.FTZ R14, R13, -R6.reuse ;  /* 0x800000060d0e7221 */ /* 0x102fe40000010000 */
[----:B------:R-:W-:Y:S02]  /*3140*/  FADD.FTZ R6, R19, -R6 ;  /* 0x8000000613067221 */ /* 0x000fe40000010000 */
[-C--:B------:R-:W-:Y:S02]  /*3150*/  FMUL.FTZ R14, R14, R7.reuse ;  /* 0x000000070e0e7220 */ /* 0x080fe40000410000 */
[----:B------:R-:W-:Y:S01]  /*3160*/  FMUL.FTZ R6, R6, R7 ;  /* 0x0000000706067220 */ /* 0x000fe20000410000 */
[--C-:B--2---:R-:W-:Y:S02]  /*3170*/  HADD2.F32 R4, -RZ, R8.reuse.H0_H0 ;  /* 0x20000008ff047230 */ /* 0x104fe40000004100 */
[----:B------:R-:W-:Y:S02]  /*3180*/  HADD2.F32 R8, -RZ, R8.H1_H1 ;  /* 0x30000008ff087230 */ /* 0x000fe40000004100 */
[----:B---3--:R-:W-:-:S02]  /*3190*/  HADD2.F32 R13, -RZ, R10.H0_H0 ;  /* 0x2000000aff0d7230 */ /* 0x008fc40000004100 */
        /* <DEDUP_REMOVED lines=20> */
.L_x_549:
[----:B------:R-:W-:Y:S01]  /*32e0*/  ULDC.64 UR6, c[0x0][0x210] ;  /* 0x0000840000067ab9 */ /* 0x000fe20000000a00 */
[----:B------:R-:W-:Y:S02]  /*32f0*/  F2FP.F16.F32.PACK_AB R13, R12, R13 ;  /* 0x0000000d0c0d723e */ /* 0x000fe400000000ff */
[----:B------:R-:W-:-:S04]  /*3300*/  LEA R2, P0, R5, UR6, 0x2 ;  /* 0x0000000605027c11 */ /* 0x000fc8000f8010ff */
[----:B------:R-:W-:-:S05]  /*3310*/  LEA.HI.X R3, R5, UR7, RZ, 0x2, P0 ;  /* 0x0000000705037c11 */ /* 0x000fca00080f14ff */
[----:B------:R0:W-:Y:S04]  /*3320*/  STG.E desc[UR8][R2.64], R13 ;  /* 0x0000000d02007986 */ /* 0x0001e8000c101908 */
.L_x_548:
[----:B------:R-:W-:Y:S05]  /*3330*/  BSYNC B0 ;  /* 0x0000000000007941 */ /* 0x000fea0003800000 */
.L_x_547:
[----:B------:R-:W-:Y:S05]  /*3340*/  @P5 EXIT ;  /* 0x000000000000594d */ /* 0x000fea0003800000 */
[----:B01-34-:R-:W0:Y:S01]  /*3350*/  LDC.64 R4, c[0x0][0x230] ;  /* 0x00008c00ff047b82 */ /* 0x01be220000000a00 */
[----:B------:R-:W-:Y:S01]  /*3360*/  SHF.L.U32 R8, R15, 0x1, RZ ;  /* 0x000000010f087819 */ /* 0x000fe200000006ff */
[----:B------:R-:W-:Y:S01]  /*3370*/  ULDC UR5, c[0x0][0x244] ;  /* 0x0000910000057ab9 */ /* 0x000fe20000000800 */
[----:B------:R-:W1:Y:S02]  /*3380*/  LDS.64 R12, [UR4] ;  /* 0x00000004ff0c7984 */ /* 0x000e640008000a00 */
[C---:B------:R-:W-:Y:S02]  /*3390*/  LOP3.LUT R9, R8.reuse, 0x1e, RZ, 0xc0, !PT ;  /* 0x0000001e08097812 */ /* 0x040fe400078ec0ff */
[----:B------:R-:W-:Y:S01]  /*33a0*/  LOP3.LUT R8, R8, 0xffffffe0, RZ, 0xc0, !PT ;  /* 0xffffffe008087812 */ /* 0x000fe200078ec0ff */
[----:B------:R-:W3:Y:S01]  /*33b0*/  LDC.64 R6, c[0x0][0x238] ;  /* 0x00008e00ff067b82 */ /* 0x000ee20000000a00 */
[----:B------:R-:W-:-:S05]  /*33c0*/  LEA R9, R0, R9, 0x5 ;  /* 0x0000000900097211 */ /* 0x000fca00078e28ff */
[----:B------:R-:W-:Y:S02]  /*33d0*/  IMAD R0, R8, UR5, R9 ;  /* 0x0000000508007c24 */ /* 0x000fe4000f8e0209 */
[----:B--2---:R-:W2:Y:S03]  /*33e0*/  LDC.64 R2, c[0x0][0x220] ;  /* 0x00008800ff027b82 */ /* 0x004ea60000000a00 */
[----:B------:R-:W-:Y:S01]  /*33f0*/  SHF.R.U32.HI R0, RZ, 0x1, R0 ;  /* 0x00000001ff007819 */ /* 0x000fe20000011600 */
[----:B0-----:R-:W-:-:S06]  /*3400*/  IMAD.WIDE R4, R15, 0x4, R4 ;  /* 0x000000040f047825 */ /* 0x001fcc00078e0204 */
[----:B------:R-:W4:Y:S01]  /*3410*/  LDG.E R4, desc[UR8][R4.64] ;  /* 0x0000000804047981 */ /* 0x000f22000c1e1900 */
[----:B---3--:R-:W-:-:S06]  /*3420*/  IMAD.WIDE R6, R15, 0x4, R6 ;  /* 0x000000040f067825 */ /* 0x008fcc00078e0206 */
[----:B------:R-:W3:Y:S01]  /*3430*/  LDG.E R6, desc[UR8][R6.64] ;  /* 0x0000000806067981 */ /* 0x000ee2000c1e1900 */
[----:B--2---:R-:W-:-:S05]  /*3440*/  IMAD.WIDE R2, R0, 0x4, R2 ;  /* 0x0000000400027825 */ /* 0x004fca00078e0202 */
[----:B------:R-:W2:Y:S01]  /*3450*/  LDG.E R9, desc[UR8][R2.64] ;  /* 0x0000000802097981 */ /* 0x000ea2000c1e1900 */
[--C-:B------:R-:W-:Y:S02]  /*3460*/  HADD2.F32 R11, -RZ, R17.reuse.H0_H0 ;  /* 0x20000011ff0b7230 */ /* 0x100fe40000004100 */
[----:B------:R-:W-:Y:S01]  /*3470*/  HADD2.F32 R17, -RZ, R17.H1_H1 ;  /* 0x30000011ff117230 */ /* 0x000fe20000004100 */
[----:B------:R-:W-:Y:S02]  /*3480*/  PLOP3.LUT P0, PT, PT, PT, UP0, 0x40, 0x0 ;  /* 0x000000000000781c */ /* 0x000fe40003f0e808 */
[--C-:B-1----:R-:W-:Y:S02]  /*3490*/  FADD.FTZ R8, R11, -R12.reuse ;  /* 0x8000000c0b087221 */ /* 0x102fe40000010000 */
        /* <DEDUP_REMOVED lines=20> */
[----:B------:R-:W-:Y:S01]  /*35e0*/  STG.E desc[UR8][R2.64], R7 ;  /* 0x0000000702007986 */ /* 0x000fe2000c101908 */
[----:B------:R-:W-:-:S05]  /*35f0*/  IADD3.X R5, RZ, UR5, RZ, P0, !PT ;  /* 0x00000005ff057c10 */ /* 0x000fca00087fe4ff */
[----:B------:R-:W0:Y:S02]  /*3600*/  F2I.S8.NTZ R9, R9 ;  /* 0x0000000900097305 */ /* 0x000e240000202100 */
[----:B0-----:R-:W-:-:S05]  /*3610*/  PRMT R11, R9, 0x7604, R8 ;  /* 0x00007604090b7816 */ /* 0x001fca0000000008 */
[----:B------:R-:W-:Y:S01]  /*3620*/  STG.E.U16 desc[UR8][R4.64], R11 ;  /* 0x0000000b04007986 */ /* 0x000fe2000c101508 */
[----:B------:R-:W-:Y:S05]  /*3630*/  EXIT ;  /* 0x000000000000794d */ /* 0x000fea0003800000 */
.L_x_550:
[----:B------:R-:W-:Y:S01]  /*3640*/  ULDC.64 UR4, c[0x0][0x210] ;  /* 0x0000840000047ab9 */ /* 0x000fe20000000a00 */
[----:B------:R-:W-:Y:S02]  /*3650*/  F2FP.F16.F32.PACK_AB R5, R6, R5 ;  /* 0x000000050605723e */ /* 0x000fe400000000ff */
[----:B------:R-:W-:-:S04]  /*3660*/  LEA R2, P0, R0, UR4, 0x2 ;  /* 0x0000000400027c11 */ /* 0x000fc8000f8010ff */
[----:B------:R-:W-:-:S05]  /*3670*/  LEA.HI.X R3, R0, UR5, RZ, 0x2, P0 ;  /* 0x0000000500037c11 */ /* 0x000fca00080f14ff */
[----:B------:R-:W-:Y:S01]  /*3680*/  STG.E desc[UR8][R2.64], R5 ;  /* 0x0000000502007986 */ /* 0x000fe2000c101908 */
[----:B------:R-:W-:Y:S05]  /*3690*/  EXIT ;  /* 0x000000000000794d */ /* 0x000fea0003800000 */
.L_x_551:
        /* <DEDUP_REMOVED lines=14> */
.L_x_660:


//--------------------- .text._ZN17fastertransformer26add_bias_layernorm_add_resI6__halfLi4EEEvPaPKaPT_PKS5_S8_S8_fiiPKfSA_ --------------------------
	.section	.text._ZN17fastertransformer26add_bias_layernorm_add_resI6__halfLi4EEEvPaPKaPT_PKS5_S8_S8_fiiPKfSA_,"ax",@progbits
	.align	128
        .global         _ZN17fastertransformer26add_bias_layernorm_add_resI6__halfLi4EEEvPaPKaPT_PKS5_S8_S8_fiiPKfSA_
        .type           _ZN17fastertransformer26add_bias_layernorm_add_resI6__halfLi4EEEvPaPKaPT_PKS5_S8_S8_fiiPKfSA_,@function
        .size           _ZN17fastertransformer26add_bias_layernorm_add_resI6__halfLi4EEEvPaPKaPT_PKS5_S8_S8_fiiPKfSA_,(.L_x_661 - _ZN17fastertransformer26add_bias_layernorm_add_resI6__halfLi4EEEvPaPKaPT_PKS5_S8_S8_fiiPKfSA_)
        .other          _ZN17fastertransformer26add_bias_layernorm_add_resI6__halfLi4EEEvPaPKaPT_PKS5_S8_S8_fiiPKfSA_,@"STO_CUDA_ENTRY STV_DEFAULT"
_ZN17fastertransformer26add_bias_layernorm_add_resI6__halfLi4EEEvPaPKaPT_PKS5_S8_S8_fiiPKfSA_:
.text._ZN17fastertransformer26add_bias_layernorm_add_resI6__halfLi4EEEvPaPKaPT_PKS5_S8_S8_fiiPKfSA_:
[----:B------:R-:W-:Y:S01]  /*0000*/  LDC R1, c[0x0][0x28] ;  /* 0x00000a00ff017b82 */ /* 0x000fe20000000800 */
[----:B------:R-:W0:Y:S01]  /*0010*/  S2R R0, SR_TID.X ;  /* 0x0000000000007919 */ /* 0x000e220000002100 */
[----:B------:R-:W-:Y:S01]  /*0020*/  ULDC UR7, c[0x0][0x248] ;  /* 0x0000920000077ab9 */ /* 0x000fe20000000800 */
[----:B------:R-:W-:Y:S01]  /*0030*/  ULDC UR4, c[0x0][0x0] ;  /* 0x0000000000047ab9 */ /* 0x000fe20000000800 */
[----:B------:R-:W-:Y:S01]  /*0040*/  ULDC.64 UR8, c[0x0][0x208] ;  /* 0x0000820000087ab9 */ /* 0x000fe20000000a00 */
[----:B------:R-:W1:Y:S01]  /*0050*/  S2R R2, SR_CTAID.X ;  /* 0x0000000000027919 */ /* 0x000e620000002500 */
[C---:B0-----:R-:W-:Y:S02]  /*0060*/  ISETP.GE.AND P4, PT, R0.reuse, UR7, PT ;  /* 0x0000000700007c0c */ /* 0x041fe4000bf86270 */
[----:B------:R-:W-:-:S04]  /*0070*/  IADD3 R3, R0, UR4, RZ ;  /* 0x0000000400037c10 */ /* 0x000fc8000fffe0ff */
[C---:B------:R-:W-:Y:S02]  /*0080*/  IADD3 R4, R3.reuse, UR4, RZ ;  /* 0x0000000403047c10 */ /* 0x040fe4000fffe0ff */
[----:B------:R-:W-:Y:S02]  /*0090*/  ISETP.GE.AND P1, PT, R3, UR7, PT ;  /* 0x0000000703007c0c */ /* 0x000fe4000bf26270 */
[C---:B------:R-:W-:Y:S02]  /*00a0*/  ISETP.GE.AND P2, PT, R4.reuse, UR7, PT ;  /* 0x0000000704007c0c */ /* 0x040fe4000bf46270 */
[----:B------:R-:W-:Y:S01]  /*00b0*/  IADD3 R5, R4, UR4, RZ ;  /* 0x0000000404057c10 */ /* 0x000fe2000fffe0ff */
[----:B------:R-:W0:Y:S01]  /*00c0*/  @!P4 LDC R14, c[0x0][0x244] ;  /* 0x00009100ff0ecb82 */ /* 0x000e220000000800 */
[----:B------:R-:W-:Y:S01]  /*00d0*/  @!P4 LOP3.LUT R13, R0, 0x1f, RZ, 0xc0, !PT ;  /* 0x0000001f000dc812 */ /* 0x000fe200078ec0ff */
[----:B------:R-:W-:Y:S01]  /*00e0*/  ULDC.64 UR4, c[0x0][0x258] ;  /* 0x0000960000047ab9 */ /* 0x000fe20000000a00 */
[----:B------:R-:W-:-:S02]  /*00f0*/  ISETP.GE.AND P3, PT, R5, UR7, PT ;  /* 0x0000000705007c0c */ /* 0x000fc4000bf66270 */
[----:B-1----:R-:W-:Y:S02]  /*0100*/  @!P4 LEA R15, R2, R13, 0x5 ;  /* 0x0000000d020fc211 */ /* 0x002fe400078e28ff */
[----:B------:R-:W-:Y:S01]  /*0110*/  @!P4 LOP3.LUT R8, R0, 0xffffffe0, RZ, 0xc0, !PT ;  /* 0xffffffe00008c812 */ /* 0x000fe200078ec0ff */
[----:B------:R-:W1:Y:S01]  /*0120*/  @!P4 LDC.64 R26, c[0x0][0x218] ;  /* 0x00008600ff1acb82 */ /* 0x000e620000000a00 */
[C---:B------:R-:W-:Y:S02]  /*0130*/  @!P1 LOP3.LUT R19, R3.reuse, 0x1f, RZ, 0xc0, !PT ;  /* 0x0000001f03139812 */ /* 0x040fe400078ec0ff */
[----:B------:R-:W-:Y:S02]  /*0140*/  @!P2 LOP3.LUT R25, R4, 0x1f, RZ, 0xc0, !PT ;  /* 0x0000001f0419a812 */ /* 0x000fe400078ec0ff */
[----:B------:R-:W-:Y:S02]  /*0150*/  @!P1 LOP3.LUT R17, R3, 0xffffffe0, RZ, 0xc0, !PT ;  /* 0xffffffe003119812 */ /* 0x000fe400078ec0ff */
[----:B------:R-:W-:Y:S01]  /*0160*/  @!P1 LEA R19, R2, R19, 0x5 ;  /* 0x0000001302139211 */ /* 0x000fe200078e28ff */
[----:B------:R-:W2:Y:S01]  /*0170*/  @!P1 LDC R20, c[0x0][0x244] ;  /* 0x00009100ff149b82 */ /* 0x000ea20000000800 */
[----:B------:R-:W-:-:S02]  /*0180*/  @!P2 LOP3.LUT R23, R4, 0xffffffe0, RZ, 0xc0, !PT ;  /* 0xffffffe00417a812 */ /* 0x000fc400078ec0ff */
[----:B------:R-:W-:-:S05]  /*0190*/  @!P2 LEA R22, R2, R25, 0x5 ;  /* 0x000000190216a211 */ /* 0x000fca00078e28ff */
[----:B------:R-:W3:Y:S01]  /*01a0*/  @!P2 LDC R6, c[0x0][0x244] ;  /* 0x00009100ff06ab82 */ /* 0x000ee20000000800 */
[----:B0-----:R-:W-:-:S07]  /*01b0*/  @!P4 IMAD R15, R8, R14, R15 ;  /* 0x0000000e080fc224 */ /* 0x001fce00078e020f */
[----:B------:R-:W0:Y:S01]  /*01c0*/  @!P1 LDC.64 R10, c[0x0][0x218] ;  /* 0x00008600ff0a9b82 */ /* 0x000e220000000a00 */
[----:B-1----:R-:W-:-:S04]  /*01d0*/  @!P4 IADD3 R26, P0, R15, R26, RZ ;  /* 0x0000001a0f1ac210 */ /* 0x002fc80007f1e0ff */
[----:B------:R-:W-:-:S03]  /*01e0*/  @!P4 LEA.HI.X.SX32 R27, R15, R27, 0x1, P0 ;  /* 0x0000001b0f1bc211 */ /* 0x000fc600000f0eff */
[----:B------:R-:W1:Y:S01]  /*01f0*/  @!P2 LDC.64 R12, c[0x0][0x218] ;  /* 0x00008600ff0cab82 */ /* 0x000e620000000a00 */
[----:B--2---:R-:W-:-:S07]  /*0200*/  @!P1 IMAD R20, R17, R20, R19 ;  /* 0x0000001411149224 */ /* 0x004fce00078e0213 */
[----:B------:R-:W2:Y:S01]  /*0210*/  @!P3 LDC R8, c[0x0][0x244] ;  /* 0x00009100ff08bb82 */ /* 0x000ea20000000800 */
[----:B---3--:R-:W-:Y:S01]  /*0220*/  @!P2 IMAD R22, R23, R6, R22 ;  /* 0x000000061716a224 */ /* 0x008fe200078e0216 */
[C---:B------:R-:W-:Y:S01]  /*0230*/  @!P3 LOP3.LUT R23, R5.reuse, 0x1f, RZ, 0xc0, !PT ;  /* 0x0000001f0517b812 */ /* 0x040fe200078ec0ff */
[----:B------:R3:W4:Y:S05]  /*0240*/  @!P4 LDG.E.S8 R6, desc[UR8][R26.64] ;  /* 0x000000081a06c981 */ /* 0x00072a000c1e1300 */
[----:B------:R-:W3:Y:S01]  /*0250*/  @!P3 LDC.64 R14, c[0x0][0x218] ;  /* 0x00008600ff0ebb82 */ /* 0x000ee20000000a00 */
[----:B0-----:R-:W-:Y:S02]  /*0260*/  @!P1 IADD3 R10, P0, R20, R10, RZ ;  /* 0x0000000a140a9210 */ /* 0x001fe40007f1e0ff */
[----:B------:R-:W-:-:S05]  /*0270*/  @!P3 LOP3.LUT R25, R5, 0xffffffe0, RZ, 0xc0, !PT ;  /* 0xffffffe00519b812 */ /* 0x000fca00078ec0ff */
[----:B------:R-:W0:Y:S01]  /*0280*/  @!P4 LDC.64 R18, c[0x0][0x228] ;  /* 0x00008a00ff12cb82 */ /* 0x000e220000000a00 */
[----:B-1----:R-:W-:Y:S02]  /*0290*/  @!P2 IADD3 R12, P5, R22, R12, RZ ;  /* 0x0000000c160ca210 */ /* 0x002fe40007fbe0ff */
[----:B------:R-:W-:-:S05]  /*02a0*/  @!P1 LEA.HI.X.SX32 R11, R20, R11, 0x1, P0 ;  /* 0x0000000b140b9211 */ /* 0x000fca00000f0eff */
[----:B------:R-:W1:Y:S01]  /*02b0*/  LDC.64 R16, c[0x0][0x250] ;  /* 0x00009400ff107b82 */ /* 0x000e620000000a00 */
[----:B------:R-:W-:Y:S01]  /*02c0*/  @!P3 LEA R20, R2, R23, 0x5 ;  /* 0x000000170214b211 */ /* 0x000fe200078e28ff */
[----:B------:R-:W4:Y:S01]  /*02d0*/  @!P1 LDG.E.S8 R10, desc[UR8][R10.64] ;  /* 0x000000080a0a9981 */ /* 0x000f22000c1e1300 */
[----:B------:R-:W-:-:S05]  /*02e0*/  @!P2 LEA.HI.X.SX32 R13, R22, R13, 0x1, P5 ;  /* 0x0000000d160da211 */ /* 0x000fca00028f0eff */
[----:B------:R-:W1:Y:S01]  /*02f0*/  @!P1 LDC.64 R22, c[0x0][0x228] ;  /* 0x00008a00ff169b82 */ /* 0x000e620000000a00 */
[----:B--2---:R-:W-:Y:S01]  /*0300*/  @!P3 IMAD R8, R25, R8, R20 ;  /* 0x000000081908b224 */ /* 0x004fe200078e0214 */
[----:B------:R-:W2:Y:S06]  /*0310*/  @!P2 LDG.E.S8 R12, desc[UR8][R12.64] ;  /* 0x000000080c0ca981 */ /* 0x000eac000c1e1300 */
[----:B------:R-:W1:Y:S01]  /*0320*/  @!P2 LDC.64 R24, c[0x0][0x228] ;  /* 0x00008a00ff18ab82 */ /* 0x000e620000000a00 */
[----:B---3--:R-:W-:-:S07]  /*0330*/  @!P3 IADD3 R14, P0, R8, R14, RZ ;  /* 0x0000000e080eb210 */ /* 0x008fce0007f1e0ff */
[----:B------:R-:W3:Y:S01]  /*0340*/  @!P3 LDC.64 R26, c[0x0][0x228] ;  /* 0x00008a00ff1abb82 */ /* 0x000ee20000000a00 */
[----:B0-----:R-:W-:Y:S01]  /*0350*/  @!P4 IMAD.WIDE R18, R0, 0x2, R18 ;  /* 0x000000020012c825 */ /* 0x001fe200078e0212 */
[----:B-1----:R-:W2:Y:S01]  /*0360*/  LDG.E.CONSTANT R16, desc[UR8][R16.64] ;  /* 0x0000000810107981 */ /* 0x002ea2000c1e9900 */
[----:B------:R-:W-:-:S04]  /*0370*/  @!P3 LEA.HI.X.SX32 R15, R8, R15, 0x1, P0 ;  /* 0x0000000f080fb211 */ /* 0x000fc800000f0eff */
[----:B------:R0:W2:Y:S01]  /*0380*/  @!P4 LDG.E.U16 R19, desc[UR8][R18.64] ;  /* 0x000000081213c981 */ /* 0x0000a2000c1e1500 */
[----:B------:R-:W-:-:S03]  /*0390*/  @!P1 IMAD.WIDE R22, R3, 0x2, R22 ;  /* 0x0000000203169825 */ /* 0x000fc600078e0216 */
[----:B------:R1:W2:Y:S04]  /*03a0*/  @!P3 LDG.E.S8 R14, desc[UR8][R14.64] ;  /* 0x000000080e0eb981 */ /* 0x0002a8000c1e1300 */
[----:B------:R-:W2:Y:S01]  /*03b0*/  @!P1 LDG.E.U16 R23, desc[UR8][R22.64] ;  /* 0x0000000816179981 */ /* 0x000ea2000c1e1500 */
[----:B------:R-:W-:-:S06]  /*03c0*/  @!P2 IMAD.WIDE R24, R4, 0x2, R24 ;  /* 0x000000020418a825 */ /* 0x000fcc00078e0218 */
[----:B------:R-:W2:Y:S01]  /*03d0*/  @!P2 LDG.E.U16 R25, desc[UR8][R24.64] ;  /* 0x000000081819a981 */ /* 0x000ea2000c1e1500 */
[----:B---3--:R-:W-:-:S06]  /*03e0*/  @!P3 IMAD.WIDE R26, R5, 0x2, R26 ;  /* 0x00000002051ab825 */ /* 0x008fcc00078e021a */
[----:B------:R-:W3:Y:S01]  /*03f0*/  @!P3 LDG.E.U16 R27, desc[UR8][R26.64] ;  /* 0x000000081a1bb981 */ /* 0x000ee2000c1e1500 */
[----:B0-----:R-:W-:Y:S01]  /*0400*/  HFMA2.MMA R18, -RZ, RZ, 0, 0 ;  /* 0x00000000ff127435 */ /* 0x001fe200000001ff */
[----:B------:R-:W-:-:S04]  /*0410*/  ISETP.NE.U32.AND P0, PT, RZ, UR4, PT ;  /* 0x00000004ff007c0c */ /* 0x000fc8000bf05070 */
[----:B------:R-:W-:Y:S01]  /*0420*/  ISETP.NE.AND.EX P0, PT, RZ, UR5, PT, P0 ;  /* 0x00000005ff007c0c */ /* 0x000fe2000bf05300 */
[----:B------:R-:W0:Y:S01]  /*0430*/  S2UR UR6, SR_CgaCtaId ;  /* 0x00000000000679c3 */ /* 0x000e220000008800 */
[----:B------:R-:W-:Y:S01]  /*0440*/  UMOV UR4, 0x400 ;  /* 0x0000040000047882 */ /* 0x000fe20000000000 */
[C---:B------:R-:W-:Y:S01]  /*0450*/  ISETP.NE.AND P6, PT, R0.reuse, RZ, PT ;  /* 0x000000ff0000720c */ /* 0x040fe20003fc5270 */
[----:B------:R-:W-:Y:S01]  /*0460*/  UIADD3 UR5, UR4, 0x8, URZ ;  /* 0x0000000804057890 */ /* 0x000fe2000fffe03f */
[----:B-1----:R-:W-:-:S03]  /*0470*/  LOP3.LUT P5, R15, R0, 0x1f, RZ, 0xc0, !PT ;  /* 0x0000001f000f7812 */ /* 0x002fc600078ac0ff */
[----:B0-----:R-:W-:Y:S01]  /*0480*/  ULEA UR5, UR6, UR5, 0x18 ;  /* 0x0000000506057291 */ /* 0x001fe2000f8ec03f */
[----:B----4-:R-:W0:Y:S08]  /*0490*/  @!P4 I2F.F16 R6, R6 ;  /* 0x000000060006c306 */ /* 0x010e300000200c00 */
[----:B------:R-:W1:Y:S08]  /*04a0*/  @!P1 I2F.F16 R10, R10 ;  /* 0x0000000a000a9306 */ /* 0x000e700000200c00 */
[----:B--2---:R-:W2:Y:S01]  /*04b0*/  @!P2 I2F.F16 R12, R12 ;  /* 0x0000000c000ca306 */ /* 0x004ea20000200c00 */
[----:B------:R-:W-:-:S02]  /*04c0*/  @!P4 F2FP.F16.F32.PACK_AB R8, RZ, R16 ;  /* 0x00000010ff08c23e */ /* 0x000fc400000000ff */
[----:B------:R-:W-:-:S03]  /*04d0*/  @!P1 F2FP.F16.F32.PACK_AB R11, RZ, R16 ;  /* 0x00000010ff0b923e */ /* 0x000fc600000000ff */
[----:B0-----:R-:W-:Y:S02]  /*04e0*/  @!P4 HFMA2 R8, R6.H0_H0, R8.H0_H0, R19.H0_H0 ;  /* 0x200000080608c231 */ /* 0x001fe40000040813 */
[----:B------:R-:W3:Y:S03]  /*04f0*/  @!P3 I2F.F16 R14, R14 ;  /* 0x0000000e000eb306 */ /* 0x000ee60000200c00 */
[----:B------:R-:W-:Y:S01]  /*0500*/  @!P4 HADD2.F32 R7, -RZ, R8.H0_H0 ;  /* 0x20000008ff07c230 */ /* 0x000fe20000004100 */
[-C--:B------:R-:W-:Y:S01]  /*0510*/  @!P2 F2FP.F16.F32.PACK_AB R8, RZ, R16.reuse ;  /* 0x00000010ff08a23e */ /* 0x080fe200000000ff */
[----:B-1----:R-:W-:Y:S01]  /*0520*/  @!P1 HFMA2 R23, R10.H0_H0, R11.H0_H0, R23.H0_H0 ;  /* 0x2000000b0a179231 */ /* 0x002fe20000040817 */
[----:B------:R-:W-:Y:S02]  /*0530*/  @!P3 F2FP.F16.F32.PACK_AB R16, RZ, R16 ;  /* 0x00000010ff10b23e */ /* 0x000fe400000000ff */
[----:B------:R-:W-:-:S02]  /*0540*/  @!P4 FADD.FTZ R18, RZ, R7 ;  /* 0x00000007ff12c221 */ /* 0x000fc40000010000 */
[----:B------:R-:W-:Y:S02]  /*0550*/  @!P1 HADD2.F32 R9, -RZ, R23.H0_H0 ;  /* 0x20000017ff099230 */ /* 0x000fe40000004100 */
[----:B--2---:R-:W-:-:S03]  /*0560*/  @!P2 HFMA2 R25, R12.H0_H0, R8.H0_H0, R25.H0_H0 ;  /* 0x200000080c19a231 */ /* 0x004fc60000040819 */
[----:B------:R-:W-:Y:S02]  /*0570*/  @!P1 FADD.FTZ R18, R18, R9 ;  /* 0x0000000912129221 */ /* 0x000fe40000010000 */
[----:B------:R-:W-:Y:S02]  /*0580*/  @!P2 HADD2.F32 R21, -RZ, R25.H0_H0 ;  /* 0x20000019ff15a230 */ /* 0x000fe40000004100 */
[----:B---3--:R-:W-:-:S03]  /*0590*/  @!P3 HFMA2 R27, R14.H0_H0, R16.H0_H0, R27.H0_H0 ;  /* 0x200000100e1bb231 */ /* 0x008fc6000004081b */
[----:B------:R-:W-:Y:S02]  /*05a0*/  @!P2 FADD.FTZ R18, R18, R21 ;  /* 0x000000151212a221 */ /* 0x000fe40000010000 */
        /* <DEDUP_REMOVED lines=8> */
[----:B------:R-:W0:Y:S01]  /*0630*/  SHFL.BFLY PT, R14, R13, 0x2, 0x1f ;  /* 0x0c401f000d0e7f89 */ /* 0x000e2200000e0000 */
[----:B------:R-:W1:Y:S01]  /*0640*/  @P0 LDC.64 R10, c[0x0][0x258] ;  /* 0x00009600ff0a0b82 */ /* 0x000e620000000a00 */
[----:B------:R-:W-:Y:S01]  /*0650*/  HFMA2.MMA R8, -RZ, RZ, -1.875, 0 ;  /* 0xbf800000ff087435 */ /* 0x000fe200000001ff */
[----:B0-----:R-:W-:-:S09]  /*0660*/  FADD.FTZ R14, R13, R14 ;  /* 0x0000000e0d0e7221 */ /* 0x001fd20000010000 */
[----:B-1----:R0:W5:Y:S04]  /*0670*/  @P0 LDG.E.CONSTANT R8, desc[UR8][R10.64] ;  /* 0x000000080a080981 */ /* 0x002168000c1e9900 */
[----:B------:R-:W1:Y:S01]  /*0680*/  SHFL.BFLY PT, R17, R14, 0x1, 0x1f ;  /* 0x0c201f000e117f89 */ /* 0x000e6200000e0000 */
[----:B0-----:R-:W-:-:S04]  /*0690*/  SHF.R.U32.HI R10, RZ, 0x3, R0 ;  /* 0x00000003ff0a7819 */ /* 0x001fc80000011600 */
[----:B------:R-:W-:Y:S02]  /*06a0*/  LOP3.LUT R10, R10, 0x1ffffffc, RZ, 0xc0, !PT ;  /* 0x1ffffffc0a0a7812 */ /* 0x000fe400078ec0ff */
[----:B------:R-:W-:-:S04]  /*06b0*/  @!P6 I2FP.F32.S32 R6, UR7 ;  /* 0x000000070006ec45 */ /* 0x000fc80008201400 */
[----:B------:R-:W0:Y:S01]  /*06c0*/  @!P6 MUFU.RCP R19, R6 ;  /* 0x000000060013e308 */ /* 0x000e220000001000 */
[----:B-1----:R-:W-:-:S05]  /*06d0*/  FADD.FTZ R17, R14, R17 ;  /* 0x000000110e117221 */ /* 0x002fca0000010000 */
[----:B------:R-:W-:Y:S01]  /*06e0*/  @!P5 STS [R10+UR5], R17 ;  /* 0x000000110a00d988 */ /* 0x000fe20008000805 */
[----:B------:R-:W-:Y:S01]  /*06f0*/  ULEA UR4, UR6, UR4, 0x18 ;  /* 0x0000000406047291 */ /* 0x000fe2000f8ec03f */
[----:B------:R-:W-:Y:S01]  /*0700*/  BAR.SYNC.DEFER_BLOCKING 0x0 ;  /* 0x0000000000007b1d */ /* 0x000fe20000010000 */
[----:B0-----:R-:W-:Y:S01]  /*0710*/  @!P6 FMUL.FTZ R18, R19, R18 ;  /* 0x000000121312e220 */ /* 0x001fe20000410000 */
[----:B------:R-:W-:-:S06]  /*0720*/  @!P6 I2FP.F32.S32 R16, UR7 ;  /* 0x000000070010ec45 */ /* 0x000fcc0008201400 */
[----:B------:R-:W0:Y:S01]  /*0730*/  @!P6 LDC R19, c[0x0][0x240] ;  /* 0x00009000ff13eb82 */ /* 0x000e220000000800 */
[----:B------:R-:W-:Y:S07]  /*0740*/  @!P6 STS [UR4], R18 ;  /* 0x00000012ff00e988 */ /* 0x000fee0008000804 */
[----:B------:R-:W-:Y:S06]  /*0750*/  BAR.SYNC.DEFER_BLOCKING 0x0 ;  /* 0x0000000000007b1d */ /* 0x000fec0000010000 */
[----:B------:R-:W1:Y:S02]  /*0760*/  LDS R12, [UR4] ;  /* 0x00000004ff0c7984 */ /* 0x000e640008000800 */
[--C-:B-1----:R-:W-:Y:S01]  /*0770*/  FADD.FTZ R6, R7, -R12.reuse ;  /* 0x8000000c07067221 */ /* 0x102fe20000010000 */
[----:B------:R-:W-:-:S03]  /*0780*/  FADD.FTZ R11, R9, -R12 ;  /* 0x8000000c090b7221 */ /* 0x000fc60000010000 */
[----:B------:R-:W-:Y:S01]  /*0790*/  FFMA.FTZ R6, R6, R6, RZ ;  /* 0x0000000606067223 */ /* 0x000fe200000100ff */
[----:B------:R-:W-:-:S03]  /*07a0*/  FADD.FTZ R13, R21, -R12 ;  /* 0x8000000c150d7221 */ /* 0x000fc60000010000 */
[----:B------:R-:W-:Y:S01]  /*07b0*/  FFMA.FTZ R6, R11, R11, R6 ;  /* 0x0000000b0b067223 */ /* 0x000fe20000010006 */
[----:B------:R-:W-:-:S03]  /*07c0*/  FADD.FTZ R11, R29, -R12 ;  /* 0x8000000c1d0b7221 */ /* 0x000fc60000010000 */
[----:B------:R-:W-:-:S04]  /*07d0*/  FFMA.FTZ R6, R13, R13, R6 ;  /* 0x0000000d0d067223 */ /* 0x000fc80000010006 */
[----:B------:R-:W-:-:S05]  /*07e0*/  FFMA.FTZ R6, R11, R11, R6 ;  /* 0x0000000b0b067223 */ /* 0x000fca0000010006 */
[----:B------:R-:W1:Y:S02]  /*07f0*/  SHFL.BFLY PT, R11, R6, 0x10, 0x1f ;  /* 0x0e001f00060b7f89 */ /* 0x000e6400000e0000 */
[----:B-1----:R-:W-:-:S05]  /*0800*/  FADD.FTZ R11, R6, R11 ;  /* 0x0000000b060b7221 */ /* 0x002fca0000010000 */
[----:B------:R-:W1:Y:S02]  /*0810*/  SHFL.BFLY PT, R12, R11, 0x8, 0x1f ;  /* 0x0d001f000b0c7f89 */ /* 0x000e6400000e0000 */
[----:B-1----:R-:W-:-:S05]  /*0820*/  FADD.FTZ R12, R11, R12 ;  /* 0x0000000c0b0c7221 */ /* 0x002fca0000010000 */
[----:B------:R-:W1:Y:S02]  /*0830*/  SHFL.BFLY PT, R13, R12, 0x4, 0x1f ;  /* 0x0c801f000c0d7f89 */ /* 0x000e6400000e0000 */
[----:B-1----:R-:W-:-:S05]  /*0840*/  FADD.FTZ R13, R12, R13 ;  /* 0x0000000d0c0d7221 */ /* 0x002fca0000010000 */
[----:B------:R-:W1:Y:S01]  /*0850*/  SHFL.BFLY PT, R14, R13, 0x2, 0x1f ;  /* 0x0c401f000d0e7f89 */ /* 0x000e6200000e0000 */
[----:B------:R-:W0:Y:S01]  /*0860*/  @!P6 MUFU.RCP R16, R16 ;  /* 0x000000100010e308 */ /* 0x000e220000001000 */
[----:B-1----:R-:W-:-:S05]  /*0870*/  FADD.FTZ R14, R13, R14 ;  /* 0x0000000e0d0e7221 */ /* 0x002fca0000010000 */
[----:B------:R-:W1:Y:S01]  /*0880*/  SHFL.BFLY PT, R17, R14, 0x1, 0x1f ;  /* 0x0c201f000e117f89 */ /* 0x000e6200000e0000 */
[----:B0-----:R-:W-:-:S06]  /*0890*/  @!P6 FFMA.FTZ R6, R6, R16, R19 ;  /* 0x000000100606e223 */ /* 0x001fcc0000010013 */
[----:B------:R-:W0:Y:S01]  /*08a0*/  @!P6 MUFU.RSQ R6, R6 ;  /* 0x000000060006e308 */ /* 0x000e220000001400 */
[----:B-1----:R-:W-:-:S05]  /*08b0*/  FADD.FTZ R17, R14, R17 ;  /* 0x000000110e117221 */ /* 0x002fca0000010000 */
[----:B------:R1:W-:Y:S01]  /*08c0*/  @!P5 STS [R10+UR5], R17 ;  /* 0x000000110a00d988 */ /* 0x0003e20008000805 */
[----:B------:R-:W-:Y:S06]  /*08d0*/  BAR.SYNC.DEFER_BLOCKING 0x0 ;  /* 0x0000000000007b1d */ /* 0x000fec0000010000 */
[----:B------:R-:W-:Y:S01]  /*08e0*/  BSSY B0, `(.L_x_552) ;  /* 0x0000028000007945 */ /* 0x000fe20003800000 */
[----:B0-----:R1:W-:Y:S01]  /*08f0*/  @!P6 STS [UR4+0x4], R6 ;  /* 0x00000406ff00e988 */ /* 0x0013e20008000804 */
[----:B------:R-:W-:Y:S06]  /*0900*/  BAR.SYNC.DEFER_BLOCKING 0x0 ;  /* 0x0000000000007b1d */ /* 0x000fec0000010000 */
[----:B------:R-:W-:Y:S05]  /*0910*/  @P4 BRA `(.L_x_553) ;  /* 0x0000000000904947 */ /* 0x000fea0003800000 */
[----:B-1----:R-:W0:Y:S01]  /*0920*/  LDC.64 R16, c[0x0][0x230] ;  /* 0x00008c00ff107b82 */ /* 0x002e220000000a00 */
[----:B------:R-:W-:Y:S01]  /*0930*/  LEA R19, R2, R15, 0x5 ;  /* 0x0000000f02137211 */ /* 0x000fe200078e28ff */
[----:B------:R-:W-:Y:S01]  /*0940*/  ULDC UR5, c[0x0][0x244] ;  /* 0x0000910000057ab9 */ /* 0x000fe20000000800 */
[----:B------:R-:W-:-:S05]  /*0950*/  LOP3.LUT R6, R0, 0xffffffe0, RZ, 0xc0, !PT ;  /* 0xffffffe000067812 */ /* 0x000fca00078ec0ff */
[----:B------:R-:W1:Y:S01]  /*0960*/  LDC.64 R12, c[0x0][0x238] ;  /* 0x00008e00ff0c7b82 */ /* 0x000e620000000a00 */
[----:B------:R-:W-:-:S07]  /*0970*/  IMAD R19, R6, UR5, R19 ;  /* 0x0000000506137c24 */ /* 0x000fce000f8e0213 */
[----:B------:R-:W2:Y:S01]  /*0980*/  LDC.64 R10, c[0x0][0x220] ;  /* 0x00008800ff0a7b82 */ /* 0x000ea20000000a00 */
[C---:B0-----:R-:W-:Y:S02]  /*0990*/  IMAD.WIDE R14, R0.reuse, 0x2, R16 ;  /* 0x00000002000e7825 */ /* 0x041fe400078e0210 */
[----:B------:R-:W0:Y:S04]  /*09a0*/  LDS.64 R16, [UR4] ;  /* 0x00000004ff107984 */ /* 0x000e280008000a00 */
        /* <DEDUP_REMOVED lines=18> */
[----:B------:R-:W-:Y:S01]  /*0ad0*/  IADD3 R6, P4, R19, UR6, RZ ;  /* 0x0000000613067c10 */ /* 0x000fe2000ff9e0ff */
[----:B------:R-:W1:Y:S03]  /*0ae0*/  F2I.S8.NTZ R13, R12 ;  /* 0x0000000c000d7305 */ /* 0x000e660000202100 */
[----:B------:R-:W-:-:S05]  /*0af0*/  IADD3.X R7, R14, UR7, RZ, P4, !PT ;  /* 0x000000070e077c10 */ /* 0x000fca000a7fe4ff */
[----:B-1----:R0:W-:Y:S01]  /*0b00*/  STG.E.U8 desc[UR8][R6.64], R13 ;  /* 0x0000000d06007986 */ /* 0x0021e2000c101108 */
[----:B------:R-:W-:Y:S05]  /*0b10*/  BRA `(.L_x_553) ;  /* 0x0000000000107947 */ /* 0x000fea0003800000 */
.L_x_554:
[----:B------:R-:W-:Y:S02]  /*0b20*/  ULDC.64 UR6, c[0x0][0x210] ;  /* 0x0000840000067ab9 */ /* 0x000fe40000000a00 */
[----:B------:R-:W-:-:S04]  /*0b30*/  LEA R6, P4, R19, UR6, 0x1 ;  /* 0x0000000613067c11 */ /* 0x000fc8000f8808ff */
[----:B------:R-:W-:-:S05]  /*0b40*/  LEA.HI.X R7, R19, UR7, R14, 0x1, P4 ;  /* 0x0000000713077c11 */ /* 0x000fca000a0f0c0e */
[----:B------:R2:W-:Y:S04]  /*0b50*/  STG.E.U16 desc[UR8][R6.64], R0 ;  /* 0x0000000006007986 */ /* 0x0005e8000c101508 */
.L_x_553:
[----:B------:R-:W-:Y:S05]  /*0b60*/  BSYNC B0 ;  /* 0x0000000000007941 */ /* 0x000fea0003800000 */
.L_x_552:
[----:B------:R-:W-:Y:S04]  /*0b70*/  BSSY B0, `(.L_x_555) ;  /* 0x0000027000007945 */ /* 0x000fe80003800000 */
[----:B------:R-:W-:Y:S05]  /*0b80*/  @P1 BRA `(.L_x_556) ;  /* 0x0000000000941947 */ /* 0x000fea0003800000 */
[----:B------:R-:W3:Y:S01]  /*0b90*/  LDC.64 R14, c[0x0][0x230] ;  /* 0x00008c00ff0e7b82 */ /* 0x000ee20000000a00 */
[C---:B-1----:R-:W-:Y:S01]  /*0ba0*/  LOP3.LUT R17, R3.reuse, 0x1f, RZ, 0xc0, !PT ;  /* 0x0000001f03117812 */ /* 0x042fe200078ec0ff */
[----:B------:R-:W-:Y:S01]  /*0bb0*/  ULDC UR5, c[0x0][0x244] ;  /* 0x0000910000057ab9 */ /* 0x000fe20000000800 */
[----:B0-----:R-:W-:Y:S02]  /*0bc0*/  LOP3.LUT R13, R3, 0xffffffe0, RZ, 0xc0, !PT ;  /* 0xffffffe0030d7812 */ /* 0x001fe400078ec0ff */
[----:B--2---:R-:W-:-:S03]  /*0bd0*/  LEA R0, R2, R17, 0x5 ;  /* 0x0000001102007211 */ /* 0x004fc600078e28ff */
[----:B------:R-:W0:Y:S02]  /*0be0*/  LDC.64 R10, c[0x0][0x238] ;  /* 0x00008e00ff0a7b82 */ /* 0x000e240000000a00 */
[----:B------:R-:W-:-:S06]  /*0bf0*/  IMAD R13, R13, UR5, R0 ;  /* 0x000000050d0d7c24 */ /* 0x000fcc000f8e0200 */
[----:B------:R-:W1:Y:S01]  /*0c00*/  LDC.64 R6, c[0x0][0x220] ;  /* 0x00008800ff067b82 */ /* 0x000e620000000a00 */
[----:B---3--:R-:W-:-:S06]  /*0c10*/  IMAD.WIDE R14, R3, 0x2, R14 ;  /* 0x00000002030e7825 */ /* 0x008fcc00078e020e */
[----:B------:R-:W2:Y:S01]  /*0c20*/  LDG.E.U16 R14, desc[UR8][R14.64] ;  /* 0x000000080e0e7981 */ /* 0x000ea2000c1e1500 */
[----:B0-----:R-:W-:-:S03]  /*0c30*/  IMAD.WIDE R16, R3, 0x2, R10 ;  /* 0x0000000203107825 */ /* 0x001fc600078e020a */
[----:B------:R-:W0:Y:S04]  /*0c40*/  LDS.64 R10, [UR4] ;  /* 0x00000004ff0a7984 */ /* 0x000e280008000a00 */
[----:B------:R-:W3:Y:S01]  /*0c50*/  LDG.E.U16 R16, desc[UR8][R16.64] ;  /* 0x0000000810107981 */ /* 0x000ee2000c1e1500 */
[----:B-1----:R-:W-:-:S05]  /*0c60*/  IMAD.WIDE R6, R13, 0x2, R6 ;  /* 0x000000020d067825 */ /* 0x002fca00078e0206 */
        /* <DEDUP_REMOVED lines=19> */
.L_x_557:
[----:B------:R-:W-:Y:S02]  /*0da0*/  ULDC.64 UR6, c[0x0][0x210] ;  /* 0x0000840000067ab9 */ /* 0x000fe40000000a00 */
[----:B------:R-:W-:-:S04]  /*0db0*/  LEA R6, P1, R13, UR6, 0x1 ;  /* 0x000000060d067c11 */ /* 0x000fc8000f8208ff */
[----:B------:R-:W-:-:S05]  /*0dc0*/  LEA.HI.X R7, R13, UR7, R12, 0x1, P1 ;  /* 0x000000070d077c11 */ /* 0x000fca00088f0c0c */
[----:B------:R3:W-:Y:S04]  /*0dd0*/  STG.E.U16 desc[UR8][R6.64], R0 ;  /* 0x0000000006007986 */ /* 0x0007e8000c101508 */
.L_x_556:
[----:B------:R-:W-:Y:S05]  /*0de0*/  BSYNC B0 ;  /* 0x0000000000007941 */ /* 0x000fea0003800000 */
.L_x_555:
[----:B------:R-:W-:Y:S04]  /*0df0*/  BSSY B0, `(.L_x_558) ;  /* 0x0000027000007945 */ /* 0x000fe80003800000 */
[----:B------:R-:W-:Y:S05]  /*0e00*/  @P2 BRA `(.L_x_559) ;  /* 0x0000000000942947 */ /* 0x000fea0003800000 */
[----:B01--4-:R-:W0:Y:S01]  /*0e10*/  LDC.64 R10, c[0x0][0x230] ;  /* 0x00008c00ff0a7b82 */ /* 0x013e220000000a00 */
[C---:B------:R-:W-:Y:S01]  /*0e20*/  LOP3.LUT R3, R4.reuse, 0x1f, RZ, 0xc0, !PT ;  /* 0x0000001f04037812 */ /* 0x040fe200078ec0ff */
[----:B------:R-:W-:Y:S01]  /*0e30*/  ULDC UR5, c[0x0][0x244] ;  /* 0x0000910000057ab9 */ /* 0x000fe20000000800 */
[----:B--23--:R-:W-:Y:S01]  /*0e40*/  LOP3.LUT R0, R4, 0xffffffe0, RZ, 0xc0, !PT ;  /* 0xffffffe004007812 */ /* 0x00cfe200078ec0ff */
[----:B------:R-:W1:Y:S01]  /*0e50*/  LDS.64 R16, [UR4] ;  /* 0x00000004ff107984 */ /* 0x000e620008000a00 */
[----:B------:R-:W-:-:S03]  /*0e60*/  LEA R3, R2, R3, 0x5 ;  /* 0x0000000302037211 */ /* 0x000fc600078e28ff */
        /* <DEDUP_REMOVED lines=27> */
.L_x_560:
[----:B------:R-:W-:Y:S02]  /*1020*/  ULDC.64 UR6, c[0x0][0x210] ;  /* 0x0000840000067ab9 */ /* 0x000fe40000000a00 */
[----:B------:R-:W-:-:S04]  /*1030*/  LEA R6, P1, R0, UR6, 0x1 ;  /* 0x0000000600067c11 */ /* 0x000fc8000f8208ff */
[----:B------:R-:W-:-:S05]  /*1040*/  LEA.HI.X R7, R0, UR7, R9, 0x1, P1 ;  /* 0x0000000700077c11 */ /* 0x000fca00088f0c09 */
[----:B------:R0:W-:Y:S04]  /*1050*/  STG.E.U16 desc[UR8][R6.64], R4 ;  /* 0x0000000406007986 */ /* 0x0001e8000c101508 */
.L_x_559:
[----:B------:R-:W-:Y:S05]  /*1060*/  BSYNC B0 ;  /* 0x0000000000007941 */ /* 0x000fea0003800000 */
.L_x_558:
[----:B------:R-:W-:Y:S05]  /*1070*/  @P3 EXIT ;  /* 0x000000000000394d */ /* 0x000fea0003800000 */
[----:B01234-:R-:W0:Y:S01]  /*1080*/  LDC.64 R6, c[0x0][0x230] ;  /* 0x00008c00ff067b82 */ /* 0x01fe220000000a00 */
[C---:B------:R-:W-:Y:S01]  /*1090*/  LOP3.LUT R3, R5.reuse, 0x1f, RZ, 0xc0, !PT ;  /* 0x0000001f05037812 */ /* 0x040fe200078ec0ff */
[----:B------:R-:W-:Y:S01]  /*10a0*/  ULDC UR5, c[0x0][0x244] ;  /* 0x0000910000057ab9 */ /* 0x000fe20000000800 */
[----:B------:R-:W-:Y:S01]  /*10b0*/  LOP3.LUT R0, R5, 0xffffffe0, RZ, 0xc0, !PT ;  /* 0xffffffe005007812 */ /* 0x000fe200078ec0ff */
        /* <DEDUP_REMOVED lines=22> */
[----:B------:R-:W-:Y:S02]  /*1220*/  ULDC.64 UR4, c[0x0][0x210] ;  /* 0x0000840000047ab9 */ /* 0x000fe40000000a00 */
[----:B------:R-:W-:Y:S01]  /*1230*/  IADD3 R4, P0, R0, UR4, RZ ;  /* 0x0000000400047c10 */ /* 0x000fe2000ff1e0ff */
[----:B------:R-:W0:Y:S01]  /*1240*/  F2I.S8.NTZ R7, R8 ;  /* 0x0000000800077305 */ /* 0x000e220000202100 */
[----:B------:R-:W-:Y:S02]  /*1250*/  PRMT R0, R5, 0x7610, R0 ;  /* 0x0000761005007816 */ /* 0x000fe40000000000 */
[----:B------:R-:W-:-:S03]  /*1260*/  IADD3.X R5, R11, UR5, RZ, P0, !PT ;  /* 0x000000050b057c10 */ /* 0x000fc600087fe4ff */
[----:B------:R-:W-:Y:S04]  /*1270*/  STG.E.U16 desc[UR8][R2.64], R0 ;  /* 0x0000000002007986 */ /* 0x000fe8000c101508 */
[----:B0-----:R-:W-:Y:S01]  /*1280*/  STG.E.U8 desc[UR8][R4.64], R7 ;  /* 0x0000000704007986 */ /* 0x001fe2000c101108 */
[----:B------:R-:W-:Y:S05]  /*1290*/  EXIT ;  /* 0x000000000000794d */ /* 0x000fea0003800000 */
.L_x_561:
[----:B------:R-:W-:Y:S02]  /*12a0*/  ULDC.64 UR4, c[0x0][0x210] ;  /* 0x0000840000047ab9 */ /* 0x000fe40000000a00 */
[----:B------:R-:W-:-:S04]  /*12b0*/  LEA R2, P0, R0, UR4, 0x1 ;  /* 0x0000000400027c11 */ /* 0x000fc8000f8008ff */
[----:B------:R-:W-:-:S05]  /*12c0*/  LEA.HI.X R3, R0, UR5, R11, 0x1, P0 ;  /* 0x0000000500037c11 */ /* 0x000fca00080f0c0b */
[----:B------:R-:W-:Y:S01]  /*12d0*/  STG.E.U16 desc[UR8][R2.64], R5 ;  /* 0x0000000502007986 */ /* 0x000fe2000c101508 */
[----:B------:R-:W-:Y:S05]  /*12e0*/  EXIT ;  /* 0x000000000000794d */ /* 0x000fea0003800000 */
.L_x_562:
        /* <DEDUP_REMOVED lines=9> */
.L_x_661:


//--------------------- .text._ZN17fastertransformer29add_bias_layernorm_add_res_e2ILi4EEEvP5char2PKS1_P7__half2PKS5_S8_S8_fiiPKfSA_ --------------------------
	.section	.text._ZN17fastertransformer29add_bias_layernorm_add_res_e2ILi4EEEvP5char2PKS1_P7__half2PKS5_S8_S8_fiiPKfSA_,"ax",@progbits
	.align	128
        .global         _ZN17fastertransformer29add_bias_layernorm_add_res_e2ILi4EEEvP5char2PKS1_P7__half2PKS5_S8_S8_fiiPKfSA_
        .type           _ZN17fastertransformer29add_bias_layernorm_add_res_e2ILi4EEEvP5char2PKS1_P7__half2PKS5_S8_S8_fiiPKfSA_,@function
        .size           _ZN17fastertransformer29add_bias_layernorm_add_res_e2ILi4EEEvP5char2PKS1_P7__half2PKS5_S8_S8_fiiPKfSA_,(.L_x_662 - _ZN17fastertransformer29add_bias_layernorm_add_res_e2ILi4EEEvP5char2PKS1_P7__half2PKS5_S8_S8_fiiPKfSA_)
        .other          _ZN17fastertransformer29add_bias_layernorm_add_res_e2ILi4EEEvP5char2PKS1_P7__half2PKS5_S8_S8_fiiPKfSA_,@"STO_CUDA_ENTRY STV_DEFAULT"
_ZN17fastertransformer29add_bias_layernorm_add_res_e2ILi4EEEvP5char2PKS1_P7__half2PKS5_S8_S8_fiiPKfSA_:
.text._ZN17fastertransformer29add_bias_layernorm_add_res_e2ILi4EEEvP5char2PKS1_P7__half2PKS5_S8_S8_fiiPKfSA_:
[----:B------:R-:W-:Y:S08]  /*0000*/  LDC R1, c[0x0][0x28] ;  /* 0x00000a00ff017b82 */ /* 0x000ff00000000800 */
[----:B------:R-:W0:Y:S01]  /*0010*/  LDC.64 R12, c[0x0][0x250] ;  /* 0x00009400ff0c7b82 */ /* 0x000e220000000a00 */
[----:B------:R-:W-:Y:S01]  /*0020*/  ULDC.64 UR8, c[0x0][0x208] ;  /* 0x0000820000087ab9 */ /* 0x000fe20000000a00 */
[----:B------:R-:W1:Y:S01]  /*0030*/  S2R R10, SR_TID.X ;  /* 0x00000000000a7919 */ /* 0x000e620000002100 */
[----:B------:R-:W-:Y:S01]  /*0040*/  ULDC UR10, c[0x0][0x248] ;  /* 0x00009200000a7ab9 */ /* 0x000fe20000000800 */
[----:B------:R-:W-:Y:S01]  /*0050*/  ULDC UR5, c[0x0][0x0] ;  /* 0x0000000000057ab9 */ /* 0x000fe20000000800 */
[----:B------:R-:W-:Y:S01]  /*0060*/  USHF.R.S32.HI UR4, URZ, 0x1, UR10 ;  /* 0x000000013f047899 */ /* 0x000fe2000801140a */
[----:B------:R-:W-:Y:S01]  /*0070*/  ULDC.64 UR6, c[0x0][0x258] ;  /* 0x0000960000067ab9 */ /* 0x000fe20000000a00 */
[----:B------:R-:W2:Y:S01]  /*0080*/  S2R R2, SR_CTAID.X ;  /* 0x0000000000027919 */ /* 0x000ea20000002500 */
[----:B------:R-:W-:Y:S01]  /*0090*/  ISETP.NE.U32.AND P0, PT, RZ, UR6, PT ;  /* 0x00000006ff007c0c */ /* 0x000fe2000bf05070 */
[----:B0-----:R0:W5:Y:S02]  /*00a0*/  LDG.E.CONSTANT R4, desc[UR8][R12.64] ;  /* 0x000000080c047981 */ /* 0x001164000c1e9900 */
[----:B-1----:R-:W-:-:S02]  /*00b0*/  ISETP.GE.AND P4, PT, R10, UR4, PT ;  /* 0x000000040a007c0c */ /* 0x002fc4000bf86270 */
[----:B------:R-:W-:-:S04]  /*00c0*/  IADD3 R8, R10, UR5, RZ ;  /* 0x000000050a087c10 */ /* 0x000fc8000fffe0ff */
[----:B------:R-:W-:Y:S01]  /*00d0*/  IADD3 R6, R8, UR5, RZ ;  /* 0x0000000508067c10 */ /* 0x000fe2000fffe0ff */
[----:B------:R-:W-:Y:S01]  /*00e0*/  BSSY B0, `(.L_x_563) ;  /* 0x0000022000007945 */ /* 0x000fe20003800000 */
[----:B------:R-:W-:Y:S02]  /*00f0*/  ISETP.NE.AND.EX P0, PT, RZ, UR7, PT, P0 ;  /* 0x00000007ff007c0c */ /* 0x000fe4000bf05300 */
[----:B------:R-:W-:Y:S01]  /*0100*/  IADD3 R3, R6, UR5, RZ ;  /* 0x0000000506037c10 */ /* 0x000fe2000fffe0ff */
[----:B------:R-:W-:Y:S01]  /*0110*/  HFMA2.MMA R5, -RZ, RZ, 0, 0 ;  /* 0x00000000ff057435 */ /* 0x000fe200000001ff */
[----:B------:R-:W-:Y:S02]  /*0120*/  ISETP.GE.AND P1, PT, R8, UR4, PT ;  /* 0x0000000408007c0c */ /* 0x000fe4000bf26270 */
[----:B------:R-:W-:Y:S02]  /*0130*/  ISETP.GE.AND P2, PT, R6, UR4, PT ;  /* 0x0000000406007c0c */ /* 0x000fe4000bf46270 */
[----:B------:R-:W-:Y:S01]  /*0140*/  ISETP.GE.AND P3, PT, R3, UR4, PT ;  /* 0x0000000403007c0c */ /* 0x000fe2000bf66270 */
[----:B0-2---:R-:W-:-:S12]  /*0150*/  @P4 BRA `(.L_x_564) ;  /* 0x0000000000684947 */ /* 0x005fd80003800000 */
        /* <DEDUP_REMOVED lines=26> */
.L_x_564:
[----:B------:R-:W-:Y:S05]  /*0300*/  BSYNC B0 ;  /* 0x0000000000007941 */ /* 0x000fea0003800000 */
.L_x_563:
[----:B------:R-:W-:Y:S04]  /*0310*/  BSSY B0, `(.L_x_565) ;  /* 0x000001c000007945 */ /* 0x000fe80003800000 */
        /* <DEDUP_REMOVED lines=27> */
.L_x_566:
[----:B------:R-:W-:Y:S05]  /*04d0*/  BSYNC B0 ;  /* 0x0000000000007941 */ /* 0x000fea0003800000 */
.L_x_565:
        /* <DEDUP_REMOVED lines=28> */
.L_x_568:
[----:B------:R-:W-:Y:S05]  /*06a0*/  BSYNC B0 ;  /* 0x0000000000007941 */ /* 0x000fea0003800000 */
.L_x_567:
        /* <DEDUP_REMOVED lines=28> */
.L_x_570:
[----:B------:R-:W-:Y:S05]  /*0870*/  BSYNC B0 ;  /* 0x0000000000007941 */ /* 0x000fea0003800000 */
.L_x_569:
[----:B------:R-:W0:Y:S01]  /*0880*/  SHFL.BFLY PT, R12, R5, 0x10, 0x1f ;  /* 0x0e001f00050c7f89 */ /* 0x000e2200000e0000 */
[----:B------:R-:W1:Y:S01]  /*0890*/  S2UR UR6, SR_CgaCtaId ;  /* 0x00000000000679c3 */ /* 0x000e620000008800 */
[----:B------:R-:W-:Y:S01]  /*08a0*/  UMOV UR4, 0x400 ;  /* 0x0000040000047882 */ /* 0x000fe20000000000 */
[----:B------:R-:W-:Y:S01]  /*08b0*/  I2FP.F32.U32 R15, UR5 ;  /* 0x00000005000f7c45 */ /* 0x000fe20008201000 */
[----:B------:R-:W-:Y:S01]  /*08c0*/  UIADD3 UR5, UR4, 0x8, URZ ;  /* 0x0000000804057890 */ /* 0x000fe2000fffe03f */
[----:B------:R-:W-:Y:S01]  /*08d0*/  I2FP.F32.U32 R18, R10 ;  /* 0x0000000a00127245 */ /* 0x000fe20000201000 */
[----:B------:R-:W-:Y:S01]  /*08e0*/  @!P1 HADD2.F32 R20, -RZ, R7.H1_H1 ;  /* 0x30000007ff149230 */ /* 0x000fe20000004100 */
[----:B------:R-:W-:Y:S01]  /*08f0*/  P2R R17, PR, RZ, 0x1 ;  /* 0x00000001ff117803 */ /* 0x000fe20000000000 */
[----:B------:R-:W-:Y:S01]  /*0900*/  FMUL.FTZ R15, R15, 0.03125 ;  /* 0x3d0000000f0f7820 */ /* 0x000fe20000410000 */
[----:B------:R-:W-:Y:S01]  /*0910*/  ISETP.NE.AND P0, PT, R10, RZ, PT ;  /* 0x000000ff0a00720c */ /* 0x000fe20003f05270 */
[----:B-----5:R-:W-:-:S03]  /*0920*/  @!P3 HADD2.F32 R22, -RZ, R4.H1_H1 ;  /* 0x30000004ff16b230 */ /* 0x020fc60000004100 */
[----:B------:R-:W-:Y:S01]  /*0930*/  FSETP.GT.FTZ.AND P5, PT, R15, R18, PT ;  /* 0x000000120f00720b */ /* 0x000fe20003fb4000 */
[----:B0-----:R-:W-:Y:S01]  /*0940*/  FADD.FTZ R12, R12, R5 ;  /* 0x000000050c0c7221 */ /* 0x001fe20000010000 */
[----:B------:R-:W-:Y:S01]  /*0950*/  LOP3.LUT P6, R5, R10, 0x1f, RZ, 0xc0, !PT ;  /* 0x0000001f0a057812 */ /* 0x000fe200078cc0ff */
[----:B-1----:R-:W-:Y:S02]  /*0960*/  ULEA UR5, UR6, UR5, 0x18 ;  /* 0x0000000506057291 */ /* 0x002fe4000f8ec03f */
        /* <DEDUP_REMOVED lines=12> */
[----:B------:R-:W-:-:S04]  /*0a30*/  MOV R13, RZ ;  /* 0x000000ff000d7202 */ /* 0x000fc80000000f00 */
[----:B------:R0:W-:Y:S01]  /*0a40*/  @!P6 STS [R12+UR5], R19 ;  /* 0x000000130c00e988 */ /* 0x0001e20008000805 */
        /* <DEDUP_REMOVED lines=8> */
[----:B------:R-:W-:-:S04]  /*0ad0*/  @!P4 HADD2.F32 R14, -RZ, R9.H0_H0 ;  /* 0x20000009ff0ec230 */ /* 0x000fc80000004100 */
[----:B------:R-:W1:Y:S02]  /*0ae0*/  SHFL.BFLY PT, R16, R5, 0x4, 0x1f ;  /* 0x0c801f0005107f89 */ /* 0x000e6400000e0000 */
[----:B-1----:R-:W-:-:S05]  /*0af0*/  FADD.FTZ R16, R5, R16 ;  /* 0x0000001005107221 */ /* 0x002fca0000010000 */
[----:B------:R-:W1:Y:S02]  /*0b00*/  SHFL.BFLY PT, R15, R16, 0x2, 0x1f ;  /* 0x0c401f00100f7f89 */ /* 0x000e6400000e0000 */
[----:B-1----:R-:W-:Y:S01]  /*0b10*/  FADD.FTZ R15, R16, R15 ;  /* 0x0000000f100f7221 */ /* 0x002fe20000010000 */
[----:B------:R-:W-:-:S04]  /*0b20*/  @!P4 HADD2.F32 R16, -RZ, R9.H1_H1 ;  /* 0x30000009ff10c230 */ /* 0x000fc80000004100 */
[----:B------:R-:W1:Y:S02]  /*0b30*/  SHFL.BFLY PT, R18, R15, 0x1, 0x1f ;  /* 0x0c201f000f127f89 */ /* 0x000e6400000e0000 */
[----:B-1----:R-:W-:-:S04]  /*0b40*/  FADD.FTZ R18, R15, R18 ;  /* 0x000000120f127221 */ /* 0x002fc80000010000 */
[----:B0-----:R-:W-:Y:S01]  /*0b50*/  @!P0 FMUL.FTZ R13, R18, R13 ;  /* 0x0000000d120d8220 */ /* 0x001fe20000410000 */
[----:B------:R-:W-:-:S04]  /*0b60*/  @!P1 HADD2.F32 R18, -RZ, R7.H0_H0 ;  /* 0x20000007ff129230 */ /* 0x000fc80000004100 */
[----:B------:R0:W-:Y:S01]  /*0b70*/  @!P0 STS [UR4], R13 ;  /* 0x0000000dff008988 */ /* 0x0001e20008000804 */
[----:B------:R-:W-:Y:S01]  /*0b80*/  BAR.SYNC.DEFER_BLOCKING 0x0 ;  /* 0x0000000000007b1d */ /* 0x000fe20000010000 */
[----:B------:R-:W-:Y:S01]  /*0b90*/  ISETP.NE.AND P0, PT, R17, RZ, PT ;  /* 0x000000ff1100720c */ /* 0x000fe20003f05270 */
[----:B0-----:R-:W-:-:S04]  /*0ba0*/  HFMA2.MMA R13, -RZ, RZ, 0, 0 ;  /* 0x00000000ff0d7435 */ /* 0x001fc800000001ff */
[----:B------:R-:W0:Y:S02]  /*0bb0*/  LDS R5, [UR4] ;  /* 0x00000004ff057984 */ /* 0x000e240008000800 */
[--C-:B0-----:R-:W-:Y:S01]  /*0bc0*/  @!P4 FADD.FTZ R15, R16, -R5.reuse ;  /* 0x80000005100fc221 */ /* 0x101fe20000010000 */
[--C-:B------:R-:W-:Y:S01]  /*0bd0*/  @!P1 FADD.FTZ R17, R20, -R5.reuse ;  /* 0x8000000514119221 */ /* 0x100fe20000010000 */
[--C-:B------:R-:W-:Y:S01]  /*0be0*/  @!P4 FADD.FTZ R14, R14, -R5.reuse ;  /* 0x800000050e0ec221 */ /* 0x100fe20000010000 */
[----:B------:R-:W-:Y:S01]  /*0bf0*/  @!P1 FADD.FTZ R16, R18, -R5 ;  /* 0x8000000512109221 */ /* 0x000fe20000010000 */
[----:B------:R-:W-:Y:S01]  /*0c00*/  @!P4 FMUL.FTZ R15, R15, R15 ;  /* 0x0000000f0f0fc220 */ /* 0x000fe20000410000 */
[----:B------:R-:W-:Y:S01]  /*0c10*/  @!P1 FMUL.FTZ R17, R17, R17 ;  /* 0x0000001111119220 */ /* 0x000fe20000410000 */
[--C-:B------:R-:W-:Y:S02]  /*0c20*/  @!P2 HADD2.F32 R18, -RZ, R0.reuse.H1_H1 ;  /* 0x30000000ff12a230 */ /* 0x100fe40000004100 */
[----:B------:R-:W-:Y:S01]  /*0c30*/  @!P4 FFMA.FTZ R15, R14, R14, R15 ;  /* 0x0000000e0e0fc223 */ /* 0x000fe2000001000f */
[----:B------:R-:W-:Y:S01]  /*0c40*/  @!P1 FFMA.FTZ R16, R16, R16, R17 ;  /* 0x0000001010109223 */ /* 0x000fe20000010011 */
[----:B------:R-:W-:-:S02]  /*0c50*/  @!P2 HADD2.F32 R14, -RZ, R0.H0_H0 ;  /* 0x20000000ff0ea230 */ /* 0x000fc40000004100 */
[--C-:B------:R-:W-:Y:S01]  /*0c60*/  @!P2 FADD.FTZ R17, R18, -R5.reuse ;  /* 0x800000051211a221 */ /* 0x100fe20000010000 */
[----:B------:R-:W-:Y:S02]  /*0c70*/  @!P3 HADD2.F32 R20, -RZ, R4.H0_H0 ;  /* 0x20000004ff14b230 */ /* 0x000fe40000004100 */
[----:B------:R-:W-:Y:S01]  /*0c80*/  @!P3 FADD.FTZ R18, R22, -R5 ;  /* 0x800000051612b221 */ /* 0x000fe20000010000 */
[----:B------:R-:W-:Y:S01]  /*0c90*/  @!P4 FADD.FTZ R13, RZ, R15 ;  /* 0x0000000fff0dc221 */ /* 0x000fe20000010000 */
[--C-:B------:R-:W-:Y:S01]  /*0ca0*/  @!P2 FADD.FTZ R14, R14, -R5.reuse ;  /* 0x800000050e0ea221 */ /* 0x100fe20000010000 */
[----:B------:R-:W-:Y:S01]  /*0cb0*/  @!P2 FMUL.FTZ R17, R17, R17 ;  /* 0x000000111111a220 */ /* 0x000fe20000410000 */
[----:B------:R-:W-:Y:S01]  /*0cc0*/  @!P3 FADD.FTZ R5, R20, -R5 ;  /* 0x800000051405b221 */ /* 0x000fe20000010000 */
[----:B------:R-:W-:Y:S01]  /*0cd0*/  @!P3 FMUL.FTZ R18, R18, R18 ;  /* 0x000000121212b220 */ /* 0x000fe20000410000 */
[----:B------:R-:W-:Y:S01]  /*0ce0*/  @!P1 FADD.FTZ R13, R13, R16 ;  /* 0x000000100d0d9221 */ /* 0x000fe20000010000 */
[----:B------:R-:W-:-:S02]  /*0cf0*/  @!P2 FFMA.FTZ R14, R14, R14, R17 ;  /* 0x0000000e0e0ea223 */ /* 0x000fc40000010011 */
[----:B------:R-:W-:Y:S02]  /*0d00*/  @!P3 FFMA.FTZ R18, R5, R5, R18 ;  /* 0x000000050512b223 */ /* 0x000fe40000010012 */
[----:B------:R-:W-:-:S04]  /*0d10*/  @!P2 FADD.FTZ R13, R13, R14 ;  /* 0x0000000e0d0da221 */ /* 0x000fc80000010000 */
        /* <DEDUP_REMOVED lines=9> */
[----:B------:R-:W-:Y:S01]  /*0db0*/  MOV R13, RZ ;  /* 0x000000ff000d7202 */ /* 0x000fe20000000f00 */
[----:B------:R-:W-:-:S03]  /*0dc0*/  HFMA2.MMA R5, -RZ, RZ, -1.875, 0 ;  /* 0xbf800000ff057435 */ /* 0x000fc600000001ff */
[----:B------:R-:W0:Y:S02]  /*0dd0*/  SHFL.BFLY PT, R14, R19, 0x1, 0x1f ;  /* 0x0c201f00130e7f89 */ /* 0x000e2400000e0000 */
[----:B0-----:R-:W-:Y:S02]  /*0de0*/  FADD.FTZ R21, R19, R14 ;  /* 0x0000000e13157221 */ /* 0x001fe40000010000 */
[----:B------:R-:W0:Y:S03]  /*0df0*/  @P0 LDC.64 R14, c[0x0][0x258] ;  /* 0x00009600ff0e0b82 */ /* 0x000e260000000a00 */
[----:B------:R-:W-:Y:S05]  /*0e00*/  @!P6 STS [R12+UR5], R21 ;  /* 0x000000150c00e988 */ /* 0x000fea0008000805 */
[----:B------:R-:W-:Y:S06]  /*0e10*/  BAR.SYNC.DEFER_BLOCKING 0x0 ;  /* 0x0000000000007b1d */ /* 0x000fec0000010000 */
[----:B0-----:R0:W5:Y:S01]  /*0e20*/  @P0 LDG.E.CONSTANT R5, desc[UR8][R14.64] ;  /* 0x000000080e050981 */ /* 0x001162000c1e9900 */
[----:B------:R-:W-:Y:S01]  /*0e30*/  ISETP.NE.AND P6, PT, R10, RZ, PT ;  /* 0x000000ff0a00720c */ /* 0x000fe20003fc5270 */
[----:B------:R-:W-:Y:S02]  /*0e40*/  BSSY B0, `(.L_x_571) ;  /* 0x0000047000007945 */ /* 0x000fe40003800000 */
[----:B------:R-:W1:Y:S10]  /*0e50*/  @P5 LDS R13, [R11] ;  /* 0x000000000b0d5984 */ /* 0x000e740000000800 */
[----:B0-----:R-:W0:Y:S01]  /*0e60*/  @!P6 LDC R14, c[0x0][0x240] ;  /* 0x00009000ff0eeb82 */ /* 0x001e220000000800 */
[----:B------:R-:W-:-:S06]  /*0e70*/  @!P6 I2FP.F32.S32 R15, UR10 ;  /* 0x0000000a000fec45 */ /* 0x000fcc0008201400 */
[----:B------:R-:W0:Y:S01]  /*0e80*/  @!P6 MUFU.RCP R15, R15 ;  /* 0x0000000f000fe308 */ /* 0x000e220000001000 */
        /* <DEDUP_REMOVED lines=13> */
[----:B------:R-:W-:Y:S06]  /*0f60*/  BAR.SYNC.DEFER_BLOCKING 0x0 ;  /* 0x0000000000007b1d */ /* 0x000fec0000010000 */
[----:B------:R-:W-:Y:S05]  /*0f70*/  @P4 BRA `(.L_x_572) ;  /* 0x0000000000cc4947 */ /* 0x000fea0003800000 */
[----:B------:R-:W1:Y:S01]  /*0f80*/  S2R R19, SR_TID.X ;  /* 0x0000000000137919 */ /* 0x000e620000002100 */
[----:B------:R-:W2:Y:S01]  /*0f90*/  LDC.64 R14, c[0x0][0x230] ;  /* 0x00008c00ff0e7b82 */ /* 0x000ea20000000a00 */
[----:B------:R-:W-:-:S07]  /*0fa0*/  ULDC UR5, c[0x0][0x244] ;  /* 0x0000910000057ab9 */ /* 0x000fce0000000800 */
[----:B------:R-:W3:Y:S08]  /*0fb0*/  LDC.64 R12, c[0x0][0x238] ;  /* 0x00008e00ff0c7b82 */ /* 0x000ef00000000a00 */
[----:B0-----:R-:W0:Y:S01]  /*0fc0*/  LDC.64 R10, c[0x0][0x220] ;  /* 0x00008800ff0a7b82 */ /* 0x001e220000000a00 */
[----:B-1----:R-:W-:-:S04]  /*0fd0*/  SHF.L.U32 R16, R19, 0x1, RZ ;  /* 0x0000000113107819 */ /* 0x002fc800000006ff */
[C---:B------:R-:W-:Y:S02]  /*0fe0*/  LOP3.LUT R17, R16.reuse, 0x1e, RZ, 0xc0, !PT ;  /* 0x0000001e10117812 */ /* 0x040fe400078ec0ff */
[----:B------:R-:W-:Y:S02]  /*0ff0*/  LOP3.LUT R16, R16, 0xffffffe0, RZ, 0xc0, !PT ;  /* 0xffffffe010107812 */ /* 0x000fe400078ec0ff */
[----:B------:R-:W-:-:S05]  /*1000*/  LEA R17, R2, R17, 0x5 ;  /* 0x0000001102117211 */ /* 0x000fca00078e28ff */
[----:B------:R-:W-:Y:S02]  /*1010*/  IMAD R20, R16, UR5, R17 ;  /* 0x0000000510147c24 */ /* 0x000fe4000f8e0211 */
[----:B--2---:R-:W-:-:S03]  /*1020*/  IMAD.WIDE R16, R19, 0x4, R14 ;  /* 0x0000000413107825 */ /* 0x004fc600078e020e */
[----:B------:R-:W-:Y:S01]  /*1030*/  SHF.R.U32.HI R15, RZ, 0x1, R20 ;  /* 0x00000001ff0f7819 */ /* 0x000fe20000011614 */
[----:B---3--:R-:W-:Y:S02]  /*1040*/  IMAD.WIDE R18, R19, 0x4, R12 ;  /* 0x0000000413127825 */ /* 0x008fe400078e020c */
[----:B------:R-:W2:Y:S02]  /*1050*/  LDG.E R16, desc[UR8][R16.64] ;  /* 0x0000000810107981 */ /* 0x000ea4000c1e1900 */
[----:B0-----:R-:W-:Y:S02]  /*1060*/  IMAD.WIDE R10, R15, 0x4, R10 ;  /* 0x000000040f0a7825 */ /* 0x001fe400078e020a */
[----:B------:R-:W3:Y:S04]  /*1070*/  LDG.E R18, desc[UR8][R18.64] ;  /* 0x0000000812127981 */ /* 0x000ee8000c1e1900 */
[----:B------:R-:W4:Y:S01]  /*1080*/  LDG.E R14, desc[UR8][R10.64] ;  /* 0x000000080a0e7981 */ /* 0x000f22000c1e1900 */
[----:B------:R-:W-:-:S02]  /*1090*/  HADD2.F32 R21, -RZ, R9.H0_H0 ;  /* 0x20000009ff157230 */ /* 0x000fc40000004100 */
[----:B------:R-:W-:Y:S01]  /*10a0*/  HADD2.F32 R9, -RZ, R9.H1_H1 ;  /* 0x30000009ff097230 */ /* 0x000fe20000004100 */
[----:B------:R-:W0:Y:S02]  /*10b0*/  LDS.64 R12, [UR4] ;  /* 0x00000004ff0c7984 */ /* 0x000e240008000a00 */
[--C-:B0-----:R-:W-:Y:S02]  /*10c0*/  FADD.FTZ R20, R21, -R12.reuse ;  /* 0x8000000c15147221 */ /* 0x101fe40000010000 */
[----:B------:R-:W-:Y:S02]  /*10d0*/  FADD.FTZ R22, R9, -R12 ;  /* 0x8000000c09167221 */ /* 0x000fe40000010000 */
[-C--:B------:R-:W-:Y:S02]  /*10e0*/  FMUL.FTZ R20, R20, R13.reuse ;  /* 0x0000000d14147220 */ /* 0x080fe40000410000 */
[----:B------:R-:W-:Y:S01]  /*10f0*/  FMUL.FTZ R22, R22, R13 ;  /* 0x0000000d16167220 */ /* 0x000fe20000410000 */
[----:B--2---:R-:W-:-:S02]  /*1100*/  HADD2.F32 R9, -RZ, R16.H0_H0 ;  /* 0x20000010ff097230 */ /* 0x004fc40000004100 */
        /* <DEDUP_REMOVED lines=8> */
[----:B------:R-:W-:-:S05]  /*1190*/  FADD.FTZ R14, R14, R17 ;  /* 0x000000110e0e7221 */ /* 0x000fca0000010000 */
[----:B------:R-:W-:Y:S01]  /*11a0*/  F2FP.F16.F32.PACK_AB R9, R14, R12 ;  /* 0x0000000c0e09723e */ /* 0x000fe200000000ff */
[----:B------:R-:W-:Y:S06]  /*11b0*/  @!P0 BRA `(.L_x_573) ;  /* 0x00000000002c8947 */ /* 0x000fec0003800000 */
[-C--:B-----5:R-:W-:Y:S01]  /*11c0*/  FMUL.FTZ R16, R12, R5.reuse ;  /* 0x000000050c107220 */ /* 0x0a0fe20000410000 */
[----:B------:R-:W-:Y:S01]  /*11d0*/  FMUL.FTZ R14, R14, R5 ;  /* 0x000000050e0e7220 */ /* 0x000fe20000410000 */
[----:B------:R-:W-:Y:S01]  /*11e0*/  ULDC.64 UR6, c[0x0][0x210] ;  /* 0x0000840000067ab9 */ /* 0x000fe20000000a00 */
[----:B------:R1:W-:Y:S01]  /*11f0*/  STG.E desc[UR8][R10.64], R9 ;  /* 0x000000090a007986 */ /* 0x0003e2000c101908 */
[----:B------:R-:W-:Y:S01]  /*1200*/  LEA R12, P4, R15, UR6, 0x1 ;  /* 0x000000060f0c7c11 */ /* 0x000fe2000f8808ff */
[----:B------:R-:W-:Y:S03]  /*1210*/  F2I.S8.NTZ R17, R14 ;  /* 0x0000000e00117305 */ /* 0x000fe60000202100 */
[----:B------:R-:W-:-:S05]  /*1220*/  IADD3.X R13, RZ, UR7, RZ, P4, !PT ;  /* 0x00000007ff0d7c10 */ /* 0x000fca000a7fe4ff */
[----:B------:R-:W0:Y:S02]  /*1230*/  F2I.S8.NTZ R16, R16 ;  /* 0x0000001000107305 */ /* 0x000e240000202100 */
[----:B0-----:R-:W-:-:S05]  /*1240*/  PRMT R17, R17, 0x7604, R16 ;  /* 0x0000760411117816 */ /* 0x001fca0000000010 */
[----:B------:R1:W-:Y:S01]  /*1250*/  STG.E.U16 desc[UR8][R12.64], R17 ;  /* 0x000000110c007986 */ /* 0x0003e2000c101508 */
[----:B------:R-:W-:Y:S05]  /*1260*/  BRA `(.L_x_572) ;  /* 0x0000000000107947 */ /* 0x000fea0003800000 */
.L_x_573:
[----:B------:R-:W-:Y:S02]  /*1270*/  ULDC.64 UR6, c[0x0][0x210] ;  /* 0x0000840000067ab9 */ /* 0x000fe40000000a00 */
[----:B------:R-:W-:-:S04]  /*1280*/  LEA R10, P4, R15, UR6, 0x2 ;  /* 0x000000060f0a7c11 */ /* 0x000fc8000f8810ff */
[----:B------:R-:W-:-:S05]  /*1290*/  LEA.HI.X R11, R15, UR7, RZ, 0x2, P4 ;  /* 0x000000070f0b7c11 */ /* 0x000fca000a0f14ff */
[----:B------:R2:W-:Y:S04]  /*12a0*/  STG.E desc[UR8][R10.64], R9 ;  /* 0x000000090a007986 */ /* 0x0005e8000c101908 */
.L_x_572:
[----:B------:R-:W-:Y:S05]  /*12b0*/  BSYNC B0 ;  /* 0x0000000000007941 */ /* 0x000fea0003800000 */
.L_x_571:
[----:B------:R-:W-:Y:S04]  /*12c0*/  BSSY B0, `(.L_x_574) ;  /* 0x0000034000007945 */ /* 0x000fe80003800000 */
[----:B------:R-:W-:Y:S05]  /*12d0*/  @P1 BRA `(.L_x_575) ;  /* 0x0000000000c81947 */ /* 0x000fea0003800000 */
[----:B------:R-:W3:Y:S01]  /*12e0*/  LDC.64 R14, c[0x0][0x230] ;  /* 0x00008c00ff0e7b82 */ /* 0x000ee20000000a00 */
[----:B-12---:R-:W-:Y:S01]  /*12f0*/  SHF.L.U32 R9, R8, 0x1, RZ ;  /* 0x0000000108097819 */ /* 0x006fe200000006ff */
[----:B------:R-:W-:-:S03]  /*1300*/  ULDC UR5, c[0x0][0x244] ;  /* 0x0000910000057ab9 */ /* 0x000fc60000000800 */
[C---:B------:R-:W-:Y:S02]  /*1310*/  LOP3.LUT R17, R9.reuse, 0x1e, RZ, 0xc0, !PT ;  /* 0x0000001e09117812 */ /* 0x040fe400078ec0ff */
[----:B------:R-:W-:Y:S01]  /*1320*/  LOP3.LUT R9, R9, 0xffffffe0, RZ, 0xc0, !PT ;  /* 0xffffffe009097812 */ /* 0x000fe200078ec0ff */
[----:B------:R-:W1:Y:S01]  /*1330*/  LDC.64 R12, c[0x0][0x238] ;  /* 0x00008e00ff0c7b82 */ /* 0x000e620000000a00 */
[----:B------:R-:W-:-:S05]  /*1340*/  LEA R16, R2, R17, 0x5 ;  /* 0x0000001102107211 */ /* 0x000fca00078e28ff */
[----:B------:R-:W-:Y:S02]  /*1350*/  IMAD R9, R9, UR5, R16 ;  /* 0x0000000509097c24 */ /* 0x000fe4000f8e0210 */
[----:B0-----:R-:W0:Y:S01]  /*1360*/  LDC.64 R10, c[0x0][0x220] ;  /* 0x00008800ff0a7b82 */ /* 0x001e220000000a00 */
[----:B---3--:R-:W-:-:S06]  /*1370*/  IMAD.WIDE R14, R8, 0x4, R14 ;  /* 0x00000004080e7825 */ /* 0x008fcc00078e020e */
[----:B------:R-:W2:Y:S01]  /*1380*/  LDG.E R14, desc[UR8][R14.64] ;  /* 0x000000080e0e7981 */ /* 0x000ea2000c1e1900 */
[----:B-1----:R-:W-:Y:S01]  /*1390*/  IMAD.WIDE R16, R8, 0x4, R12 ;  /* 0x0000000408107825 */ /* 0x002fe200078e020c */
[----:B------:R-:W-:Y:S02]  /*13a0*/  SHF.R.U32.HI R13, RZ, 0x1, R9 ;  /* 0x00000001ff0d7819 */ /* 0x000fe40000011609 */
[----:B------:R-:W1:Y:S04]  /*13b0*/  LDS.64 R8, [UR4] ;  /* 0x00000004ff087984 */ /* 0x000e680008000a00 */
[----:B------:R-:W3:Y:S01]  /*13c0*/  LDG.E R16, desc[UR8][R16.64] ;  /* 0x0000000810107981 */ /* 0x000ee2000c1e1900 */
[----:B0-----:R-:W-:-:S05]  /*13d0*/  IMAD.WIDE R10, R13, 0x4, R10 ;  /* 0x000000040d0a7825 */ /* 0x001fca00078e020a */
[----:B------:R-:W4:Y:S01]  /*13e0*/  LDG.E R12, desc[UR8][R10.64] ;  /* 0x000000080a0c7981 */ /* 0x000f22000c1e1900 */
[--C-:B------:R-:W-:Y:S02]  /*13f0*/  HADD2.F32 R19, -RZ, R7.reuse.H0_H0 ;  /* 0x20000007ff137230 */ /* 0x100fe40000004100 */
        /* <DEDUP_REMOVED lines=28> */
.L_x_576:
[----:B------:R-:W-:Y:S02]  /*15c0*/  ULDC.64 UR6, c[0x0][0x210] ;  /* 0x0000840000067ab9 */ /* 0x000fe40000000a00 */
[----:B------:R-:W-:-:S04]  /*15d0*/  LEA R8, P1, R13, UR6, 0x2 ;  /* 0x000000060d087c11 */ /* 0x000fc8000f8210ff */
[----:B------:R-:W-:-:S05]  /*15e0*/  LEA.HI.X R9, R13, UR7, RZ, 0x2, P1 ;  /* 0x000000070d097c11 */ /* 0x000fca00088f14ff */
[----:B------:R4:W-:Y:S04]  /*15f0*/  STG.E desc[UR8][R8.64], R7 ;  /* 0x0000000708007986 */ /* 0x0009e8000c101908 */
.L_x_575:
[----:B------:R-:W-:Y:S05]  /*1600*/  BSYNC B0 ;  /* 0x0000000000007941 */ /* 0x000fea0003800000 */
.L_x_574:
[----:B------:R-:W-:Y:S04]  /*1610*/  BSSY B0, `(.L_x_577) ;  /* 0x0000034000007945 */ /* 0x000fe80003800000 */
[----:B------:R-:W-:Y:S05]  /*1620*/  @P2 BRA `(.L_x_578) ;  /* 0x0000000000c82947 */ /* 0x000fea0003800000 */
[----:B-1----:R-:W1:Y:S01]  /*1630*/  LDC.64 R12, c[0x0][0x230] ;  /* 0x00008c00ff0c7b82 */ /* 0x002e620000000a00 */
[----:B---34-:R-:W-:Y:S01]  /*1640*/  SHF.L.U32 R7, R6, 0x1, RZ ;  /* 0x0000000106077819 */ /* 0x018fe200000006ff */
[----:B------:R-:W-:-:S03]  /*1650*/  ULDC UR5, c[0x0][0x244] ;  /* 0x0000910000057ab9 */ /* 0x000fc60000000800 */
[C---:B------:R-:W-:Y:S02]  /*1660*/  LOP3.LUT R15, R7.reuse, 0x1e, RZ, 0xc0, !PT ;  /* 0x0000001e070f7812 */ /* 0x040fe400078ec0ff */
[----:B------:R-:W-:Y:S01]  /*1670*/  LOP3.LUT R7, R7, 0xffffffe0, RZ, 0xc0, !PT ;  /* 0xffffffe007077812 */ /* 0x000fe200078ec0ff */
[----:B0-2---:R-:W0:Y:S01]  /*1680*/  LDC.64 R10, c[0x0][0x238] ;  /* 0x00008e00ff0a7b82 */ /* 0x005e220000000a00 */
[----:B------:R-:W-:-:S05]  /*1690*/  LEA R14, R2, R15, 0x5 ;  /* 0x0000000f020e7211 */ /* 0x000fca00078e28ff */
[----:B------:R-:W-:Y:S02]  /*16a0*/  IMAD R7, R7, UR5, R14 ;  /* 0x0000000507077c24 */ /* 0x000fe4000f8e020e */
[----:B------:R-:W2:Y:S01]  /*16b0*/  LDC.64 R8, c[0x0][0x220] ;  /* 0x00008800ff087b82 */ /* 0x000ea20000000a00 */
[----:B-1----:R-:W-:-:S06]  /*16c0*/  IMAD.WIDE R12, R6, 0x4, R12 ;  /* 0x00000004060c7825 */ /* 0x002fcc00078e020c */
[----:B------:R-:W3:Y:S01]  /*16d0*/  LDG.E R12, desc[UR8][R12.64] ;  /* 0x000000080c0c7981 */ /* 0x000ee2000c1e1900 */
[----:B0-----:R-:W-:Y:S01]  /*16e0*/  IMAD.WIDE R14, R6, 0x4, R10 ;  /* 0x00000004060e7825 */ /* 0x001fe200078e020a */
[----:B------:R-:W-:-:S05]  /*16f0*/  SHF.R.U32.HI R10, RZ, 0x1, R7 ;  /* 0x00000001ff0a7819 */ /* 0x000fca0000011607 */
[----:B------:R-:W4:Y:S01]  /*1700*/  LDG.E R14, desc[UR8][R14.64] ;  /* 0x000000080e0e7981 */ /* 0x000f22000c1e1900 */
[----:B--2---:R-:W-:-:S03]  /*1710*/  IMAD.WIDE R6, R10, 0x4, R8 ;  /* 0x000000040a067825 */ /* 0x004fc600078e0208 */
[----:B------:R-:W0:Y:S04]  /*1720*/  LDS.64 R8, [UR4] ;  /* 0x00000004ff087984 */ /* 0x000e280008000a00 */
[----:B------:R-:W2:Y:S01]  /*1730*/  LDG.E R16, desc[UR8][R6.64] ;  /* 0x0000000806107981 */ /* 0x000ea2000c1e1900 */
[--C-:B------:R-:W-:Y:S02]  /*1740*/  HADD2.F32 R11, -RZ, R0.reuse.H0_H0 ;  /* 0x20000000ff0b7230 */ /* 0x100fe40000004100 */
        /* <DEDUP_REMOVED lines=9> */
[----:B------:R-:W-:Y:S01]  /*17e0*/  FFMA.FTZ R11, R0, R18, R11 ;  /* 0x00000012000b7223 */ /* 0x000fe2000001000b */
[--C-:B--2---:R-:W-:Y:S02]  /*17f0*/  HADD2.F32 R0, -RZ, R16.reuse.H0_H0 ;  /* 0x20000010ff007230 */ /* 0x104fe40000004100 */
        /* <DEDUP_REMOVED lines=10> */
[----:B------:R-:W-:Y:S02]  /*18a0*/  LEA R10, P1, R10, UR6, 0x1 ;  /* 0x000000060a0a7c11 */ /* 0x000fe4000f8208ff */
[----:B------:R-:W-:Y:S02]  /*18b0*/  F2I.S8.NTZ R0, R0 ;  /* 0x0000000000007305 */ /* 0x000fe40000202100 */
[----:B------:R-:W-:-:S06]  /*18c0*/  IADD3.X R11, RZ, UR7, RZ, P1, !PT ;  /* 0x00000007ff0b7c10 */ /* 0x000fcc0008ffe4ff */
[----:B------:R-:W1:Y:S02]  /*18d0*/  F2I.S8.NTZ R13, R13 ;  /* 0x0000000d000d7305 */ /* 0x000e640000202100 */
[----:B-1----:R-:W-:-:S05]  /*18e0*/  PRMT R15, R13, 0x7604, R0 ;  /* 0x000076040d0f7816 */ /* 0x002fca0000000000 */
[----:B------:R0:W-:Y:S01]  /*18f0*/  STG.E.U16 desc[UR8][R10.64], R15 ;  /* 0x0000000f0a007986 */ /* 0x0001e2000c101508 */
[----:B------:R-:W-:Y:S05]  /*1900*/  BRA `(.L_x_578) ;  /* 0x0000000000107947 */ /* 0x000fea0003800000 */
.L_x_579:
[----:B------:R-:W-:Y:S02]  /*1910*/  ULDC.64 UR6, c[0x0][0x210] ;  /* 0x0000840000067ab9 */ /* 0x000fe40000000a00 */
[----:B------:R-:W-:-:S04]  /*1920*/  LEA R6, P1, R10, UR6, 0x2 ;  /* 0x000000060a067c11 */ /* 0x000fc8000f8210ff */
[----:B------:R-:W-:-:S05]  /*1930*/  LEA.HI.X R7, R10, UR7, RZ, 0x2, P1 ;  /* 0x000000070a077c11 */ /* 0x000fca00088f14ff */
[----:B------:R0:W-:Y:S04]  /*1940*/  STG.E desc[UR8][R6.64], R9 ;  /* 0x0000000906007986 */ /* 0x0001e8000c101908 */
.L_x_578:
[----:B------:R-:W-:Y:S05]  /*1950*/  BSYNC B0 ;  /* 0x0000000000007941 */ /* 0x000fea0003800000 */
.L_x_577:
[----:B------:R-:W-:Y:S05]  /*1960*/  @P3 EXIT ;  /* 0x000000000000394d */ /* 0x000fea0003800000 */
[----:B01234-:R-:W0:Y:S01]  /*1970*/  LDC.64 R8, c[0x0][0x230] ;  /* 0x00008c00ff087b82 */ /* 0x01fe220000000a00 */
[----:B------:R-:W-:Y:S01]  /*1980*/  SHF.L.U32 R0, R3, 0x1, RZ ;  /* 0x0000000103007819 */ /* 0x000fe200000006ff */
[----:B------:R-:W-:-:S03]  /*1990*/  ULDC UR5, c[0x0][0x244] ;  /* 0x0000910000057ab9 */ /* 0x000fc60000000800 */
[C---:B------:R-:W-:Y:S02]  /*19a0*/  LOP3.LUT R13, R0.reuse, 0x1e, RZ, 0xc0, !PT ;  /* 0x0000001e000d7812 */ /* 0x040fe400078ec0ff */
[----:B------:R-:W-:Y:S01]  /*19b0*/  LOP3.LUT R0, R0, 0xffffffe0, RZ, 0xc0, !PT ;  /* 0xffffffe000007812 */ /* 0x000fe200078ec0ff */
[----:B------:R-:W1:Y:S01]  /*19c0*/  LDC.64 R10, c[0x0][0x238] ;  /* 0x00008e00ff0a7b82 */ /* 0x000e620000000a00 */
[----:B------:R-:W-:-:S05]  /*19d0*/  LEA R13, R2, R13, 0x5 ;  /* 0x0000000d020d7211 */ /* 0x000fca00078e28ff */
[----:B------:R-:W-:Y:S02]  /*19e0*/  IMAD R0, R0, UR5, R13 ;  /* 0x0000000500007c24 */ /* 0x000fe4000f8e020d */
[----:B------:R-:W2:Y:S03]  /*19f0*/  LDC.64 R6, c[0x0][0x220] ;  /* 0x00008800ff067b82 */ /* 0x000ea60000000a00 */
[----:B------:R-:W-:Y:S01]  /*1a00*/  SHF.R.U32.HI R0, RZ, 0x1, R0 ;  /* 0x00000001ff007819 */ /* 0x000fe20000011600 */
[----:B0-----:R-:W-:-:S06]  /*1a10*/  IMAD.WIDE R8, R3, 0x4, R8 ;  /* 0x0000000403087825 */ /* 0x001fcc00078e0208 */
[----:B------:R-:W3:Y:S01]  /*1a20*/  LDG.E R8, desc[UR8][R8.64] ;  /* 0x0000000808087981 */ /* 0x000ee2000c1e1900 */
[----:B-1----:R-:W-:-:S06]  /*1a30*/  IMAD.WIDE R10, R3, 0x4, R10 ;  /* 0x00000004030a7825 */ /* 0x002fcc00078e020a */
        /* <DEDUP_REMOVED lines=25> */
[----:B------:R-:W-:Y:S01]  /*1bd0*/  STG.E desc[UR8][R2.64], R7 ;  /* 0x0000000702007986 */ /* 0x000fe2000c101908 */
[----:B------:R-:W-:Y:S02]  /*1be0*/  LEA R4, P0, R0, UR4, 0x1 ;  /* 0x0000000400047c11 */ /* 0x000fe4000f8008ff */
[----:B------:R-:W-:Y:S02]  /*1bf0*/  F2I.S8.NTZ R6, R6 ;  /* 0x0000000600067305 */ /* 0x000fe40000202100 */
[----:B------:R-:W-:-:S06]  /*1c00*/  IADD3.X R5, RZ, UR5, RZ, P0, !PT ;  /* 0x00000005ff057c10 */ /* 0x000fcc00087fe4ff */
[----:B------:R-:W0:Y:S02]  /*1c10*/  F2I.S8.NTZ R9, R9 ;  /* 0x0000000900097305 */ /* 0x000e240000202100 */
[----:B0-----:R-:W-:-:S05]  /*1c20*/  PRMT R11, R9, 0x7604, R6 ;  /* 0x00007604090b7816 */ /* 0x001fca0000000006 */
[----:B------:R-:W-:Y:S01]  /*1c30*/  STG.E.U16 desc[UR8][R4.64], R11 ;  /* 0x0000000b04007986 */ /* 0x000fe2000c101508 */
[----:B------:R-:W-:Y:S05]  /*1c40*/  EXIT ;  /* 0x000000000000794d */ /* 0x000fea0003800000 */
.L_x_580:
[----:B------:R-:W-:Y:S02]  /*1c50*/  ULDC.64 UR4, c[0x0][0x210] ;  /* 0x0000840000047ab9 */ /* 0x000fe40000000a00 */
[----:B------:R-:W-:-:S04]  /*1c60*/  LEA R2, P0, R0, UR4, 0x2 ;  /* 0x0000000400027c11 */ /* 0x000fc8000f8010ff */
[----:B------:R-:W-:-:S05]  /*1c70*/  LEA.HI.X R3, R0, UR5, RZ, 0x2, P0 ;  /* 0x0000000500037c11 */ /* 0x000fca00080f14ff */
[----:B------:R-:W-:Y:S01]  /*1c80*/  STG.E desc[UR8][R2.64], R7 ;  /* 0x0000000702007986 */ /* 0x000fe2000c101908 */
[----:B------:R-:W-:Y:S05]  /*1c90*/  EXIT ;  /* 0x000000000000794d */ /* 0x000fea0003800000 */
.L_x_581:
        /* <DEDUP_REMOVED lines=14> */
.L_x_662:


//--------------------- .text._ZN17fastertransformer26add_bias_layernorm_add_resI6__halfLi2EEEvPaPKaPT_PKS5_S8_S8_fiiPKfSA_ --------------------------
	.section	.text._ZN17fastertransformer26add_bias_layernorm_add_resI6__halfLi2EEEvPaPKaPT_PKS5_S8_S8_fiiPKfSA_,"ax",@progbits
	.align	128
        .global         _ZN17fastertransformer26add_bias_layernorm_add_resI6__halfLi2EEEvPaPKaPT_PKS5_S8_S8_fiiPKfSA_
        .type           _ZN17fastertransformer26add_bias_layernorm_add_resI6__halfLi2EEEvPaPKaPT_PKS5_S8_S8_fiiPKfSA_,@function
        .size           _ZN17fastertransformer26add_bias_layernorm_add_resI6__halfLi2EEEvPaPKaPT_PKS5_S8_S8_fiiPKfSA_,(.L_x_663 - _ZN17fastertransformer26add_bias_layernorm_add_resI6__halfLi2EEEvPaPKaPT_PKS5_S8_S8_fiiPKfSA_)
        .other          _ZN17fastertransformer26add_bias_layernorm_add_resI6__halfLi2EEEvPaPKaPT_PKS5_S8_S8_fiiPKfSA_,@"STO_CUDA_ENTRY STV_DEFAULT"
_ZN17fastertransformer26add_bias_layernorm_add_resI6__halfLi2EEEvPaPKaPT_PKS5_S8_S8_fiiPKfSA_:
.text._ZN17fastertransformer26add_bias_layernorm_add_resI6__halfLi2EEEvPaPKaPT_PKS5_S8_S8_fiiPKfSA_:
[----:B------:R-:W-:Y:S01]  /*0000*/  LDC R1, c[0x0][0x28] ;  /* 0x00000a00ff017b82 */ /* 0x000fe20000000800 */
[----:B------:R-:W0:Y:S01]  /*0010*/  S2R R6, SR_TID.X ;  /* 0x0000000000067919 */ /* 0x000e220000002100 */
[----:B------:R-:W-:Y:S01]  /*0020*/  ULDC UR4, c[0x0][0x0] ;  /* 0x0000000000047ab9 */ /* 0x000fe20000000800 */
[----:B------:R-:W-:-:S05]  /*0030*/  ULDC UR7, c[0x0][0x248] ;  /* 0x0000920000077ab9 */ /* 0x000fca0000000800 */
[----:B------:R-:W1:Y:S01]  /*0040*/  LDC.64 R16, c[0x0][0x250] ;  /* 0x00009400ff107b82 */ /* 0x000e620000000a00 */
[----:B------:R-:W2:Y:S01]  /*0050*/  S2R R2, SR_CTAID.X ;  /* 0x0000000000027919 */ /* 0x000ea20000002500 */
[----:B------:R-:W-:Y:S02]  /*0060*/  ULDC.64 UR8, c[0x0][0x208] ;  /* 0x0000820000087ab9 */ /* 0x000fe40000000a00 */
[----:B-1----:R-:W3:Y:S01]  /*0070*/  LDG.E.CONSTANT R16, desc[UR8][R16.64] ;  /* 0x0000000810107981 */ /* 0x002ee2000c1e9900 */
[C---:B0-----:R-:W-:Y:S02]  /*0080*/  ISETP.GE.AND P2, PT, R6.reuse, UR7, PT ;  /* 0x0000000706007c0c */ /* 0x041fe4000bf46270 */
[----:B------:R-:W-:Y:S01]  /*0090*/  IADD3 R4, R6, UR4, RZ ;  /* 0x0000000406047c10 */ /* 0x000fe2000fffe0ff */
[----:B------:R-:W-:-:S03]  /*00a0*/  ULDC.64 UR4, c[0x0][0x258] ;  /* 0x0000960000047ab9 */ /* 0x000fc60000000a00 */
[----:B------:R-:W-:-:S07]  /*00b0*/  ISETP.GE.AND P1, PT, R4, UR7, PT ;  /* 0x0000000704007c0c */ /* 0x000fce000bf26270 */
[----:B------:R-:W0:Y:S01]  /*00c0*/  @!P2 LDC R14, c[0x0][0x244] ;  /* 0x00009100ff0eab82 */ /* 0x000e220000000800 */
[C---:B------:R-:W-:Y:S02]  /*00d0*/  @!P2 LOP3.LUT R7, R6.reuse, 0x1f, RZ, 0xc0, !PT ;  /* 0x0000001f0607a812 */ /* 0x040fe400078ec0ff */
[----:B------:R-:W-:Y:S02]  /*00e0*/  @!P2 LOP3.LUT R0, R6, 0xffffffe0, RZ, 0xc0, !PT ;  /* 0xffffffe00600a812 */ /* 0x000fe400078ec0ff */
[----:B--2---:R-:W-:Y:S02]  /*00f0*/  @!P2 LEA R7, R2, R7, 0x5 ;  /* 0x000000070207a211 */ /* 0x004fe400078e28ff */
[C---:B------:R-:W-:Y:S01]  /*0100*/  @!P1 LOP3.LUT R13, R4.reuse, 0x1f, RZ, 0xc0, !PT ;  /* 0x0000001f040d9812 */ /* 0x040fe200078ec0ff */
[----:B------:R-:W1:Y:S01]  /*0110*/  @!P1 LDC R18, c[0x0][0x244] ;  /* 0x00009100ff129b82 */ /* 0x000e620000000800 */
[----:B------:R-:W-:Y:S02]  /*0120*/  @!P1 LOP3.LUT R12, R4, 0xffffffe0, RZ, 0xc0, !PT ;  /* 0xffffffe0040c9812 */ /* 0x000fe400078ec0ff */
[----:B------:R-:W-:-:S05]  /*0130*/  @!P1 LEA R13, R2, R13, 0x5 ;  /* 0x0000000d020d9211 */ /* 0x000fca00078e28ff */
[----:B------:R-:W2:Y:S08]  /*0140*/  @!P2 LDC.64 R8, c[0x0][0x218] ;  /* 0x00008600ff08ab82 */ /* 0x000eb00000000a00 */
[----:B------:R-:W4:Y:S01]  /*0150*/  @!P1 LDC.64 R10, c[0x0][0x218] ;  /* 0x00008600ff0a9b82 */ /* 0x000f220000000a00 */
[----:B0-----:R-:W-:-:S07]  /*0160*/  @!P2 IMAD R0, R0, R14, R7 ;  /* 0x0000000e0000a224 */ /* 0x001fce00078e0207 */
[----:B------:R-:W0:Y:S01]  /*0170*/  @!P2 LDC.64 R14, c[0x0][0x228] ;  /* 0x00008a00ff0eab82 */ /* 0x000e220000000a00 */
[----:B-1----:R-:W-:-:S07]  /*0180*/  @!P1 IMAD R7, R12, R18, R13 ;  /* 0x000000120c079224 */ /* 0x002fce00078e020d */
[----:B------:R-:W1:Y:S01]  /*0190*/  @!P1 LDC.64 R12, c[0x0][0x228] ;  /* 0x00008a00ff0c9b82 */ /* 0x000e620000000a00 */
[----:B--2---:R-:W-:-:S04]  /*01a0*/  @!P2 IADD3 R8, P0, R0, R8, RZ ;  /* 0x000000080008a210 */ /* 0x004fc80007f1e0ff */
[----:B------:R-:W-:Y:S02]  /*01b0*/  @!P2 LEA.HI.X.SX32 R9, R0, R9, 0x1, P0 ;  /* 0x000000090009a211 */ /* 0x000fe400000f0eff */
[----:B----4-:R-:W-:-:S03]  /*01c0*/  @!P1 IADD3 R10, P3, R7, R10, RZ ;  /* 0x0000000a070a9210 */ /* 0x010fc60007f7e0ff */
[----:B------:R-:W2:Y:S01]  /*01d0*/  @!P2 LDG.E.S8 R8, desc[UR8][R8.64] ;  /* 0x000000080808a981 */ /* 0x000ea2000c1e1300 */
[----:B------:R-:W-:-:S05]  /*01e0*/  @!P1 LEA.HI.X.SX32 R11, R7, R11, 0x1, P3 ;  /* 0x0000000b070b9211 */ /* 0x000fca00018f0eff */
[----:B------:R-:W4:Y:S01]  /*01f0*/  @!P1 LDG.E.S8 R10, desc[UR8][R10.64] ;  /* 0x000000080a0a9981 */ /* 0x000f22000c1e1300 */
[----:B0-----:R-:W-:-:S04]  /*0200*/  @!P2 IMAD.WIDE R14, R6, 0x2, R14 ;  /* 0x00000002060ea825 */ /* 0x001fc800078e020e */
[----:B-1----:R-:W-:Y:S02]  /*0210*/  @!P1 IMAD.WIDE R12, R4, 0x2, R12 ;  /* 0x00000002040c9825 */ /* 0x002fe400078e020c */
[----:B------:R0:W4:Y:S04]  /*0220*/  @!P2 LDG.E.U16 R15, desc[UR8][R14.64] ;  /* 0x000000080e0fa981 */ /* 0x000128000c1e1500 */
[----:B------:R-:W4:Y:S01]  /*0230*/  @!P1 LDG.E.U16 R13, desc[UR8][R12.64] ;  /* 0x000000080c0d9981 */ /* 0x000f22000c1e1500 */
[----:B------:R-:W-:-:S04]  /*0240*/  ISETP.NE.U32.AND P0, PT, RZ, UR4, PT ;  /* 0x00000004ff007c0c */ /* 0x000fc8000bf05070 */
[----:B------:R-:W-:Y:S01]  /*0250*/  ISETP.NE.AND.EX P0, PT, RZ, UR5, PT, P0 ;  /* 0x00000005ff007c0c */ /* 0x000fe2000bf05300 */
[----:B------:R-:W1:Y:S01]  /*0260*/  S2UR UR6, SR_CgaCtaId ;  /* 0x00000000000679c3 */ /* 0x000e620000008800 */
[----:B------:R-:W-:Y:S01]  /*0270*/  UMOV UR4, 0x400 ;  /* 0x0000040000047882 */ /* 0x000fe20000000000 */
[----:B------:R-:W-:Y:S01]  /*0280*/  ISETP.NE.AND P4, PT, R6, RZ, PT ;  /* 0x000000ff0600720c */ /* 0x000fe20003f85270 */
[----:B------:R-:W-:-:S12]  /*0290*/  UIADD3 UR5, UR4, 0x8, URZ ;  /* 0x0000000804057890 */ /* 0x000fd8000fffe03f */
[----:B0-----:R-:W-:Y:S01]  /*02a0*/  @!P4 I2FP.F32.S32 R14, UR7 ;  /* 0x00000007000ecc45 */ /* 0x001fe20008201400 */
[----:B-1----:R-:W-:Y:S01]  /*02b0*/  ULEA UR5, UR6, UR5, 0x18 ;  /* 0x0000000506057291 */ /* 0x002fe2000f8ec03f */
[-C--:B---3--:R-:W-:Y:S02]  /*02c0*/  @!P2 F2FP.F16.F32.PACK_AB R7, RZ, R16.reuse ;  /* 0x00000010ff07a23e */ /* 0x088fe400000000ff */
[----:B------:R-:W-:Y:S01]  /*02d0*/  @!P1 F2FP.F16.F32.PACK_AB R9, RZ, R16 ;  /* 0x00000010ff09923e */ /* 0x000fe200000000ff */
[----:B--2---:R-:W0:Y:S08]  /*02e0*/  @!P2 I2F.F16 R0, R8 ;  /* 0x000000080000a306 */ /* 0x004e300000200c00 */
[----:B----4-:R-:W1:Y:S01]  /*02f0*/  @!P1 I2F.F16 R18, R10 ;  /* 0x0000000a00129306 */ /* 0x010e620000200c00 */
[----:B0-----:R-:W-:Y:S01]  /*0300*/  @!P2 HFMA2 R7, R0.H0_H0, R7.H0_H0, R15.H0_H0 ;  /* 0x200000070007a231 */ /* 0x001fe2000004080f */
[----:B------:R-:W-:-:S04]  /*0310*/  HFMA2.MMA R0, -RZ, RZ, 0, 0 ;  /* 0x00000000ff007435 */ /* 0x000fc800000001ff */
[----:B------:R-:W-:Y:S02]  /*0320*/  @!P2 HADD2.F32 R5, -RZ, R7.H0_H0 ;  /* 0x20000007ff05a230 */ /* 0x000fe40000004100 */
[----:B-1----:R-:W-:-:S03]  /*0330*/  @!P1 HFMA2 R13, R18.H0_H0, R9.H0_H0, R13.H0_H0 ;  /* 0x20000009120d9231 */ /* 0x002fc6000004080d */
[----:B------:R-:W-:Y:S02]  /*0340*/  @!P2 FADD.FTZ R0, RZ, R5 ;  /* 0x00000005ff00a221 */ /* 0x000fe40000010000 */
        /* <DEDUP_REMOVED lines=14> */
[----:B0-----:R-:W-:Y:S02]  /*0430*/  LOP3.LUT P3, R9, R6, 0x1f, RZ, 0xc0, !PT ;  /* 0x0000001f06097812 */ /* 0x001fe4000786c0ff */
[----:B------:R-:W-:-:S04]  /*0440*/  SHF.R.U32.HI R8, RZ, 0x3, R6 ;  /* 0x00000003ff087819 */ /* 0x000fc80000011606 */
[----:B------:R-:W-:Y:S01]  /*0450*/  LOP3.LUT R8, R8, 0x1ffffffc, RZ, 0xc0, !PT ;  /* 0x1ffffffc08087812 */ /* 0x000fe200078ec0ff */
[----:B------:R-:W0:Y:S01]  /*0460*/  @!P4 MUFU.RCP R15, R14 ;  /* 0x0000000e000fc308 */ /* 0x000e220000001000 */
[----:B-1----:R-:W-:-:S05]  /*0470*/  FADD.FTZ R17, R13, R10 ;  /* 0x0000000a0d117221 */ /* 0x002fca0000010000 */
[----:B------:R1:W-:Y:S01]  /*0480*/  @!P3 STS [R8+UR5], R17 ;  /* 0x000000110800b988 */ /* 0x0003e20008000805 */
[----:B------:R-:W-:Y:S01]  /*0490*/  ULEA UR4, UR6, UR4, 0x18 ;  /* 0x0000000406047291 */ /* 0x000fe2000f8ec03f */
[----:B------:R-:W-:Y:S01]  /*04a0*/  BAR.SYNC.DEFER_BLOCKING 0x0 ;  /* 0x0000000000007b1d */ /* 0x000fe20000010000 */
[----:B0-----:R-:W-:-:S07]  /*04b0*/  @!P4 FMUL.FTZ R10, R15, R0 ;  /* 0x000000000f0ac220 */ /* 0x001fce0000410000 */
[----:B-1----:R-:W0:Y:S01]  /*04c0*/  @!P4 LDC R17, c[0x0][0x240] ;  /* 0x00009000ff11cb82 */ /* 0x002e220000000800 */
[----:B------:R-:W-:Y:S07]  /*04d0*/  @!P4 STS [UR4], R10 ;  /* 0x0000000aff00c988 */ /* 0x000fee0008000804 */
[----:B------:R-:W-:Y:S06]  /*04e0*/  BAR.SYNC.DEFER_BLOCKING 0x0 ;  /* 0x0000000000007b1d */ /* 0x000fec0000010000 */
[----:B------:R-:W1:Y:S02]  /*04f0*/  LDS R12, [UR4] ;  /* 0x00000004ff0c7984 */ /* 0x000e640008000800 */
[--C-:B-1----:R-:W-:Y:S01]  /*0500*/  FADD.FTZ R0, R5, -R12.reuse ;  /* 0x8000000c05007221 */ /* 0x102fe20000010000 */
[----:B------:R-:W-:-:S03]  /*0510*/  FADD.FTZ R11, R3, -R12 ;  /* 0x8000000c030b7221 */ /* 0x000fc60000010000 */
[----:B------:R-:W-:-:S04]  /*0520*/  FFMA.FTZ R0, R0, R0, RZ ;  /* 0x0000000000007223 */ /* 0x000fc800000100ff */
        /* <DEDUP_REMOVED lines=20> */
[----:B------:R-:W0:Y:S01]  /*0670*/  LDC.64 R12, c[0x0][0x230] ;  /* 0x00008c00ff0c7b82 */ /* 0x000e220000000a00 */
[----:B------:R-:W-:Y:S01]  /*0680*/  LEA R9, R2, R9, 0x5 ;  /* 0x0000000902097211 */ /* 0x000fe200078e28ff */
[----:B------:R-:W-:Y:S01]  /*0690*/  ULDC UR5, c[0x0][0x244] ;  /* 0x0000910000057ab9 */ /* 0x000fe20000000800 */
[----:B-1----:R-:W-:Y:S01]  /*06a0*/  LOP3.LUT R0, R6, 0xffffffe0, RZ, 0xc0, !PT ;  /* 0xffffffe006007812 */ /* 0x002fe200078ec0ff */
[----:B------:R-:W1:Y:S04]  /*06b0*/  LDS.64 R16, [UR4] ;  /* 0x00000004ff107984 */ /* 0x000e680008000a00 */
[----:B------:R-:W2:Y:S01]  /*06c0*/  LDC.64 R14, c[0x0][0x238] ;  /* 0x00008e00ff0e7b82 */ /* 0x000ea20000000a00 */
[----:B------:R-:W-:-:S07]  /*06d0*/  IMAD R9, R0, UR5, R9 ;  /* 0x0000000500097c24 */ /* 0x000fce000f8e0209 */
        /* <DEDUP_REMOVED lines=25> */
.L_x_584:
[----:B------:R-:W-:Y:S02]  /*0870*/  ULDC.64 UR6, c[0x0][0x210] ;  /* 0x0000840000067ab9 */ /* 0x000fe40000000a00 */
[----:B------:R-:W-:-:S04]  /*0880*/  LEA R8, P2, R9, UR6, 0x1 ;  /* 0x0000000609087c11 */ /* 0x000fc8000f8408ff */
[----:B------:R-:W-:-:S05]  /*0890*/  LEA.HI.X R9, R9, UR7, R6, 0x1, P2 ;  /* 0x0000000709097c11 */ /* 0x000fca00090f0c06 */
[----:B------:R2:W-:Y:S04]  /*08a0*/  STG.E.U16 desc[UR8][R8.64], R5 ;  /* 0x0000000508007986 */ /* 0x0005e8000c101508 */
.L_x_583:
[----:B------:R-:W-:Y:S05]  /*08b0*/  BSYNC B0 ;  /* 0x0000000000007941 */ /* 0x000fea0003800000 */
.L_x_582:
[----:B------:R-:W-:Y:S05]  /*08c0*/  @P1 EXIT ;  /* 0x000000000000194d */ /* 0x000fea0003800000 */
[----:B012---:R-:W0:Y:S01]  /*08d0*/  LDC.64 R8, c[0x0][0x230] ;  /* 0x00008c00ff087b82 */ /* 0x007e220000000a00 */
        /* <DEDUP_REMOVED lines=27> */
[----:B------:R-:W-:-:S03]  /*0a90*/  IADD3 R2, P0, R0, UR4, RZ ;  /* 0x0000000400027c10 */ /* 0x000fc6000ff1e0ff */
[----:B------:R-:W0:Y:S01]  /*0aa0*/  F2I.S8.NTZ R7, R7 ;  /* 0x0000000700077305 */ /* 0x000e220000202100 */
[----:B------:R-:W-:-:S05]  /*0ab0*/  IADD3.X R3, R3, UR5, RZ, P0, !PT ;  /* 0x0000000503037c10 */ /* 0x000fca00087fe4ff */
[----:B0-----:R-:W-:Y:S01]  /*0ac0*/  STG.E.U8 desc[UR8][R2.64], R7 ;  /* 0x0000000702007986 */ /* 0x001fe2000c101108 */
[----:B------:R-:W-:Y:S05]  /*0ad0*/  EXIT ;  /* 0x000000000000794d */ /* 0x000fea0003800000 */
.L_x_585:
[----:B------:R-:W-:Y:S02]  /*0ae0*/  ULDC.64 UR4, c[0x0][0x210] ;  /* 0x0000840000047ab9 */ /* 0x000fe40000000a00 */
[----:B------:R-:W-:-:S04]  /*0af0*/  LEA R2, P0, R0, UR4, 0x1 ;  /* 0x0000000400027c11 */ /* 0x000fc8000f8008ff */
[----:B------:R-:W-:-:S05]  /*0b00*/  LEA.HI.X R3, R0, UR5, R3, 0x1, P0 ;  /* 0x0000000500037c11 */ /* 0x000fca00080f0c03 */
[----:B------:R-:W-:Y:S01]  /*0b10*/  STG.E.U16 desc[UR8][R2.64], R6 ;  /* 0x0000000602007986 */ /* 0x000fe2000c101508 */
[----:B------:R-:W-:Y:S05]  /*0b20*/  EXIT ;  /* 0x000000000000794d */ /* 0x000fea0003800000 */
.L_x_586:
        /* <DEDUP_REMOVED lines=13> */
.L_x_663:


//--------------------- .text._ZN17fastertransformer29add_bias_layernorm_add_res_e2ILi2EEEvP5char2PKS1_P7__half2PKS5_S8_S8_fiiPKfSA_ --------------------------
	.section	.text._ZN17fastertransformer29add_bias_layernorm_add_res_e2ILi2EEEvP5char2PKS1_P7__half2PKS5_S8_S8_fiiPKfSA_,"ax",@progbits
	.align	128
        .global         _ZN17fastertransformer29add_bias_layernorm_add_res_e2ILi2EEEvP5char2PKS1_P7__half2PKS5_S8_S8_fiiPKfSA_
        .type           _ZN17fastertransformer29add_bias_layernorm_add_res_e2ILi2EEEvP5char2PKS1_P7__half2PKS5_S8_S8_fiiPKfSA_,@function
        .size           _ZN17fastertransformer29add_bias_layernorm_add_res_e2ILi2EEEvP5char2PKS1_P7__half2PKS5_S8_S8_fiiPKfSA_,(.L_x_664 - _ZN17fastertransformer29add_bias_layernorm_add_res_e2ILi2EEEvP5char2PKS1_P7__half2PKS5_S8_S8_fiiPKfSA_)
        .other          _ZN17fastertransformer29add_bias_layernorm_add_res_e2ILi2EEEvP5char2PKS1_P7__half2PKS5_S8_S8_fiiPKfSA_,@"STO_CUDA_ENTRY STV_DEFAULT"
_ZN17fastertransformer29add_bias_layernorm_add_res_e2ILi2EEEvP5char2PKS1_P7__half2PKS5_S8_S8_fiiPKfSA_:
.text._ZN17fastertransformer29add_bias_layernorm_add_res_e2ILi2EEEvP5char2PKS1_P7__half2PKS5_S8_S8_fiiPKfSA_:
[----:B------:R-:W-:Y:S08]  /*0000*/  LDC R1, c[0x0][0x28] ;  /* 0x00000a00ff017b82 */ /* 0x000ff00000000800 */
[----:B------:R-:W0:Y:S01]  /*0010*/  LDC.64 R6, c[0x0][0x250] ;  /* 0x00009400ff067b82 */ /* 0x000e220000000a00 */
[----:B------:R-:W-:Y:S01]  /*0020*/  ULDC.64 UR8, c[0x0][0x208] ;  /* 0x0000820000087ab9 */ /* 0x000fe20000000a00 */
[----:B------:R-:W1:Y:S01]  /*0030*/  S2R R5, SR_TID.X ;  /* 0x0000000000057919 */ /* 0x000e620000002100 */
[----:B------:R-:W-:Y:S01]  /*0040*/  ULDC UR10, c[0x0][0x248] ;  /* 0x00009200000a7ab9 */ /* 0x000fe20000000800 */
[----:B------:R-:W-:Y:S01]  /*0050*/  ULDC.64 UR6, c[0x0][0x258] ;  /* 0x0000960000067ab9 */ /* 0x000fe20000000a00 */
[----:B------:R-:W-:Y:S01]  /*0060*/  USHF.R.S32.HI UR4, URZ, 0x1, UR10 ;  /* 0x000000013f047899 */ /* 0x000fe2000801140a */
[----:B------:R-:W2:Y:S01]  /*0070*/  S2R R2, SR_CTAID.X ;  /* 0x0000000000027919 */ /* 0x000ea20000002500 */
[----:B------:R-:W-:Y:S01]  /*0080*/  ISETP.NE.U32.AND P0, PT, RZ, UR6, PT ;  /* 0x00000006ff007c0c */ /* 0x000fe2000bf05070 */
[----:B------:R-:W-:Y:S01]  /*0090*/  ULDC UR5, c[0x0][0x0] ;  /* 0x0000000000057ab9 */ /* 0x000fe20000000800 */
[----:B0-----:R0:W5:Y:S02]  /*00a0*/  LDG.E.CONSTANT R3, desc[UR8][R6.64] ;  /* 0x0000000806037981 */ /* 0x001164000c1e9900 */
[C---:B-1----:R-:W-:Y:S01]  /*00b0*/  ISETP.GE.AND P2, PT, R5.reuse, UR4, PT ;  /* 0x0000000405007c0c */ /* 0x042fe2000bf46270 */
[----:B------:R-:W-:Y:S01]  /*00c0*/  BSSY B0, `(.L_x_587) ;  /* 0x0000020000007945 */ /* 0x000fe20003800000 */
[----:B------:R-:W-:Y:S01]  /*00d0*/  IADD3 R0, R5, UR5, RZ ;  /* 0x0000000505007c10 */ /* 0x000fe2000fffe0ff */
[----:B------:R-:W-:Y:S01]  /*00e0*/  HFMA2.MMA R4, -RZ, RZ, 0, 0 ;  /* 0x00000000ff047435 */ /* 0x000fe200000001ff */
[----:B------:R-:W-:-:S02]  /*00f0*/  ISETP.NE.AND.EX P0, PT, RZ, UR7, PT, P0 ;  /* 0x00000007ff007c0c */ /* 0x000fc4000bf05300 */
[----:B------:R-:W-:-:S07]  /*0100*/  ISETP.GE.AND P1, PT, R0, UR4, PT ;  /* 0x0000000400007c0c */ /* 0x000fce000bf26270 */
[----:B0-2---:R-:W-:Y:S06]  /*0110*/  @P2 BRA `(.L_x_588) ;  /* 0x0000000000682947 */ /* 0x005fec0003800000 */
[----:B------:R-:W-:Y:S01]  /*0120*/  SHF.L.U32 R4, R5, 0x1, RZ ;  /* 0x0000000105047819 */ /* 0x000fe200000006ff */
[----:B------:R-:W-:-:S03]  /*0130*/  ULDC UR6, c[0x0][0x244] ;  /* 0x0000910000067ab9 */ /* 0x000fc60000000800 */
[C---:B------:R-:W-:Y:S02]  /*0140*/  LOP3.LUT R7, R4.reuse, 0x1e, RZ, 0xc0, !PT ;  /* 0x0000001e04077812 */ /* 0x040fe400078ec0ff */
[----:B------:R-:W-:Y:S02]  /*0150*/  LOP3.LUT R4, R4, 0xffffffe0, RZ, 0xc0, !PT ;  /* 0xffffffe004047812 */ /* 0x000fe400078ec0ff */
[----:B------:R-:W-:-:S05]  /*0160*/  LEA R7, R2, R7, 0x5 ;  /* 0x0000000702077211 */ /* 0x000fca00078e28ff */
        /* <DEDUP_REMOVED lines=21> */
.L_x_588:
[----:B------:R-:W-:Y:S05]  /*02c0*/  BSYNC B0 ;  /* 0x0000000000007941 */ /* 0x000fea0003800000 */
.L_x_587:
        /* <DEDUP_REMOVED lines=28> */
.L_x_590:
[----:B------:R-:W-:Y:S05]  /*0490*/  BSYNC B0 ;  /* 0x0000000000007941 */ /* 0x000fea0003800000 */
.L_x_589:
[----:B------:R-:W0:Y:S01]  /*04a0*/  SHFL.BFLY PT, R7, R4, 0x10, 0x1f ;  /* 0x0e001f0004077f89 */ /* 0x000e2200000e0000 */
[----:B------:R-:W1:Y:S01]  /*04b0*/  S2UR UR6, SR_CgaCtaId ;  /* 0x00000000000679c3 */ /* 0x000e620000008800 */
[----:B------:R-:W-:Y:S01]  /*04c0*/  I2FP.F32.U32 R12, UR5 ;  /* 0x00000005000c7c45 */ /* 0x000fe20008201000 */
[----:B------:R-:W-:Y:S01]  /*04d0*/  UMOV UR4, 0x400 ;  /* 0x0000040000047882 */ /* 0x000fe20000000000 */
[----:B------:R-:W-:Y:S01]  /*04e0*/  I2FP.F32.U32 R13, R5 ;  /* 0x00000005000d7245 */ /* 0x000fe20000201000 */
[----:B------:R-:W-:Y:S01]  /*04f0*/  UIADD3 UR5, UR4, 0x8, URZ ;  /* 0x0000000804057890 */ /* 0x000fe2000fffe03f */
[----:B------:R-:W-:Y:S01]  /*0500*/  ISETP.NE.AND P5, PT, R5, RZ, PT ;  /* 0x000000ff0500720c */ /* 0x000fe20003fa5270 */
[----:B------:R-:W-:Y:S01]  /*0510*/  FMUL.FTZ R12, R12, 0.03125 ;  /* 0x3d0000000c0c7820 */ /* 0x000fe20000410000 */
[--C-:B-----5:R-:W-:Y:S02]  /*0520*/  @!P1 HADD2.F32 R18, -RZ, R3.reuse.H1_H1 ;  /* 0x30000003ff129230 */ /* 0x120fe40000004100 */
[----:B------:R-:W-:-:S02]  /*0530*/  @!P1 HADD2.F32 R16, -RZ, R3.H0_H0 ;  /* 0x20000003ff109230 */ /* 0x000fc40000004100 */
[----:B------:R-:W-:-:S07]  /*0540*/  FSETP.GT.FTZ.AND P4, PT, R12, R13, PT ;  /* 0x0000000d0c00720b */ /* 0x000fce0003f94000 */
[----:B------:R-:W-:Y:S01]  /*0550*/  @!P5 I2FP.F32.S32 R14, UR10 ;  /* 0x0000000a000edc45 */ /* 0x000fe20008201400 */
[----:B0-----:R-:W-:Y:S01]  /*0560*/  FADD.FTZ R7, R7, R4 ;  /* 0x0000000407077221 */ /* 0x001fe20000010000 */
[----:B------:R-:W-:Y:S01]  /*0570*/  LOP3.LUT P3, R4, R5, 0x1f, RZ, 0xc0, !PT ;  /* 0x0000001f05047812 */ /* 0x000fe2000786c0ff */
[----:B-1----:R-:W-:-:S03]  /*0580*/  ULEA UR5, UR6, UR5, 0x18 ;  /* 0x0000000506057291 */ /* 0x002fc6000f8ec03f */
[----:B------:R-:W0:Y:S01]  /*0590*/  @!P5 MUFU.RCP R14, R14 ;  /* 0x0000000e000ed308 */ /* 0x000e220000001000 */
[----:B------:R-:W-:Y:S01]  /*05a0*/  ULEA UR4, UR6, UR4, 0x18 ;  /* 0x0000000406047291 */ /* 0x000fe2000f8ec03f */
[----:B------:R-:W1:Y:S02]  /*05b0*/  SHFL.BFLY PT, R8, R7, 0x8, 0x1f ;  /* 0x0d001f0007087f89 */ /* 0x000e6400000e0000 */
[----:B-1----:R-:W-:Y:S01]  /*05c0*/  FADD.FTZ R8, R7, R8 ;  /* 0x0000000807087221 */ /* 0x002fe20000010000 */
[----:B------:R-:W-:-:S04]  /*05d0*/  SHF.R.U32.HI R7, RZ, 0x3, R5 ;  /* 0x00000003ff077819 */ /* 0x000fc80000011605 */
[----:B------:R-:W1:Y:S01]  /*05e0*/  SHFL.BFLY PT, R9, R8, 0x4, 0x1f ;  /* 0x0c801f0008097f89 */ /* 0x000e6200000e0000 */
[----:B------:R-:W-:Y:S01]  /*05f0*/  LOP3.LUT R7, R7, 0x1ffffffc, RZ, 0xc0, !PT ;  /* 0x1ffffffc07077812 */ /* 0x000fe200078ec0ff */
[----:B-1----:R-:W-:Y:S01]  /*0600*/  FADD.FTZ R9, R8, R9 ;  /* 0x0000000908097221 */ /* 0x002fe20000010000 */
[----:B------:R-:W-:-:S04]  /*0610*/  LEA R8, R4, UR5, 0x2 ;  /* 0x0000000504087c11 */ /* 0x000fc8000f8e10ff */
[----:B------:R-:W1:Y:S02]  /*0620*/  SHFL.BFLY PT, R10, R9, 0x2, 0x1f ;  /* 0x0c401f00090a7f89 */ /* 0x000e6400000e0000 */
[----:B-1----:R-:W-:Y:S01]  /*0630*/  FADD.FTZ R10, R9, R10 ;  /* 0x0000000a090a7221 */ /* 0x002fe20000010000 */
[----:B------:R-:W-:-:S04]  /*0640*/  MOV R9, RZ ;  /* 0x000000ff00097202 */ /* 0x000fc80000000f00 */
[----:B------:R-:W1:Y:S02]  /*0650*/  SHFL.BFLY PT, R11, R10, 0x1, 0x1f ;  /* 0x0c201f000a0b7f89 */ /* 0x000e6400000e0000 */
[----:B-1----:R-:W-:-:S05]  /*0660*/  FADD.FTZ R12, R10, R11 ;  /* 0x0000000b0a0c7221 */ /* 0x002fca0000010000 */
[----:B------:R-:W-:Y:S01]  /*0670*/  @!P3 STS [R7+UR5], R12 ;  /* 0x0000000c0700b988 */ /* 0x000fe20008000805 */
[----:B------:R-:W-:Y:S06]  /*0680*/  BAR.SYNC.DEFER_BLOCKING 0x0 ;  /* 0x0000000000007b1d */ /* 0x000fec0000010000 */
        /* <DEDUP_REMOVED lines=12> */
[----:B------:R-:W-:-:S03]  /*0750*/  @!P2 HADD2.F32 R12, -RZ, R6.H1_H1 ;  /* 0x30000006ff0ca230 */ /* 0x000fc60000004100 */
[----:B0-----:R-:W-:-:S05]  /*0760*/  @!P5 FMUL.FTZ R4, R9, R14 ;  /* 0x0000000e0904d220 */ /* 0x001fca0000410000 */
[----:B------:R-:W-:Y:S01]  /*0770*/  @!P5 STS [UR4], R4 ;  /* 0x00000004ff00d988 */ /* 0x000fe20008000804 */
[----:B------:R-:W-:Y:S06]  /*0780*/  BAR.SYNC.DEFER_BLOCKING 0x0 ;  /* 0x0000000000007b1d */ /* 0x000fec0000010000 */
[----:B------:R-:W0:Y:S02]  /*0790*/  LDS R9, [UR4] ;  /* 0x00000004ff097984 */ /* 0x000e240008000800 */
[--C-:B0-----:R-:W-:Y:S01]  /*07a0*/  @!P2 FADD.FTZ R11, R12, -R9.reuse ;  /* 0x800000090c0ba221 */ /* 0x101fe20000010000 */
[--C-:B------:R-:W-:Y:S01]  /*07b0*/  @!P2 FADD.FTZ R10, R10, -R9.reuse ;  /* 0x800000090a0aa221 */ /* 0x100fe20000010000 */
[--C-:B------:R-:W-:Y:S01]  /*07c0*/  @!P1 FADD.FTZ R12, R18, -R9.reuse ;  /* 0x80000009120c9221 */ /* 0x100fe20000010000 */
[----:B------:R-:W-:Y:S01]  /*07d0*/  @!P1 FADD.FTZ R4, R16, -R9 ;  /* 0x8000000910049221 */ /* 0x000fe20000010000 */
[----:B------:R-:W-:Y:S01]  /*07e0*/  @!P2 FMUL.FTZ R11, R11, R11 ;  /* 0x0000000b0b0ba220 */ /* 0x000fe20000410000 */
[----:B------:R-:W-:Y:S01]  /*07f0*/  HFMA2.MMA R9, -RZ, RZ, 0, 0 ;  /* 0x00000000ff097435 */ /* 0x000fe200000001ff */
[----:B------:R-:W-:-:S02]  /*0800*/  @!P1 FMUL.FTZ R13, R12, R12 ;  /* 0x0000000c0c0d9220 */ /* 0x000fc40000410000 */
[----:B------:R-:W-:Y:S02]  /*0810*/  @!P2 FFMA.FTZ R11, R10, R10, R11 ;  /* 0x0000000a0a0ba223 */ /* 0x000fe4000001000b */
[----:B------:R-:W-:Y:S02]  /*0820*/  @!P1 FFMA.FTZ R4, R4, R4, R13 ;  /* 0x0000000404049223 */ /* 0x000fe4000001000d */
[----:B------:R-:W-:Y:S02]  /*0830*/  @!P2 FADD.FTZ R9, RZ, R11 ;  /* 0x0000000bff09a221 */ /* 0x000fe40000010000 */
[----:B------:R-:W0:Y:S02]  /*0840*/  @P0 LDC.64 R10, c[0x0][0x258] ;  /* 0x00009600ff0a0b82 */ /* 0x000e240000000a00 */
[----:B------:R-:W-:-:S05]  /*0850*/  @!P1 FADD.FTZ R9, R9, R4 ;  /* 0x0000000409099221 */ /* 0x000fca0000010000 */
[----:B------:R-:W1:Y:S02]  /*0860*/  SHFL.BFLY PT, R4, R9, 0x10, 0x1f ;  /* 0x0e001f0009047f89 */ /* 0x000e6400000e0000 */
[----:B-1----:R-:W-:Y:S01]  /*0870*/  FADD.FTZ R12, R4, R9 ;  /* 0x00000009040c7221 */ /* 0x002fe20000010000 */
[----:B------:R-:W-:-:S04]  /*0880*/  HFMA2.MMA R4, -RZ, RZ, -1.875, 0 ;  /* 0xbf800000ff047435 */ /* 0x000fc800000001ff */
[----:B------:R-:W1:Y:S01]  /*0890*/  SHFL.BFLY PT, R13, R12, 0x8, 0x1f ;  /* 0x0d001f000c0d7f89 */ /* 0x000e6200000e0000 */
[----:B------:R-:W-:-:S05]  /*08a0*/  MOV R9, RZ ;  /* 0x000000ff00097202 */ /* 0x000fca0000000f00 */
[----:B0-----:R0:W5:Y:S01]  /*08b0*/  @P0 LDG.E.CONSTANT R4, desc[UR8][R10.64] ;  /* 0x000000080a040981 */ /* 0x001162000c1e9900 */
[----:B-1----:R-:W-:-:S05]  /*08c0*/  FADD.FTZ R13, R12, R13 ;  /* 0x0000000d0c0d7221 */ /* 0x002fca0000010000 */
[----:B------:R-:W1:Y:S02]  /*08d0*/  SHFL.BFLY PT, R14, R13, 0x4, 0x1f ;  /* 0x0c801f000d0e7f89 */ /* 0x000e6400000e0000 */
[----:B-1----:R-:W-:-:S05]  /*08e0*/  FADD.FTZ R14, R13, R14 ;  /* 0x0000000e0d0e7221 */ /* 0x002fca0000010000 */
[----:B------:R-:W1:Y:S02]  /*08f0*/  SHFL.BFLY PT, R15, R14, 0x2, 0x1f ;  /* 0x0c401f000e0f7f89 */ /* 0x000e6400000e0000 */
[----:B-1----:R-:W-:-:S05]  /*0900*/  FADD.FTZ R15, R14, R15 ;  /* 0x0000000f0e0f7221 */ /* 0x002fca0000010000 */
[----:B------:R-:W1:Y:S02]  /*0910*/  SHFL.BFLY PT, R16, R15, 0x1, 0x1f ;  /* 0x0c201f000f107f89 */ /* 0x000e6400000e0000 */
[----:B-1----:R-:W-:-:S05]  /*0920*/  FADD.FTZ R16, R15, R16 ;  /* 0x000000100f107221 */ /* 0x002fca0000010000 */
[----:B------:R1:W-:Y:S01]  /*0930*/  @!P3 STS [R7+UR5], R16 ;  /* 0x000000100700b988 */ /* 0x0003e20008000805 */
[----:B------:R-:W-:Y:S08]  /*0940*/  BAR.SYNC.DEFER_BLOCKING 0x0 ;  /* 0x0000000000007b1d */ /* 0x000ff00000010000 */
[----:B-1----:R-:W1:Y:S01]  /*0950*/  @!P5 LDC R7, c[0x0][0x240] ;  /* 0x00009000ff07db82 */ /* 0x002e620000000800 */
[----:B------:R-:W2:Y:S04]  /*0960*/  @P4 LDS R9, [R8] ;  /* 0x0000000008094984 */ /* 0x000ea80000000800 */
[----:B--2---:R-:W2:Y:S02]  /*0970*/  SHFL.BFLY PT, R12, R9, 0x10, 0x1f ;  /* 0x0e001f00090c7f89 */ /* 0x004ea400000e0000 */
[----:B--2---:R-:W-:-:S05]  /*0980*/  FADD.FTZ R12, R12, R9 ;  /* 0x000000090c0c7221 */ /* 0x004fca0000010000 */
[----:B0-----:R-:W0:Y:S02]  /*0990*/  SHFL.BFLY PT, R11, R12, 0x8, 0x1f ;  /* 0x0d001f000c0b7f89 */ /* 0x001e2400000e0000 */
[----:B0-----:R-:W-:-:S05]  /*09a0*/  FADD.FTZ R11, R12, R11 ;  /* 0x0000000b0c0b7221 */ /* 0x001fca0000010000 */
[----:B------:R-:W0:Y:S02]  /*09b0*/  SHFL.BFLY PT, R10, R11, 0x4, 0x1f ;  /* 0x0c801f000b0a7f89 */ /* 0x000e2400000e0000 */
[----:B0-----:R-:W-:-:S05]  /*09c0*/  FADD.FTZ R10, R11, R10 ;  /* 0x0000000a0b0a7221 */ /* 0x001fca0000010000 */
[----:B------:R-:W0:Y:S01]  /*09d0*/  SHFL.BFLY PT, R13, R10, 0x2, 0x1f ;  /* 0x0c401f000a0d7f89 */ /* 0x000e2200000e0000 */
[----:B------:R-:W-:-:S06]  /*09e0*/  @!P5 I2FP.F32.S32 R8, UR10 ;  /* 0x0000000a0008dc45 */ /* 0x000fcc0008201400 */
[----:B------:R-:W1:Y:S01]  /*09f0*/  @!P5 MUFU.RCP R8, R8 ;  /* 0x000000080008d308 */ /* 0x000e620000001000 */
[----:B0-----:R-:W-:-:S05]  /*0a00*/  FADD.FTZ R13, R10, R13 ;  /* 0x0000000d0a0d7221 */ /* 0x001fca0000010000 */
[----:B------:R-:W0:Y:S02]  /*0a10*/  SHFL.BFLY PT, R14, R13, 0x1, 0x1f ;  /* 0x0c201f000d0e7f89 */ /* 0x000e2400000e0000 */
[----:B0-----:R-:W-:-:S04]  /*0a20*/  FADD.FTZ R14, R13, R14 ;  /* 0x0000000e0d0e7221 */ /* 0x001fc80000010000 */
[----:B-1----:R-:W-:-:S06]  /*0a30*/  @!P5 FFMA.FTZ R7, R14, R8, R7 ;  /* 0x000000080e07d223 */ /* 0x002fcc0000010007 */
[----:B------:R-:W0:Y:S01]  /*0a40*/  @!P5 MUFU.RSQ R7, R7 ;  /* 0x000000070007d308 */ /* 0x000e220000001400 */
[----:B------:R-:W-:Y:S01]  /*0a50*/  BSSY B0, `(.L_x_591) ;  /* 0x0000036000007945 */ /* 0x000fe20003800000 */
[----:B0-----:R0:W-:Y:S01]  /*0a60*/  @!P5 STS [UR4+0x4], R7 ;  /* 0x00000407ff00d988 */ /* 0x0011e20008000804 */
[----:B------:R-:W-:Y:S06]  /*0a70*/  BAR.SYNC.DEFER_BLOCKING 0x0 ;  /* 0x0000000000007b1d */ /* 0x000fec0000010000 */
[----:B------:R-:W-:Y:S05]  /*0a80*/  @P2 BRA `(.L_x_592) ;  /* 0x0000000000c82947 */ /* 0x000fea0003800000 */
[----:B------:R-:W1:Y:S01]  /*0a90*/  LDC.64 R12, c[0x0][0x230] ;  /* 0x00008c00ff0c7b82 */ /* 0x000e620000000a00 */
[----:B0-----:R-:W-:Y:S01]  /*0aa0*/  SHF.L.U32 R7, R5, 0x1, RZ ;  /* 0x0000000105077819 */ /* 0x001fe200000006ff */
[----:B------:R-:W-:-:S03]  /*0ab0*/  ULDC UR5, c[0x0][0x244] ;  /* 0x0000910000057ab9 */ /* 0x000fc60000000800 */
[C---:B------:R-:W-:Y:S02]  /*0ac0*/  LOP3.LUT R15, R7.reuse, 0x1e, RZ, 0xc0, !PT ;  /* 0x0000001e070f7812 */ /* 0x040fe400078ec0ff */
[----:B------:R-:W-:Y:S01]  /*0ad0*/  LOP3.LUT R7, R7, 0xffffffe0, RZ, 0xc0, !PT ;  /* 0xffffffe007077812 */ /* 0x000fe200078ec0ff */
[----:B------:R-:W0:Y:S01]  /*0ae0*/  LDC.64 R10, c[0x0][0x238] ;  /* 0x00008e00ff0a7b82 */ /* 0x000e220000000a00 */
[----:B------:R-:W-:-:S05]  /*0af0*/  LEA R14, R2, R15, 0x5 ;  /* 0x0000000f020e7211 */ /* 0x000fca00078e28ff */
[----:B------:R-:W-:Y:S02]  /*0b00*/  IMAD R7, R7, UR5, R14 ;  /* 0x0000000507077c24 */ /* 0x000fe4000f8e020e */
[----:B------:R-:W2:Y:S01]  /*0b10*/  LDC.64 R8, c[0x0][0x220] ;  /* 0x00008800ff087b82 */ /* 0x000ea20000000a00 */
[----:B-1----:R-:W-:-:S06]  /*0b20*/  IMAD.WIDE R12, R5, 0x4, R12 ;  /* 0x00000004050c7825 */ /* 0x002fcc00078e020c */
[----:B------:R-:W3:Y:S01]  /*0b30*/  LDG.E R12, desc[UR8][R12.64] ;  /* 0x000000080c0c7981 */ /* 0x000ee2000c1e1900 */
[----:B0-----:R-:W-:Y:S01]  /*0b40*/  IMAD.WIDE R14, R5, 0x4, R10 ;  /* 0x00000004050e7825 */ /* 0x001fe200078e020a */
[----:B------:R-:W-:Y:S02]  /*0b50*/  SHF.R.U32.HI R5, RZ, 0x1, R7 ;  /* 0x00000001ff057819 */ /* 0x000fe40000011607 */
[----:B------:R-:W0:Y:S04]  /*0b60*/  LDS.64 R10, [UR4] ;  /* 0x00000004ff0a7984 */ /* 0x000e280008000a00 */
[----:B------:R-:W4:Y:S01]  /*0b70*/  LDG.E R14, desc[UR8][R14.64] ;  /* 0x000000080e0e7981 */ /* 0x000f22000c1e1900 */
[----:B--2---:R-:W-:-:S05]  /*0b80*/  IMAD.WIDE R8, R5, 0x4, R8 ;  /* 0x0000000405087825 */ /* 0x004fca00078e0208 */
        /* <DEDUP_REMOVED lines=26> */
[----:B------:R-:W0:Y:S02]  /*0d30*/  F2I.S8.NTZ R13, R13 ;  /* 0x0000000d000d7305 */ /* 0x000e240000202100 */
[----:B0-----:R-:W-:-:S05]  /*0d40*/  PRMT R5, R13, 0x7604, R10 ;  /* 0x000076040d057816 */ /* 0x001fca000000000a */
[----:B------:R1:W-:Y:S01]  /*0d50*/  STG.E.U16 desc[UR8][R6.64], R5 ;  /* 0x0000000506007986 */ /* 0x0003e2000c101508 */
[----:B------:R-:W-:Y:S05]  /*0d60*/  BRA `(.L_x_592) ;  /* 0x0000000000107947 */ /* 0x000fea0003800000 */
.L_x_593:
[----:B------:R-:W-:Y:S02]  /*0d70*/  ULDC.64 UR6, c[0x0][0x210] ;  /* 0x0000840000067ab9 */ /* 0x000fe40000000a00 */
[----:B------:R-:W-:-:S04]  /*0d80*/  LEA R6, P2, R5, UR6, 0x2 ;  /* 0x0000000605067c11 */ /* 0x000fc8000f8410ff */
[----:B------:R-:W-:-:S05]  /*0d90*/  LEA.HI.X R7, R5, UR7, RZ, 0x2, P2 ;  /* 0x0000000705077c11 */ /* 0x000fca00090f14ff */
[----:B------:R2:W-:Y:S04]  /*0da0*/  STG.E desc[UR8][R6.64], R11 ;  /* 0x0000000b06007986 */ /* 0x0005e8000c101908 */
.L_x_592:
[----:B------:R-:W-:Y:S05]  /*0db0*/  BSYNC B0 ;  /* 0x0000000000007941 */ /* 0x000fea0003800000 */
.L_x_591:
[----:B------:R-:W-:Y:S05]  /*0dc0*/  @P1 EXIT ;  /* 0x000000000000194d */ /* 0x000fea0003800000 */
[----:B-12---:R-:W1:Y:S01]  /*0dd0*/  LDC.64 R10, c[0x0][0x230] ;  /* 0x00008c00ff0a7b82 */ /* 0x006e620000000a00 */
[----:B------:R-:W-:Y:S01]  /*0de0*/  SHF.L.U32 R5, R0, 0x1, RZ ;  /* 0x0000000100057819 */ /* 0x000fe200000006ff */
[----:B------:R-:W-:-:S03]  /*0df0*/  ULDC UR5, c[0x0][0x244] ;  /* 0x0000910000057ab9 */ /* 0x000fc60000000800 */
[C---:B------:R-:W-:Y:S02]  /*0e00*/  LOP3.LUT R9, R5.reuse, 0x1e, RZ, 0xc0, !PT ;  /* 0x0000001e05097812 */ /* 0x040fe400078ec0ff */
[----:B------:R-:W-:Y:S01]  /*0e10*/  LOP3.LUT R5, R5, 0xffffffe0, RZ, 0xc0, !PT ;  /* 0xffffffe005057812 */ /* 0x000fe200078ec0ff */
[----:B------:R-:W2:Y:S01]  /*0e20*/  LDC.64 R12, c[0x0][0x238] ;  /* 0x00008e00ff0c7b82 */ /* 0x000ea20000000a00 */
[----:B------:R-:W-:Y:S02]  /*0e30*/  LEA R2, R2, R9, 0x5 ;  /* 0x0000000902027211 */ /* 0x000fe400078e28ff */
[----:B------:R-:W3:Y:S03]  /*0e40*/  LDS.64 R8, [UR4] ;  /* 0x00000004ff087984 */ /* 0x000ee60008000a00 */
[----:B------:R-:W-:Y:S02]  /*0e50*/  IMAD R2, R5, UR5, R2 ;  /* 0x0000000505027c24 */ /* 0x000fe4000f8e0202 */
[----:B0-----:R-:W0:Y:S01]  /*0e60*/  LDC.64 R6, c[0x0][0x220] ;  /* 0x00008800ff067b82 */ /* 0x001e220000000a00 */
[----:B-1----:R-:W-:-:S06]  /*0e70*/  IMAD.WIDE R10, R0, 0x4, R10 ;  /* 0x00000004000a7825 */ /* 0x002fcc00078e020a */
[----:B------:R-:W4:Y:S01]  /*0e80*/  LDG.E R10, desc[UR8][R10.64] ;  /* 0x000000080a0a7981 */ /* 0x000f22000c1e1900 */
[----:B--2---:R-:W-:Y:S01]  /*0e90*/  IMAD.WIDE R12, R0, 0x4, R12 ;  /* 0x00000004000c7825 */ /* 0x004fe200078e020c */
[----:B------:R-:W-:-:S05]  /*0ea0*/  SHF.R.U32.HI R0, RZ, 0x1, R2 ;  /* 0x00000001ff007819 */ /* 0x000fca0000011602 */
[----:B------:R-:W2:Y:S01]  /*0eb0*/  LDG.E R12, desc[UR8][R12.64] ;  /* 0x000000080c0c7981 */ /* 0x000ea2000c1e1900 */
[----:B0-----:R-:W-:-:S05]  /*0ec0*/  IMAD.WIDE R6, R0, 0x4, R6 ;  /* 0x0000000400067825 */ /* 0x001fca00078e0206 */
[----:B------:R-:W2:Y:S01]  /*0ed0*/  LDG.E R14, desc[UR8][R6.64] ;  /* 0x00000008060e7981 */ /* 0x000ea2000c1e1900 */
[--C-:B------:R-:W-:Y:S02]  /*0ee0*/  HADD2.F32 R5, -RZ, R3.reuse.H0_H0 ;  /* 0x20000003ff057230 */ /* 0x100fe40000004100 */
[----:B------:R-:W-:-:S03]  /*0ef0*/  HADD2.F32 R3, -RZ, R3.H1_H1 ;  /* 0x30000003ff037230 */ /* 0x000fc60000004100 */
[--C-:B---3--:R-:W-:Y:S02]  /*0f00*/  FADD.FTZ R16, R5, -R8.reuse ;  /* 0x8000000805107221 */ /* 0x108fe40000010000 */
[----:B------:R-:W-:Y:S02]  /*0f10*/  FADD.FTZ R8, R3, -R8 ;  /* 0x8000000803087221 */ /* 0x000fe40000010000 */
[-C--:B------:R-:W-:Y:S02]  /*0f20*/  FMUL.FTZ R16, R16, R9.reuse ;  /* 0x0000000910107220 */ /* 0x080fe40000410000 */
[----:B------:R-:W-:Y:S01]  /*0f30*/  FMUL.FTZ R8, R8, R9 ;  /* 0x0000000908087220 */ /* 0x000fe20000410000 */
[--C-:B----4-:R-:W-:Y:S02]  /*0f40*/  HADD2.F32 R2, -RZ, R10.reuse.H0_H0 ;  /* 0x2000000aff027230 */ /* 0x110fe40000004100 */
[----:B------:R-:W-:Y:S02]  /*0f50*/  HADD2.F32 R10, -RZ, R10.H1_H1 ;  /* 0x3000000aff0a7230 */ /* 0x000fe40000004100 */
[----:B--2---:R-:W-:-:S02]  /*0f60*/  HADD2.F32 R3, -RZ, R12.H0_H0 ;  /* 0x2000000cff037230 */ /* 0x004fc40000004100 */
[----:B------:R-:W-:-:S03]  /*0f70*/  HADD2.F32 R5, -RZ, R12.H1_H1 ;  /* 0x3000000cff057230 */ /* 0x000fc60000004100 */
[----:B------:R-:W-:Y:S01]  /*0f80*/  FFMA.FTZ R3, R2, R16, R3 ;  /* 0x0000001002037223 */ /* 0x000fe20000010003 */
[--C-:B------:R-:W-:Y:S02]  /*0f90*/  HADD2.F32 R2, -RZ, R14.reuse.H0_H0 ;  /* 0x2000000eff027230 */ /* 0x100fe40000004100 */
        /* <DEDUP_REMOVED lines=10> */
[----:B------:R-:W-:Y:S01]  /*1040*/  LEA R2, P0, R0, UR4, 0x1 ;  /* 0x0000000400027c11 */ /* 0x000fe2000f8008ff */
[----:B------:R-:W-:Y:S03]  /*1050*/  F2I.S8.NTZ R5, R4 ;  /* 0x0000000400057305 */ /* 0x000fe60000202100 */
[----:B------:R-:W-:-:S05]  /*1060*/  IADD3.X R3, RZ, UR5, RZ, P0, !PT ;  /* 0x00000005ff037c10 */ /* 0x000fca00087fe4ff */
[----:B------:R-:W0:Y:S02]  /*1070*/  F2I.S8.NTZ R8, R8 ;  /* 0x0000000800087305 */ /* 0x000e240000202100 */
[----:B0-----:R-:W-:-:S05]  /*1080*/  PRMT R5, R5, 0x7604, R8 ;  /* 0x0000760405057816 */ /* 0x001fca0000000008 */
[----:B------:R-:W-:Y:S01]  /*1090*/  STG.E.U16 desc[UR8][R2.64], R5 ;  /* 0x0000000502007986 */ /* 0x000fe2000c101508 */
[----:B------:R-:W-:Y:S05]  /*10a0*/  EXIT ;  /* 0x000000000000794d */ /* 0x000fea0003800000 */
.L_x_594:
[----:B------:R-:W-:Y:S02]  /*10b0*/  ULDC.64 UR4, c[0x0][0x210] ;  /* 0x0000840000047ab9 */ /* 0x000fe40000000a00 */
[----:B------:R-:W-:-:S04]  /*10c0*/  LEA R2, P0, R0, UR4, 0x2 ;  /* 0x0000000400027c11 */ /* 0x000fc8000f8010ff */
[----:B------:R-:W-:-:S05]  /*10d0*/  LEA.HI.X R3, R0, UR5, RZ, 0x2, P0 ;  /* 0x0000000500037c11 */ /* 0x000fca00080f14ff */
[----:B------:R-:W-:Y:S01]  /*10e0*/  STG.E desc[UR8][R2.64], R9 ;  /* 0x0000000902007986 */ /* 0x000fe2000c101908 */
[----:B------:R-:W-:Y:S05]  /*10f0*/  EXIT ;  /* 0x000000000000794d */ /* 0x000fea0003800000 */
.L_x_595:
        /* <DEDUP_REMOVED lines=16> */
.L_x_664:


//--------------------- .text._ZN17fastertransformer26add_bias_layernorm_add_resI6__halfLi1EEEvPaPKaPT_PKS5_S8_S8_fiiPKfSA_ --------------------------
	.section	.text._ZN17fastertransformer26add_bias_layernorm_add_resI6__halfLi1EEEvPaPKaPT_PKS5_S8_S8_fiiPKfSA_,"ax",@progbits
	.align	128
        .global         _ZN17fastertransformer26add_bias_layernorm_add_resI6__halfLi1EEEvPaPKaPT_PKS5_S8_S8_fiiPKfSA_
        .type           _ZN17fastertransformer26add_bias_layernorm_add_resI6__halfLi1EEEvPaPKaPT_PKS5_S8_S8_fiiPKfSA_,@function
        .size           _ZN17fastertransformer26add_bias_layernorm_add_resI6__halfLi1EEEvPaPKaPT_PKS5_S8_S8_fiiPKfSA_,(.L_x_665 - _ZN17fastertransformer26add_bias_layernorm_add_resI6__halfLi1EEEvPaPKaPT_PKS5_S8_S8_fiiPKfSA_)
        .other          _ZN17fastertransformer26add_bias_layernorm_add_resI6__halfLi1EEEvPaPKaPT_PKS5_S8_S8_fiiPKfSA_,@"STO_CUDA_ENTRY STV_DEFAULT"
_ZN17fastertransformer26add_bias_layernorm_add_resI6__halfLi1EEEvPaPKaPT_PKS5_S8_S8_fiiPKfSA_:
.text._ZN17fastertransformer26add_bias_layernorm_add_resI6__halfLi1EEEvPaPKaPT_PKS5_S8_S8_fiiPKfSA_:
[----:B------:R-:W-:Y:S01]  /*0000*/  LDC R1, c[0x0][0x28] ;  /* 0x00000a00ff017b82 */ /* 0x000fe20000000800 */
[----:B------:R-:W0:Y:S01]  /*0010*/  S2R R2, SR_TID.X ;  /* 0x0000000000027919 */ /* 0x000e220000002100 */
[----:B------:R-:W-:-:S06]  /*0020*/  ULDC UR10, c[0x0][0x248] ;  /* 0x00009200000a7ab9 */ /* 0x000fcc0000000800 */
[----:B------:R-:W1:Y:S01]  /*0030*/  LDC.64 R4, c[0x0][0x250] ;  /* 0x00009400ff047b82 */ /* 0x000e620000000a00 */
[----:B------:R-:W-:Y:S02]  /*0040*/  ULDC.64 UR8, c[0x0][0x208] ;  /* 0x0000820000087ab9 */ /* 0x000fe40000000a00 */
[----:B-1----:R-:W2:Y:S01]  /*0050*/  LDG.E.CONSTANT R4, desc[UR8][R4.64] ;  /* 0x0000000804047981 */ /* 0x002ea2000c1e9900 */
[----:B0-----:R-:W-:-:S13]  /*0060*/  ISETP.GE.AND P0, PT, R2, UR10, PT ;  /* 0x0000000a02007c0c */ /* 0x001fda000bf06270 */
[----:B------:R-:W0:Y:S01]  /*0070*/  @!P0 S2R R0, SR_CTAID.X ;  /* 0x0000000000008919 */ /* 0x000e220000002500 */
[----:B------:R-:W1:Y:S08]  /*0080*/  @!P0 LDC R6, c[0x0][0x244] ;  /* 0x00009100ff068b82 */ /* 0x000e700000000800 */
[----:B------:R-:W3:Y:S01]  /*0090*/  @!P0 LDC.64 R8, c[0x0][0x218] ;  /* 0x00008600ff088b82 */ /* 0x000ee20000000a00 */
[----:B0-----:R-:W-:-:S02]  /*00a0*/  @!P0 SHF.L.U32 R7, R0, 0x5, RZ ;  /* 0x0000000500078819 */ /* 0x001fc400000006ff */
[----:B------:R-:W-:Y:S02]  /*00b0*/  @!P0 LOP3.LUT R0, R2, 0xffffffe0, RZ, 0xc0, !PT ;  /* 0xffffffe002008812 */ /* 0x000fe400078ec0ff */
[----:B------:R-:W-:-:S05]  /*00c0*/  @!P0 LOP3.LUT R7, R7, 0xffffffe0, R2, 0xe2, !PT ;  /* 0xffffffe007078812 */ /* 0x000fca00078ee202 */
[----:B-1----:R-:W-:Y:S02]  /*00d0*/  @!P0 IMAD R0, R0, R6, R7 ;  /* 0x0000000600008224 */ /* 0x002fe400078e0207 */
[----:B------:R-:W0:Y:S03]  /*00e0*/  @!P0 LDC.64 R6, c[0x0][0x228] ;  /* 0x00008a00ff068b82 */ /* 0x000e260000000a00 */
[----:B---3--:R-:W-:-:S04]  /*00f0*/  @!P0 IADD3 R8, P1, R0, R8, RZ ;  /* 0x0000000800088210 */ /* 0x008fc80007f3e0ff */
[----:B------:R-:W-:-:S05]  /*0100*/  @!P0 LEA.HI.X.SX32 R9, R0, R9, 0x1, P1 ;  /* 0x0000000900098211 */ /* 0x000fca00008f0eff */
[----:B------:R-:W3:Y:S01]  /*0110*/  @!P0 LDG.E.S8 R8, desc[UR8][R8.64] ;  /* 0x0000000808088981 */ /* 0x000ee2000c1e1300 */
[----:B0-----:R-:W-:-:S06]  /*0120*/  @!P0 IMAD.WIDE R6, R2, 0x2, R6 ;  /* 0x0000000202068825 */ /* 0x001fcc00078e0206 */
[----:B------:R-:W4:Y:S01]  /*0130*/  @!P0 LDG.E.U16 R7, desc[UR8][R6.64] ;  /* 0x0000000806078981 */ /* 0x000f22000c1e1500 */
[----:B------:R-:W-:Y:S01]  /*0140*/  @P0 MOV R10, RZ ;  /* 0x000000ff000a0202 */ /* 0x000fe20000000f00 */
[----:B------:R-:W0:Y:S01]  /*0150*/  S2UR UR6, SR_CgaCtaId ;  /* 0x00000000000679c3 */ /* 0x000e220000008800 */
[----:B------:R-:W-:Y:S01]  /*0160*/  UMOV UR4, 0x400 ;  /* 0x0000040000047882 */ /* 0x000fe20000000000 */
[----:B------:R-:W-:Y:S01]  /*0170*/  ISETP.NE.AND P1, PT, R2, RZ, PT ;  /* 0x000000ff0200720c */ /* 0x000fe20003f25270 */
[----:B------:R-:W-:-:S12]  /*0180*/  UIADD3 UR5, UR4, 0x8, URZ ;  /* 0x0000000804057890 */ /* 0x000fd8000fffe03f */
[----:B------:R-:W1:Y:S01]  /*0190*/  @!P1 LDC R13, c[0x0][0x240] ;  /* 0x00009000ff0d9b82 */ /* 0x000e620000000800 */
[----:B0-----:R-:W-:Y:S01]  /*01a0*/  ULEA UR5, UR6, UR5, 0x18 ;  /* 0x0000000506057291 */ /* 0x001fe2000f8ec03f */
[----:B--2---:R-:W-:Y:S01]  /*01b0*/  @!P0 F2FP.F16.F32.PACK_AB R5, RZ, R4 ;  /* 0x00000004ff05823e */ /* 0x004fe200000000ff */
[----:B---3--:R-:W4:Y:S04]  /*01c0*/  @!P0 I2F.F16 R0, R8 ;  /* 0x0000000800008306 */ /* 0x008f280000200c00 */
[----:B----4-:R-:W-:-:S05]  /*01d0*/  @!P0 HFMA2 R0, R0.H0_H0, R5.H0_H0, R7.H0_H0 ;  /* 0x2000000500008231 */ /* 0x010fca0000040807 */
[----:B------:R-:W-:-:S05]  /*01e0*/  @!P0 HADD2.F32 R3, -RZ, R0.H0_H0 ;  /* 0x20000000ff038230 */ /* 0x000fca0000004100 */
[----:B------:R-:W-:-:S05]  /*01f0*/  @!P0 FADD.FTZ R10, RZ, R3 ;  /* 0x00000003ff0a8221 */ /* 0x000fca0000010000 */
        /* <DEDUP_REMOVED lines=9> */
[----:B------:R-:W-:Y:S02]  /*0290*/  LOP3.LUT P2, R4, R2, 0x1f, RZ, 0xc0, !PT ;  /* 0x0000001f02047812 */ /* 0x000fe4000784c0ff */
[----:B------:R-:W-:-:S04]  /*02a0*/  SHF.R.U32.HI R0, RZ, 0x3, R2 ;  /* 0x00000003ff007819 */ /* 0x000fc80000011602 */
[----:B------:R-:W-:Y:S02]  /*02b0*/  LOP3.LUT R5, R0, 0x1ffffffc, RZ, 0xc0, !PT ;  /* 0x1ffffffc00057812 */ /* 0x000fe400078ec0ff */
[----:B------:R-:W-:-:S04]  /*02c0*/  @!P1 I2FP.F32.S32 R8, UR10 ;  /* 0x0000000a00089c45 */ /* 0x000fc80008201400 */
[----:B------:R-:W2:Y:S01]  /*02d0*/  @!P1 MUFU.RCP R9, R8 ;  /* 0x0000000800099308 */ /* 0x000ea20000001000 */
[----:B0-----:R-:W-:-:S05]  /*02e0*/  FADD.FTZ R12, R6, R7 ;  /* 0x00000007060c7221 */ /* 0x001fca0000010000 */
[----:B------:R-:W-:Y:S01]  /*02f0*/  @!P2 STS [R5+UR5], R12 ;  /* 0x0000000c0500a988 */ /* 0x000fe20008000805 */
[----:B------:R-:W-:Y:S01]  /*0300*/  ULEA UR4, UR6, UR4, 0x18 ;  /* 0x0000000406047291 */ /* 0x000fe2000f8ec03f */
[----:B------:R-:W-:Y:S01]  /*0310*/  BAR.SYNC.DEFER_BLOCKING 0x0 ;  /* 0x0000000000007b1d */ /* 0x000fe20000010000 */
[----:B--2---:R-:W-:-:S05]  /*0320*/  @!P1 FMUL.FTZ R10, R9, R10 ;  /* 0x0000000a090a9220 */ /* 0x004fca0000410000 */
[----:B------:R-:W-:Y:S02]  /*0330*/  ULDC.64 UR6, c[0x0][0x258] ;  /* 0x0000960000067ab9 */ /* 0x000fe40000000a00 */
[----:B------:R-:W-:Y:S01]  /*0340*/  @!P1 STS [UR4], R10 ;  /* 0x0000000aff009988 */ /* 0x000fe20008000804 */
[----:B------:R-:W-:Y:S06]  /*0350*/  BAR.SYNC.DEFER_BLOCKING 0x0 ;  /* 0x0000000000007b1d */ /* 0x000fec0000010000 */
[----:B------:R-:W0:Y:S02]  /*0360*/  LDS R0, [UR4] ;  /* 0x00000004ff007984 */ /* 0x000e240008000800 */
[----:B0-----:R-:W-:-:S04]  /*0370*/  FADD.FTZ R0, R3, -R0 ;  /* 0x8000000003007221 */ /* 0x001fc80000010000 */
[----:B------:R-:W-:-:S05]  /*0380*/  FFMA.FTZ R0, R0, R0, RZ ;  /* 0x0000000000007223 */ /* 0x000fca00000100ff */
[----:B------:R-:W0:Y:S02]  /*0390*/  SHFL.BFLY PT, R7, R0, 0x10, 0x1f ;  /* 0x0e001f0000077f89 */ /* 0x000e2400000e0000 */
[----:B0-----:R-:W-:-:S05]  /*03a0*/  FADD.FTZ R7, R0, R7 ;  /* 0x0000000700077221 */ /* 0x001fca0000010000 */
[----:B------:R-:W0:Y:S01]  /*03b0*/  SHFL.BFLY PT, R6, R7, 0x8, 0x1f ;  /* 0x0d001f0007067f89 */ /* 0x000e2200000e0000 */
[----:B------:R-:W-:-:S04]  /*03c0*/  ISETP.NE.U32.AND P0, PT, RZ, UR6, PT ;  /* 0x00000006ff007c0c */ /* 0x000fc8000bf05070 */
[----:B------:R-:W-:Y:S01]  /*03d0*/  ISETP.NE.AND.EX P0, PT, RZ, UR7, PT, P0 ;  /* 0x00000007ff007c0c */ /* 0x000fe2000bf05300 */
[----:B0-----:R-:W-:-:S05]  /*03e0*/  FADD.FTZ R6, R7, R6 ;  /* 0x0000000607067221 */ /* 0x001fca0000010000 */
[----:B------:R-:W0:Y:S01]  /*03f0*/  SHFL.BFLY PT, R9, R6, 0x4, 0x1f ;  /* 0x0c801f0006097f89 */ /* 0x000e2200000e0000 */
[----:B------:R-:W-:-:S04]  /*0400*/  @!P1 I2FP.F32.S32 R14, UR10 ;  /* 0x0000000a000e9c45 */ /* 0x000fc80008201400 */
[----:B------:R-:W1:Y:S01]  /*0410*/  @!P1 MUFU.RCP R12, R14 ;  /* 0x0000000e000c9308 */ /* 0x000e620000001000 */
[----:B0-----:R-:W-:Y:S02]  /*0420*/  FADD.FTZ R9, R6, R9 ;  /* 0x0000000906097221 */ /* 0x001fe40000010000 */
[----:B------:R-:W0:Y:S01]  /*0430*/  @P0 LDC.64 R6, c[0x0][0x258] ;  /* 0x00009600ff060b82 */ /* 0x000e220000000a00 */
[----:B-1----:R-:W-:Y:S01]  /*0440*/  @!P1 FFMA.FTZ R12, R0, R12, R13 ;  /* 0x0000000c000c9223 */ /* 0x002fe2000001000d */
[----:B------:R-:W-:-:S10]  /*0450*/  HFMA2.MMA R0, -RZ, RZ, -1.875, 0 ;  /* 0xbf800000ff007435 */ /* 0x000fd400000001ff */
[----:B0-----:R0:W5:Y:S04]  /*0460*/  @P0 LDG.E.CONSTANT R0, desc[UR8][R6.64] ;  /* 0x0000000806000981 */ /* 0x001168000c1e9900 */
[----:B------:R-:W1:Y:S02]  /*0470*/  SHFL.BFLY PT, R8, R9, 0x2, 0x1f ;  /* 0x0c401f0009087f89 */ /* 0x000e6400000e0000 */
[----:B-1----:R-:W-:-:S05]  /*0480*/  FADD.FTZ R8, R9, R8 ;  /* 0x0000000809087221 */ /* 0x002fca0000010000 */
[----:B------:R-:W1:Y:S01]  /*0490*/  SHFL.BFLY PT, R11, R8, 0x1, 0x1f ;  /* 0x0c201f00080b7f89 */ /* 0x000e6200000e0000 */
[----:B------:R-:W2:Y:S01]  /*04a0*/  @!P1 MUFU.RSQ R12, R12 ;  /* 0x0000000c000c9308 */ /* 0x000ea20000001400 */
[----:B-1----:R-:W-:-:S05]  /*04b0*/  FADD.FTZ R10, R8, R11 ;  /* 0x0000000b080a7221 */ /* 0x002fca0000010000 */
[----:B------:R0:W-:Y:S01]  /*04c0*/  @!P2 STS [R5+UR5], R10 ;  /* 0x0000000a0500a988 */ /* 0x0001e20008000805 */
[----:B------:R-:W-:Y:S01]  /*04d0*/  BAR.SYNC.DEFER_BLOCKING 0x0 ;  /* 0x0000000000007b1d */ /* 0x000fe20000010000 */
[----:B------:R-:W-:-:S05]  /*04e0*/  ISETP.GE.AND P3, PT, R2, UR10, PT ;  /* 0x0000000a02007c0c */ /* 0x000fca000bf66270 */
[----:B--2---:R0:W-:Y:S02]  /*04f0*/  @!P1 STS [UR4+0x4], R12 ;  /* 0x0000040cff009988 */ /* 0x0041e40008000804 */
[----:B------:R-:W-:Y:S06]  /*0500*/  BAR.SYNC.DEFER_BLOCKING 0x0 ;  /* 0x0000000000007b1d */ /* 0x000fec0000010000 */
[----:B0-----:R-:W-:Y:S05]  /*0510*/  @P3 EXIT ;  /* 0x000000000000394d */ /* 0x001fea0003800000 */
[----:B------:R-:W0:Y:S01]  /*0520*/  S2R R5, SR_CTAID.X ;  /* 0x0000000000057919 */ /* 0x000e220000002500 */
[----:B------:R-:W1:Y:S01]  /*0530*/  LDC.64 R8, c[0x0][0x230] ;  /* 0x00008c00ff087b82 */ /* 0x000e620000000a00 */
[----:B------:R-:W-:-:S07]  /*0540*/  ULDC UR5, c[0x0][0x244] ;  /* 0x0000910000057ab9 */ /* 0x000fce0000000800 */
[----:B------:R-:W2:Y:S08]  /*0550*/  LDC.64 R10, c[0x0][0x238] ;  /* 0x00008e00ff0a7b82 */ /* 0x000eb00000000a00 */
[----:B------:R-:W3:Y:S01]  /*0560*/  LDC.64 R12, c[0x0][0x220] ;  /* 0x00008800ff0c7b82 */ /* 0x000ee20000000a00 */
[----:B-1----:R-:W-:-:S06]  /*0570*/  IMAD.WIDE R8, R2, 0x2, R8 ;  /* 0x0000000202087825 */ /* 0x002fcc00078e0208 */
[----:B------:R-:W4:Y:S01]  /*0580*/  LDG.E.U16 R8, desc[UR8][R8.64] ;  /* 0x0000000808087981 */ /* 0x000f22000c1e1500 */
[----:B0-----:R-:W-:Y:S01]  /*0590*/  LEA R4, R5, R4, 0x5 ;  /* 0x0000000405047211 */ /* 0x001fe200078e28ff */
[C---:B--2---:R-:W-:Y:S01]  /*05a0*/  IMAD.WIDE R10, R2.reuse, 0x2, R10 ;  /* 0x00000002020a7825 */ /* 0x044fe200078e020a */
[----:B------:R-:W-:-:S05]  /*05b0*/  LOP3.LUT R5, R2, 0xffffffe0, RZ, 0xc0, !PT ;  /* 0xffffffe002057812 */ /* 0x000fca00078ec0ff */
[----:B------:R-:W-:Y:S01]  /*05c0*/  IMAD R6, R5, UR5, R4 ;  /* 0x0000000505067c24 */ /* 0x000fe2000f8e0204 */
[----:B------:R-:W2:Y:S03]  /*05d0*/  LDG.E.U16 R10, desc[UR8][R10.64] ;  /* 0x000000080a0a7981 */ /* 0x000ea6000c1e1500 */
[----:B---3--:R-:W-:Y:S02]  /*05e0*/  IMAD.WIDE R4, R6, 0x2, R12 ;  /* 0x0000000206047825 */ /* 0x008fe400078e020c */
[----:B------:R-:W0:Y:S04]  /*05f0*/  LDS.64 R12, [UR4] ;  /* 0x00000004ff0c7984 */ /* 0x000e280008000a00 */
[----:B------:R-:W3:Y:S01]  /*0600*/  LDG.E.U16 R2, desc[UR8][R4.64] ;  /* 0x0000000804027981 */ /* 0x000ee2000c1e1500 */
        /* <DEDUP_REMOVED lines=8> */
[----:B------:R-:W-:Y:S06]  /*0690*/  @!P0 BRA `(.L_x_596) ;  /* 0x0000000000248947 */ /* 0x000fec0003800000 */
[----:B-----5:R-:W-:Y:S01]  /*06a0*/  FMUL.FTZ R0, R3, R0 ;  /* 0x0000000003007220 */ /* 0x020fe20000410000 */
        /* <DEDUP_REMOVED lines=8> */
.L_x_596:
[----:B------:R-:W-:Y:S01]  /*0730*/  ULDC.64 UR4, c[0x0][0x210] ;  /* 0x0000840000047ab9 */ /* 0x000fe20000000a00 */
[----:B-----5:R-:W-:Y:S02]  /*0740*/  F2FP.F16.F32.PACK_AB R0, RZ, R3 ;  /* 0x00000003ff00723e */ /* 0x020fe400000000ff */
[----:B------:R-:W-:-:S04]  /*0750*/  LEA R2, P0, R6, UR4, 0x1 ;  /* 0x0000000406027c11 */ /* 0x000fc8000f8008ff */
[----:B------:R-:W-:-:S05]  /*0760*/  LEA.HI.X R3, R6, UR5, R7, 0x1, P0 ;  /* 0x0000000506037c11 */ /* 0x000fca00080f0c07 */
[----:B------:R-:W-:Y:S01]  /*0770*/  STG.E.U16 desc[UR8][R2.64], R0 ;  /* 0x0000000002007986 */ /* 0x000fe2000c101508 */
[----:B------:R-:W-:Y:S05]  /*0780*/  EXIT ;  /* 0x000000000000794d */ /* 0x000fea0003800000 */
.L_x_597:
        /* <DEDUP_REMOVED lines=15> */
.L_x_665:


//--------------------- .text._ZN17fastertransformer29add_bias_layernorm_add_res_e2ILi1EEEvP5char2PKS1_P7__half2PKS5_S8_S8_fiiPKfSA_ --------------------------
	.section	.text._ZN17fastertransformer29add_bias_layernorm_add_res_e2ILi1EEEvP5char2PKS1_P7__half2PKS5_S8_S8_fiiPKfSA_,"ax",@progbits
	.align	128
        .global         _ZN17fastertransformer29add_bias_layernorm_add_res_e2ILi1EEEvP5char2PKS1_P7__half2PKS5_S8_S8_fiiPKfSA_
        .type           _ZN17fastertransformer29add_bias_layernorm_add_res_e2ILi1EEEvP5char2PKS1_P7__half2PKS5_S8_S8_fiiPKfSA_,@function
        .size           _ZN17fastertransformer29add_bias_layernorm_add_res_e2ILi1EEEvP5char2PKS1_P7__half2PKS5_S8_S8_fiiPKfSA_,(.L_x_666 - _ZN17fastertransformer29add_bias_layernorm_add_res_e2ILi1EEEvP5char2PKS1_P7__half2PKS5_S8_S8_fiiPKfSA_)
        .other          _ZN17fastertransformer29add_bias_layernorm_add_res_e2ILi1EEEvP5char2PKS1_P7__half2PKS5_S8_S8_fiiPKfSA_,@"STO_CUDA_ENTRY STV_DEFAULT"
_ZN17fastertransformer29add_bias_layernorm_add_res_e2ILi1EEEvP5char2PKS1_P7__half2PKS5_S8_S8_fiiPKfSA_:
.text._ZN17fastertransformer29add_bias_layernorm_add_res_e2ILi1EEEvP5char2PKS1_P7__half2PKS5_S8_S8_fiiPKfSA_:
[----:B------:R-:W-:Y:S01]  /*0000*/  LDC R1, c[0x0][0x28] ;  /* 0x00000a00ff017b82 */ /* 0x000fe20000000800 */
[----:B------:R-:W0:Y:S01]  /*0010*/  S2R R0, SR_TID.X ;  /* 0x0000000000007919 */ /* 0x000e220000002100 */
[----:B------:R-:W-:Y:S01]  /*0020*/  ULDC UR8, c[0x0][0x248] ;  /* 0x0000920000087ab9 */ /* 0x000fe20000000800 */
[----:B------:R-:W-:Y:S01]  /*0030*/  ULDC.64 UR6, c[0x0][0x258] ;  /* 0x0000960000067ab9 */ /* 0x000fe20000000a00 */
[----:B------:R-:W-:Y:S01]  /*0040*/  USHF.R.S32.HI UR4, URZ, 0x1, UR8 ;  /* 0x000000013f047899 */ /* 0x000fe20008011408 */
[----:B------:R-:W-:Y:S01]  /*0050*/  ISETP.NE.U32.AND P0, PT, RZ, UR6, PT ;  /* 0x00000006ff007c0c */ /* 0x000fe2000bf05070 */
[----:B------:R-:W-:Y:S01]  /*0060*/  BSSY B0, `(.L_x_598) ;  /* 0x0000023000007945 */ /* 0x000fe20003800000 */
[----:B------:R-:W-:Y:S02]  /*0070*/  HFMA2.MMA R4, -RZ, RZ, 0, 0 ;  /* 0x00000000ff047435 */ /* 0x000fe400000001ff */
[----:B------:R-:W-:Y:S02]  /*0080*/  ISETP.NE.AND.EX P0, PT, RZ, UR7, PT, P0 ;  /* 0x00000007ff007c0c */ /* 0x000fe4000bf05300 */
[----:B0-----:R-:W-:Y:S01]  /*0090*/  ISETP.GE.AND P1, PT, R0, UR4, PT ;  /* 0x0000000400007c0c */ /* 0x001fe2000bf26270 */
[----:B------:R-:W-:-:S12]  /*00a0*/  ULDC.64 UR4, c[0x0][0x208] ;  /* 0x0000820000047ab9 */ /* 0x000fd80000000a00 */
[----:B------:R-:W-:Y:S05]  /*00b0*/  @P1 BRA `(.L_x_599) ;  /* 0x0000000000741947 */ /* 0x000fea0003800000 */
[----:B------:R-:W0:Y:S01]  /*00c0*/  S2R R4, SR_CTAID.X ;  /* 0x0000000000047919 */ /* 0x000e220000002500 */
[----:B------:R-:W-:Y:S01]  /*00d0*/  SHF.L.U32 R2, R0, 0x1, RZ ;  /* 0x0000000100027819 */ /* 0x000fe200000006ff */
[----:B------:R-:W-:-:S03]  /*00e0*/  ULDC UR6, c[0x0][0x244] ;  /* 0x0000910000067ab9 */ /* 0x000fc60000000800 */
[C---:B------:R-:W-:Y:S02]  /*00f0*/  LOP3.LUT R3, R2.reuse, 0x1e, RZ, 0xc0, !PT ;  /* 0x0000001e02037812 */ /* 0x040fe400078ec0ff */
[----:B------:R-:W-:Y:S02]  /*0100*/  LOP3.LUT R2, R2, 0xffffffe0, RZ, 0xc0, !PT ;  /* 0xffffffe002027812 */ /* 0x000fe400078ec0ff */
[----:B0-----:R-:W-:Y:S02]  /*0110*/  LEA R3, R4, R3, 0x5 ;  /* 0x0000000304037211 */ /* 0x001fe400078e28ff */
[----:B------:R-:W0:Y:S03]  /*0120*/  LDC.64 R4, c[0x0][0x228] ;  /* 0x00008a00ff047b82 */ /* 0x000e260000000a00 */
[----:B------:R-:W-:Y:S01]  /*0130*/  IMAD R2, R2, UR6, R3 ;  /* 0x0000000602027c24 */ /* 0x000fe2000f8e0203 */
[----:B------:R-:W-:-:S04]  /*0140*/  ULDC.64 UR6, c[0x0][0x218] ;  /* 0x0000860000067ab9 */ /* 0x000fc80000000a00 */
[----:B------:R-:W-:Y:S02]  /*0150*/  IADD3 R6, P2, R2, UR6, RZ ;  /* 0x0000000602067c10 */ /* 0x000fe4000ff5e0ff */
[----:B------:R-:W1:Y:S02]  /*0160*/  LDC.64 R2, c[0x0][0x250] ;  /* 0x00009400ff027b82 */ /* 0x000e640000000a00 */
[----:B------:R-:W-:-:S05]  /*0170*/  IADD3.X R7, RZ, UR7, RZ, P2, !PT ;  /* 0x00000007ff077c10 */ /* 0x000fca00097fe4ff */
[----:B------:R-:W2:Y:S01]  /*0180*/  LDG.E.U16 R6, desc[UR4][R6.64] ;  /* 0x0000000406067981 */ /* 0x000ea2000c1e1500 */
[----:B0-----:R-:W-:-:S06]  /*0190*/  IMAD.WIDE R4, R0, 0x4, R4 ;  /* 0x0000000400047825 */ /* 0x001fcc00078e0204 */
[----:B------:R-:W3:Y:S04]  /*01a0*/  LDG.E R4, desc[UR4][R4.64] ;  /* 0x0000000404047981 */ /* 0x000ee8000c1e1900 */
[----:B-1----:R-:W4:Y:S01]  /*01b0*/  LDG.E.CONSTANT R2, desc[UR4][R2.64] ;  /* 0x0000000402027981 */ /* 0x002f22000c1e9900 */
[C---:B--2---:R-:W-:Y:S02]  /*01c0*/  PRMT R8, R6.reuse, 0x8880, RZ ;  /* 0x0000888006087816 */ /* 0x044fe400000000ff */
[----:B------:R-:W-:-:S04]  /*01d0*/  PRMT R9, R6, 0x9991, RZ ;  /* 0x0000999106097816 */ /* 0x000fc800000000ff */
[----:B------:R-:W-:Y:S08]  /*01e0*/  I2F.F16 R8, R8 ;  /* 0x0000000800087306 */ /* 0x000ff00000200c00 */
[----:B------:R-:W0:Y:S01]  /*01f0*/  I2F.F16 R9, R9 ;  /* 0x0000000900097306 */ /* 0x000e220000200c00 */
[----:B----4-:R-:W-:Y:S02]  /*0200*/  F2FP.F16.F32.PACK_AB R3, RZ, R2 ;  /* 0x00000002ff03723e */ /* 0x010fe400000000ff */
        /* <DEDUP_REMOVED lines=8> */
.L_x_599:
[----:B------:R-:W-:Y:S05]  /*0290*/  BSYNC B0 ;  /* 0x0000000000007941 */ /* 0x000fea0003800000 */
.L_x_598:
[----:B------:R-:W0:Y:S01]  /*02a0*/  SHFL.BFLY PT, R3, R4, 0x10, 0x1f ;  /* 0x0e001f0004037f89 */ /* 0x000e2200000e0000 */
[----:B------:R-:W-:Y:S01]  /*02b0*/  ULDC UR6, c[0x0][0x0] ;  /* 0x0000000000067ab9 */ /* 0x000fe20000000800 */
[----:B------:R-:W-:Y:S01]  /*02c0*/  I2FP.F32.U32 R12, R0 ;  /* 0x00000000000c7245 */ /* 0x000fe20000201000 */
[----:B------:R-:W-:Y:S01]  /*02d0*/  BSSY B0, `(.L_x_600) ;  /* 0x0000036000007945 */ /* 0x000fe20003800000 */
[----:B------:R-:W-:Y:S02]  /*02e0*/  I2FP.F32.U32 R10, UR6 ;  /* 0x00000006000a7c45 */ /* 0x000fe40008201000 */
[----:B------:R-:W-:-:S03]  /*02f0*/  ISETP.NE.AND P4, PT, R0, RZ, PT ;  /* 0x000000ff0000720c */ /* 0x000fc60003f85270 */
[----:B------:R-:W-:-:S05]  /*0300*/  FMUL.FTZ R11, R10, 0.03125 ;  /* 0x3d0000000a0b7820 */ /* 0x000fca0000410000 */
[----:B------:R-:W-:-:S05]  /*0310*/  FSETP.GT.FTZ.AND P3, PT, R11, R12, PT ;  /* 0x0000000c0b00720b */ /* 0x000fca0003f74000 */
[----:B------:R-:W-:Y:S01]  /*0320*/  @!P4 I2FP.F32.S32 R13, UR8 ;  /* 0x00000008000dcc45 */ /* 0x000fe20008201400 */
[----:B0-----:R-:W-:Y:S01]  /*0330*/  FADD.FTZ R5, R3, R4 ;  /* 0x0000000403057221 */ /* 0x001fe20000010000 */
[----:B------:R-:W-:-:S04]  /*0340*/  MOV R4, 0x400 ;  /* 0x0000040000047802 */ /* 0x000fc80000000f00 */
[----:B------:R-:W0:Y:S01]  /*0350*/  SHFL.BFLY PT, R6, R5, 0x8, 0x1f ;  /* 0x0d001f0005067f89 */ /* 0x000e2200000e0000 */
[----:B------:R-:W-:Y:S01]  /*0360*/  IADD3 R10, R4, 0x8, RZ ;  /* 0x00000008040a7810 */ /* 0x000fe20007ffe0ff */
[----:B0-----:R-:W-:Y:S01]  /*0370*/  FADD.FTZ R6, R5, R6 ;  /* 0x0000000605067221 */ /* 0x001fe20000010000 */
[----:B------:R-:W-:-:S04]  /*0380*/  SHF.R.U32.HI R5, RZ, 0x3, R0 ;  /* 0x00000003ff057819 */ /* 0x000fc80000011600 */
[----:B------:R-:W0:Y:S01]  /*0390*/  SHFL.BFLY PT, R3, R6, 0x4, 0x1f ;  /* 0x0c801f0006037f89 */ /* 0x000e2200000e0000 */
[----:B------:R-:W-:Y:S01]  /*03a0*/  LOP3.LUT R5, R5, 0x1ffffffc, RZ, 0xc0, !PT ;  /* 0x1ffffffc05057812 */ /* 0x000fe200078ec0ff */
[----:B0-----:R-:W-:Y:S01]  /*03b0*/  FADD.FTZ R7, R6, R3 ;  /* 0x0000000306077221 */ /* 0x001fe20000010000 */
[----:B------:R-:W-:Y:S01]  /*03c0*/  LOP3.LUT P2, R6, R0, 0x1f, RZ, 0xc0, !PT ;  /* 0x0000001f00067812 */ /* 0x000fe2000784c0ff */
[----:B------:R-:W0:Y:S03]  /*03d0*/  S2R R3, SR_CgaCtaId ;  /* 0x0000000000037919 */ /* 0x000e260000008800 */
[----:B------:R-:W1:Y:S02]  /*03e0*/  SHFL.BFLY PT, R8, R7, 0x2, 0x1f ;  /* 0x0c401f0007087f89 */ /* 0x000e6400000e0000 */
[----:B-1----:R-:W-:Y:S01]  /*03f0*/  FADD.FTZ R8, R7, R8 ;  /* 0x0000000807087221 */ /* 0x002fe20000010000 */
[----:B------:R-:W-:-:S02]  /*0400*/  MOV R7, RZ ;  /* 0x000000ff00077202 */ /* 0x000fc40000000f00 */
[----:B0-----:R-:W-:Y:S02]  /*0410*/  LEA R10, R3, R10, 0x18 ;  /* 0x0000000a030a7211 */ /* 0x001fe400078ec0ff */
[----:B------:R-:W0:Y:S02]  /*0420*/  SHFL.BFLY PT, R9, R8, 0x1, 0x1f ;  /* 0x0c201f0008097f89 */ /* 0x000e2400000e0000 */
[-C--:B------:R-:W-:Y:S02]  /*0430*/  IADD3 R5, R5, R10.reuse, RZ ;  /* 0x0000000a05057210 */ /* 0x080fe40007ffe0ff */
[----:B------:R-:W-:Y:S01]  /*0440*/  LEA R6, R6, R10, 0x2 ;  /* 0x0000000a06067211 */ /* 0x000fe200078e10ff */
[----:B0-----:R-:W-:-:S05]  /*0450*/  FADD.FTZ R12, R8, R9 ;  /* 0x00000009080c7221 */ /* 0x001fca0000010000 */
[----:B------:R-:W-:Y:S01]  /*0460*/  @!P2 STS [R5], R12 ;  /* 0x0000000c0500a388 */ /* 0x000fe20000000800 */
[----:B------:R-:W-:Y:S06]  /*0470*/  BAR.SYNC.DEFER_BLOCKING 0x0 ;  /* 0x0000000000007b1d */ /* 0x000fec0000010000 */
[----:B------:R-:W0:Y:S04]  /*0480*/  @P3 LDS R7, [R6] ;  /* 0x0000000006073984 */ /* 0x000e280000000800 */
[----:B0-----:R-:W0:Y:S02]  /*0490*/  SHFL.BFLY PT, R8, R7, 0x10, 0x1f ;  /* 0x0e001f0007087f89 */ /* 0x001e2400000e0000 */
[----:B0-----:R-:W-:-:S02]  /*04a0*/  FADD.FTZ R8, R8, R7 ;  /* 0x0000000708087221 */ /* 0x001fc40000010000 */
[----:B------:R-:W0:Y:S03]  /*04b0*/  @!P4 MUFU.RCP R7, R13 ;  /* 0x0000000d0007c308 */ /* 0x000e260000001000 */
[----:B------:R-:W1:Y:S02]  /*04c0*/  SHFL.BFLY PT, R9, R8, 0x8, 0x1f ;  /* 0x0d001f0008097f89 */ /* 0x000e6400000e0000 */
[----:B-1----:R-:W-:Y:S01]  /*04d0*/  FADD.FTZ R9, R8, R9 ;  /* 0x0000000908097221 */ /* 0x002fe20000010000 */
[----:B------:R-:W-:-:S04]  /*04e0*/  @!P4 LEA R8, R3, R4, 0x18 ;  /* 0x000000040308c211 */ /* 0x000fc800078ec0ff */
[----:B------:R-:W1:Y:S02]  /*04f0*/  SHFL.BFLY PT, R10, R9, 0x4, 0x1f ;  /* 0x0c801f00090a7f89 */ /* 0x000e6400000e0000 */
[----:B-1----:R-:W-:Y:S01]  /*0500*/  FADD.FTZ R10, R9, R10 ;  /* 0x0000000a090a7221 */ /* 0x002fe20000010000 */
[----:B------:R-:W-:-:S04]  /*0510*/  HFMA2.MMA R9, -RZ, RZ, 0, 0 ;  /* 0x00000000ff097435 */ /* 0x000fc800000001ff */
        /* <DEDUP_REMOVED lines=8> */
[----:B------:R-:W-:Y:S01]  /*05a0*/  LEA R11, R3, R4, 0x18 ;  /* 0x00000004030b7211 */ /* 0x000fe200078ec0ff */
[--C-:B0-----:R-:W-:Y:S02]  /*05b0*/  HADD2.F32 R8, -RZ, R2.reuse.H1_H1 ;  /* 0x30000002ff087230 */ /* 0x101fe40000004100 */
[----:B------:R-:W-:Y:S02]  /*05c0*/  HADD2.F32 R10, -RZ, R2.H0_H0 ;  /* 0x20000002ff0a7230 */ /* 0x000fe40000004100 */
[----:B------:R-:W0:Y:S02]  /*05d0*/  LDS R7, [R11] ;  /* 0x000000000b077984 */ /* 0x000e240000000800 */
[--C-:B0-----:R-:W-:Y:S01]  /*05e0*/  FADD.FTZ R8, R8, -R7.reuse ;  /* 0x8000000708087221 */ /* 0x101fe20000010000 */
[----:B------:R-:W-:-:S03]  /*05f0*/  FADD.FTZ R7, R10, -R7 ;  /* 0x800000070a077221 */ /* 0x000fc60000010000 */
[----:B------:R-:W-:-:S04]  /*0600*/  FMUL.FTZ R8, R8, R8 ;  /* 0x0000000808087220 */ /* 0x000fc80000410000 */
[----:B------:R-:W-:-:S04]  /*0610*/  FFMA.FTZ R8, R7, R7, R8 ;  /* 0x0000000707087223 */ /* 0x000fc80000010008 */
[----:B------:R-:W-:-:S07]  /*0620*/  FADD.FTZ R9, RZ, R8 ;  /* 0x00000008ff097221 */ /* 0x000fce0000010000 */
.L_x_601:
[----:B------:R-:W-:Y:S05]  /*0630*/  BSYNC B0 ;  /* 0x0000000000007941 */ /* 0x000fea0003800000 */
.L_x_600:
[----:B0-----:R-:W0:Y:S01]  /*0640*/  SHFL.BFLY PT, R8, R9, 0x10, 0x1f ;  /* 0x0e001f0009087f89 */ /* 0x001e2200000e0000 */
[----:B------:R-:W-:-:S06]  /*0650*/  @!P4 I2FP.F32.S32 R13, UR8 ;  /* 0x00000008000dcc45 */ /* 0x000fcc0008201400 */
[----:B------:R-:W1:Y:S01]  /*0660*/  @!P4 MUFU.RCP R13, R13 ;  /* 0x0000000d000dc308 */ /* 0x000e620000001000 */
        /* <DEDUP_REMOVED lines=9> */
[----:B------:R-:W-:-:S04]  /*0700*/  MOV R12, RZ ;  /* 0x000000ff000c7202 */ /* 0x000fc80000000f00 */
[----:B------:R0:W-:Y:S01]  /*0710*/  @!P2 STS [R5], R14 ;  /* 0x0000000e0500a388 */ /* 0x0001e20000000800 */
[----:B------:R-:W-:Y:S08]  /*0720*/  BAR.SYNC.DEFER_BLOCKING 0x0 ;  /* 0x0000000000007b1d */ /* 0x000ff00000010000 */
[----:B0-----:R-:W1:Y:S01]  /*0730*/  @!P4 LDC R5, c[0x0][0x240] ;  /* 0x00009000ff05cb82 */ /* 0x001e620000000800 */
[----:B------:R-:W0:Y:S04]  /*0740*/  @P3 LDS R12, [R6] ;  /* 0x00000000060c3984 */ /* 0x000e280000000800 */
[----:B0-----:R-:W0:Y:S02]  /*0750*/  SHFL.BFLY PT, R9, R12, 0x10, 0x1f ;  /* 0x0e001f000c097f89 */ /* 0x001e2400000e0000 */
[----:B0-----:R-:W-:-:S05]  /*0760*/  FADD.FTZ R9, R9, R12 ;  /* 0x0000000c09097221 */ /* 0x001fca0000010000 */
[----:B------:R-:W0:Y:S02]  /*0770*/  SHFL.BFLY PT, R8, R9, 0x8, 0x1f ;  /* 0x0d001f0009087f89 */ /* 0x000e2400000e0000 */
[----:B0-----:R-:W-:-:S05]  /*0780*/  FADD.FTZ R8, R9, R8 ;  /* 0x0000000809087221 */ /* 0x001fca0000010000 */
[----:B------:R-:W0:Y:S02]  /*0790*/  SHFL.BFLY PT, R7, R8, 0x4, 0x1f ;  /* 0x0c801f0008077f89 */ /* 0x000e2400000e0000 */
[----:B0-----:R-:W-:Y:S01]  /*07a0*/  FADD.FTZ R10, R8, R7 ;  /* 0x00000007080a7221 */ /* 0x001fe20000010000 */
[----:B------:R-:W-:-:S04]  /*07b0*/  @!P4 LEA R8, R3, R4, 0x18 ;  /* 0x000000040308c211 */ /* 0x000fc800078ec0ff */
[----:B------:R-:W0:Y:S02]  /*07c0*/  SHFL.BFLY PT, R7, R10, 0x2, 0x1f ;  /* 0x0c401f000a077f89 */ /* 0x000e2400000e0000 */
[----:B0-----:R-:W-:Y:S02]  /*07d0*/  FADD.FTZ R11, R10, R7 ;  /* 0x000000070a0b7221 */ /* 0x001fe40000010000 */
[----:B------:R-:W0:Y:S03]  /*07e0*/  @P0 LDC.64 R6, c[0x0][0x258] ;  /* 0x00009600ff060b82 */ /* 0x000e260000000a00 */
[----:B------:R-:W2:Y:S02]  /*07f0*/  SHFL.BFLY PT, R14, R11, 0x1, 0x1f ;  /* 0x0c201f000b0e7f89 */ /* 0x000ea400000e0000 */
[----:B--2---:R-:W-:-:S04]  /*0800*/  FADD.FTZ R14, R11, R14 ;  /* 0x0000000e0b0e7221 */ /* 0x004fc80000010000 */
[----:B-1----:R-:W-:Y:S01]  /*0810*/  @!P4 FFMA.FTZ R9, R14, R13, R5 ;  /* 0x0000000d0e09c223 */ /* 0x002fe20000010005 */
[----:B------:R-:W-:-:S05]  /*0820*/  HFMA2.MMA R5, -RZ, RZ, -1.875, 0 ;  /* 0xbf800000ff057435 */ /* 0x000fca00000001ff */
[----:B------:R-:W1:Y:S05]  /*0830*/  @!P4 MUFU.RSQ R9, R9 ;  /* 0x000000090009c308 */ /* 0x000e6a0000001400 */
[----:B0-----:R0:W5:Y:S04]  /*0840*/  @P0 LDG.E.CONSTANT R5, desc[UR4][R6.64] ;  /* 0x0000000406050981 */ /* 0x001168000c1e9900 */
[----:B-1----:R0:W-:Y:S01]  /*0850*/  @!P4 STS [R8+0x4], R9 ;  /* 0x000004090800c388 */ /* 0x0021e20000000800 */
[----:B------:R-:W-:Y:S06]  /*0860*/  BAR.SYNC.DEFER_BLOCKING 0x0 ;  /* 0x0000000000007b1d */ /* 0x000fec0000010000 */
[----:B------:R-:W-:Y:S05]  /*0870*/  @P1 EXIT ;  /* 0x000000000000194d */ /* 0x000fea0003800000 */
[----:B------:R-:W1:Y:S01]  /*0880*/  S2R R13, SR_CTAID.X ;  /* 0x00000000000d7919 */ /* 0x000e620000002500 */
[----:B------:R-:W2:Y:S01]  /*0890*/  LDC.64 R10, c[0x0][0x230] ;  /* 0x00008c00ff0a7b82 */ /* 0x000ea20000000a00 */
[----:B------:R-:W-:Y:S01]  /*08a0*/  SHF.L.U32 R12, R0, 0x1, RZ ;  /* 0x00000001000c7819 */ /* 0x000fe200000006ff */
[----:B------:R-:W-:-:S03]  /*08b0*/  ULDC UR6, c[0x0][0x244] ;  /* 0x0000910000067ab9 */ /* 0x000fc60000000800 */
[C---:B------:R-:W-:Y:S02]  /*08c0*/  LOP3.LUT R14, R12.reuse, 0x1e, RZ, 0xc0, !PT ;  /* 0x0000001e0c0e7812 */ /* 0x040fe400078ec0ff */
[----:B------:R-:W-:Y:S01]  /*08d0*/  LOP3.LUT R12, R12, 0xffffffe0, RZ, 0xc0, !PT ;  /* 0xffffffe00c0c7812 */ /* 0x000fe200078ec0ff */
[----:B0-----:R-:W0:Y:S08]  /*08e0*/  LDC.64 R8, c[0x0][0x238] ;  /* 0x00008e00ff087b82 */ /* 0x001e300000000a00 */
[----:B------:R-:W3:Y:S01]  /*08f0*/  LDC.64 R6, c[0x0][0x220] ;  /* 0x00008800ff067b82 */ /* 0x000ee20000000a00 */
[----:B--2---:R-:W-:-:S06]  /*0900*/  IMAD.WIDE R10, R0, 0x4, R10 ;  /* 0x00000004000a7825 */ /* 0x004fcc00078e020a */
[----:B------:R-:W2:Y:S01]  /*0910*/  LDG.E R10, desc[UR4][R10.64] ;  /* 0x000000040a0a7981 */ /* 0x000ea2000c1e1900 */
[----:B-1----:R-:W-:-:S05]  /*0920*/  LEA R13, R13, R14, 0x5 ;  /* 0x0000000e0d0d7211 */ /* 0x002fca00078e28ff */
[----:B------:R-:W-:Y:S02]  /*0930*/  IMAD R14, R12, UR6, R13 ;  /* 0x000000060c0e7c24 */ /* 0x000fe4000f8e020d */
[----:B0-----:R-:W-:-:S03]  /*0940*/  IMAD.WIDE R12, R0, 0x4, R8 ;  /* 0x00000004000c7825 */ /* 0x001fc600078e0208 */
[----:B------:R-:W-:-:S03]  /*0950*/  SHF.R.U32.HI R0, RZ, 0x1, R14 ;  /* 0x00000001ff007819 */ /* 0x000fc6000001160e */
[----:B------:R-:W4:Y:S02]  /*0960*/  LDG.E R12, desc[UR4][R12.64] ;  /* 0x000000040c0c7981 */ /* 0x000f24000c1e1900 */
[----:B---3--:R-:W-:-:S05]  /*0970*/  IMAD.WIDE R6, R0, 0x4, R6 ;  /* 0x0000000400067825 */ /* 0x008fca00078e0206 */
[----:B------:R-:W3:Y:S01]  /*0980*/  LDG.E R14, desc[UR4][R6.64] ;  /* 0x00000004060e7981 */ /* 0x000ee2000c1e1900 */
[----:B------:R-:W-:-:S06]  /*0990*/  LEA R9, R3, R4, 0x18 ;  /* 0x0000000403097211 */ /* 0x000fcc00078ec0ff */
[----:B------:R-:W0:Y:S01]  /*09a0*/  LDS.64 R8, [R9] ;  /* 0x0000000009087984 */ /* 0x000e220000000a00 */
[--C-:B------:R-:W-:Y:S02]  /*09b0*/  HADD2.F32 R3, -RZ, R2.reuse.H0_H0 ;  /* 0x20000002ff037230 */ /* 0x100fe40000004100 */
[----:B------:R-:W-:-:S03]  /*09c0*/  HADD2.F32 R15, -RZ, R2.H1_H1 ;  /* 0x30000002ff0f7230 */ /* 0x000fc60000004100 */
[--C-:B0-----:R-:W-:Y:S02]  /*09d0*/  FADD.FTZ R4, R3, -R8.reuse ;  /* 0x8000000803047221 */ /* 0x101fe40000010000 */
[----:B------:R-:W-:Y:S02]  /*09e0*/  FADD.FTZ R8, R15, -R8 ;  /* 0x800000080f087221 */ /* 0x000fe40000010000 */
[-C--:B------:R-:W-:Y:S02]  /*09f0*/  FMUL.FTZ R4, R4, R9.reuse ;  /* 0x0000000904047220 */ /* 0x080fe40000410000 */
[----:B------:R-:W-:Y:S01]  /*0a00*/  FMUL.FTZ R8, R8, R9 ;  /* 0x0000000908087220 */ /* 0x000fe20000410000 */
[--C-:B--2---:R-:W-:Y:S02]  /*0a10*/  HADD2.F32 R2, -RZ, R10.reuse.H0_H0 ;  /* 0x2000000aff027230 */ /* 0x104fe40000004100 */
[----:B------:R-:W-:Y:S02]  /*0a20*/  HADD2.F32 R10, -RZ, R10.H1_H1 ;  /* 0x3000000aff0a7230 */ /* 0x000fe40000004100 */
[----:B----4-:R-:W-:-:S02]  /*0a30*/  HADD2.F32 R3, -RZ, R12.H0_H0 ;  /* 0x2000000cff037230 */ /* 0x010fc40000004100 */
[----:B------:R-:W-:-:S03]  /*0a40*/  HADD2.F32 R11, -RZ, R12.H1_H1 ;  /* 0x3000000cff0b7230 */ /* 0x000fc60000004100 */
[----:B------:R-:W-:Y:S01]  /*0a50*/  FFMA.FTZ R3, R2, R4, R3 ;  /* 0x0000000402037223 */ /* 0x000fe20000010003 */
[--C-:B---3--:R-:W-:Y:S02]  /*0a60*/  HADD2.F32 R2, -RZ, R14.reuse.H0_H0 ;  /* 0x2000000eff027230 */ /* 0x108fe40000004100 */
[----:B------:R-:W-:Y:S01]  /*0a70*/  FFMA.FTZ R11, R10, R8, R11 ;  /* 0x000000080a0b7223 */ /* 0x000fe2000001000b */
[----:B------:R-:W-:Y:S02]  /*0a80*/  HADD2.F32 R14, -RZ, R14.H1_H1 ;  /* 0x3000000eff0e7230 */ /* 0x000fe40000004100 */
[----:B------:R-:W-:-:S03]  /*0a90*/  FADD.FTZ R4, R2, R3 ;  /* 0x0000000302047221 */ /* 0x000fc60000010000 */
[----:B------:R-:W-:Y:S01]  /*0aa0*/  FADD.FTZ R11, R14, R11 ;  /* 0x0000000b0e0b7221 */ /* 0x000fe20000010000 */
[----:B------:R-:W-:Y:S06]  /*0ab0*/  @!P0 BRA `(.L_x_602) ;  /* 0x0000000000308947 */ /* 0x000fec0003800000 */
[-C--:B-----5:R-:W-:Y:S01]  /*0ac0*/  FMUL.FTZ R8, R4, R5.reuse ;  /* 0x0000000504087220 */ /* 0x0a0fe20000410000 */
[C---:B------:R-:W-:Y:S01]  /*0ad0*/  FMUL.FTZ R5, R11.reuse, R5 ;  /* 0x000000050b057220 */ /* 0x040fe20000410000 */
        /* <DEDUP_REMOVED lines=10> */
.L_x_602:
[----:B------:R-:W-:Y:S01]  /*0b80*/  ULDC.64 UR6, c[0x0][0x210] ;  /* 0x0000840000067ab9 */ /* 0x000fe20000000a00 */
[----:B------:R-:W-:Y:S02]  /*0b90*/  F2FP.F16.F32.PACK_AB R11, R11, R4 ;  /* 0x000000040b0b723e */ /* 0x000fe400000000ff */
[----:B------:R-:W-:-:S04]  /*0ba0*/  LEA R2, P0, R0, UR6, 0x2 ;  /* 0x0000000600027c11 */ /* 0x000fc8000f8010ff */
[----:B------:R-:W-:-:S05]  /*0bb0*/  LEA.HI.X R3, R0, UR7, RZ, 0x2, P0 ;  /* 0x0000000700037c11 */ /* 0x000fca00080f14ff */
[----:B------:R-:W-:Y:S01]  /*0bc0*/  STG.E desc[UR4][R2.64], R11 ;  /* 0x0000000b02007986 */ /* 0x000fe2000c101904 */
[----:B------:R-:W-:Y:S05]  /*0bd0*/  EXIT ;  /* 0x000000000000794d */ /* 0x000fea0003800000 */
.L_x_603:
        /* <DEDUP_REMOVED lines=10> */
.L_x_666:


//--------------------- .text._ZN17fastertransformer46add_bias_input_layernorm_COL32_int8I_DataTypeOI6__halfEEvPT_PKaS5_PKS2_S7_S7_iiPKfS9_ --------------------------
	.section	.text._ZN17fastertransformer46add_bias_input_layernorm_COL32_int8I_DataTypeOI6__halfEEvPT_PKaS5_PKS2_S7_S7_iiPKfS9_,"ax",@progbits
	.align	128
        .global         _ZN17fastertransformer46add_bias_input_layernorm_COL32_int8I_DataTypeOI6__halfEEvPT_PKaS5_PKS2_S7_S7_iiPKfS9_
        .type           _ZN17fastertransformer46add_bias_input_layernorm_COL32_int8I_DataTypeOI6__halfEEvPT_PKaS5_PKS2_S7_S7_iiPKfS9_,@function
        .size           _ZN17fastertransformer46add_bias_input_layernorm_COL32_int8I_DataTypeOI6__halfEEvPT_PKaS5_PKS2_S7_S7_iiPKfS9_,(.L_x_667 - _ZN17fastertransformer46add_bias_input_layernorm_COL32_int8I_DataTypeOI6__halfEEvPT_PKaS5_PKS2_S7_S7_iiPKfS9_)
        .other          _ZN17fastertransformer46add_bias_input_layernorm_COL32_int8I_DataTypeOI6__halfEEvPT_PKaS5_PKS2_S7_S7_iiPKfS9_,@"STO_CUDA_ENTRY STV_DEFAULT"
_ZN17fastertransformer46add_bias_input_layernorm_COL32_int8I_DataTypeOI6__halfEEvPT_PKaS5_PKS2_S7_S7_iiPKfS9_:
.text._ZN17fastertransformer46add_bias_input_layernorm_COL32_int8I_DataTypeOI6__halfEEvPT_PKaS5_PKS2_S7_S7_iiPKfS9_:
[----:B------:R-:W-:Y:S01]  /*0000*/  LDC R1, c[0x0][0x28] ;  /* 0x00000a00ff017b82 */ /* 0x000fe20000000800 */
[----:B------:R-:W0:Y:S01]  /*0010*/  S2R R0, SR_CTAID.X ;  /* 0x0000000000007919 */ /* 0x000e220000002500 */
[----:B------:R-:W-:-:S06]  /*0020*/  ULDC UR4, c[0x0][0x240] ;  /* 0x0000900000047ab9 */ /* 0x000fcc0000000800 */
[----:B------:R-:W1:Y:S01]  /*0030*/  LDC.64 R10, c[0x0][0x228] ;  /* 0x00008a00ff0a7b82 */ /* 0x000e620000000a00 */
[----:B------:R-:W-:Y:S01]  /*0040*/  ULDC.64 UR6, c[0x0][0x218] ;  /* 0x0000860000067ab9 */ /* 0x000fe20000000a00 */
[----:B------:R-:W2:Y:S01]  /*0050*/  S2R R2, SR_TID.X ;  /* 0x0000000000027919 */ /* 0x000ea20000002100 */
[----:B------:R-:W-:Y:S01]  /*0060*/  ULDC.64 UR8, c[0x0][0x208] ;  /* 0x0000820000087ab9 */ /* 0x000fe20000000a00 */
[----:B------:R-:W-:-:S04]  /*0070*/  ULDC.64 UR10, c[0x0][0x238] ;  /* 0x00008e00000a7ab9 */ /* 0x000fc80000000a00 */
[----:B------:R-:W3:Y:S08]  /*0080*/  LDC.64 R6, c[0x0][0x248] ;  /* 0x00009200ff067b82 */ /* 0x000ef00000000a00 */
[----:B------:R-:W4:Y:S01]  /*0090*/  LDC.64 R8, c[0x0][0x250] ;  /* 0x00009400ff087b82 */ /* 0x000f220000000a00 */
[----:B0-----:R-:W-:Y:S01]  /*00a0*/  SHF.L.U32 R3, R0, 0x5, RZ ;  /* 0x0000000500037819 */ /* 0x001fe200000006ff */
[----:B---3--:R-:W3:Y:S01]  /*00b0*/  LDG.E.CONSTANT R6, desc[UR8][R6.64] ;  /* 0x0000000806067981 */ /* 0x008ee2000c1e9900 */
[----:B--2---:R-:W-:-:S02]  /*00c0*/  LOP3.LUT P0, R4, R2, 0x1f, RZ, 0xc0, !PT ;  /* 0x0000001f02047812 */ /* 0x004fc4000780c0ff */
[C---:B------:R-:W-:Y:S02]  /*00d0*/  LOP3.LUT R0, R2.reuse, 0xffffffe0, RZ, 0xc0, !PT ;  /* 0xffffffe002007812 */ /* 0x040fe400078ec0ff */
[----:B------:R-:W-:Y:S01]  /*00e0*/  LOP3.LUT R3, R3, 0xffffffe0, R4, 0xe2, !PT ;  /* 0xffffffe003037812 */ /* 0x000fe200078ee204 */
[----:B-1----:R-:W-:Y:S01]  /*00f0*/  IMAD.WIDE R10, R2, 0x2, R10 ;  /* 0x00000002020a7825 */ /* 0x002fe200078e020a */
[----:B----4-:R-:W2:Y:S03]  /*0100*/  LDG.E.CONSTANT R8, desc[UR8][R8.64] ;  /* 0x0000000808087981 */ /* 0x010ea6000c1e9900 */
[----:B------:R-:W-:Y:S01]  /*0110*/  IMAD R0, R0, UR4, R3 ;  /* 0x0000000400007c24 */ /* 0x000fe2000f8e0203 */
[----:B------:R-:W-:Y:S01]  /*0120*/  ULDC.64 UR4, c[0x0][0x220] ;  /* 0x0000880000047ab9 */ /* 0x000fe20000000a00 */
[----:B------:R-:W4:Y:S03]  /*0130*/  LDG.E.U16.CONSTANT R10, desc[UR8][R10.64] ;  /* 0x000000080a0a7981 */ /* 0x000f26000c1e9500 */
[----:B------:R-:W-:-:S02]  /*0140*/  SHF.R.S32.HI R3, RZ, 0x1f, R0 ;  /* 0x0000001fff037819 */ /* 0x000fc40000011400 */
[C---:B------:R-:W-:Y:S02]  /*0150*/  IADD3 R14, P2, R0.reuse, UR6, RZ ;  /* 0x00000006000e7c10 */ /* 0x040fe4000ff5e0ff */
[----:B------:R-:W-:Y:S02]  /*0160*/  IADD3 R12, P1, R0, UR4, RZ ;  /* 0x00000004000c7c10 */ /* 0x000fe4000ff3e0ff */
[C---:B------:R-:W-:Y:S02]  /*0170*/  IADD3.X R15, R3.reuse, UR7, RZ, P2, !PT ;  /* 0x00000007030f7c10 */ /* 0x040fe400097fe4ff */
[----:B------:R-:W-:-:S03]  /*0180*/  IADD3.X R13, R3, UR5, RZ, P1, !PT ;  /* 0x00000005030d7c10 */ /* 0x000fc60008ffe4ff */
[----:B------:R-:W5:Y:S04]  /*0190*/  LDG.E.S8.CONSTANT R14, desc[UR8][R14.64] ;  /* 0x000000080e0e7981 */ /* 0x000f68000c1e9300 */
[----:B------:R-:W3:Y:S01]  /*01a0*/  LDG.E.S8.CONSTANT R12, desc[UR8][R12.64] ;  /* 0x000000080c0c7981 */ /* 0x000ee2000c1e9300 */
[----:B------:R-:W0:Y:S01]  /*01b0*/  S2UR UR6, SR_CgaCtaId ;  /* 0x00000000000679c3 */ /* 0x000e220000008800 */
[----:B------:R-:W-:Y:S01]  /*01c0*/  ULDC UR4, c[0x0][0x0] ;  /* 0x0000000000047ab9 */ /* 0x000fe20000000800 */
[----:B-----5:R-:W1:Y:S08]  /*01d0*/  I2F.S16 R17, R14 ;  /* 0x0000000e00117306 */ /* 0x020e700000101400 */
[----:B---3--:R-:W2:Y:S01]  /*01e0*/  I2F.S16 R5, R12 ;  /* 0x0000000c00057306 */ /* 0x008ea20000101400 */
[----:B----4-:R-:W-:-:S02]  /*01f0*/  HADD2.F32 R16, -RZ, R10.H0_H0 ;  /* 0x2000000aff107230 */ /* 0x010fc40000004100 */
[----:B-1----:R-:W-:-:S04]  /*0200*/  FMUL.FTZ R17, R6, R17 ;  /* 0x0000001106117220 */ /* 0x002fc80000410000 */
[----:B--2---:R-:W-:-:S04]  /*0210*/  FFMA.FTZ R5, R8, R5, R17 ;  /* 0x0000000508057223 */ /* 0x004fc80000010011 */
[----:B------:R-:W-:-:S05]  /*0220*/  FADD.FTZ R5, R5, R16 ;  /* 0x0000001005057221 */ /* 0x000fca0000010000 */
[----:B------:R-:W1:Y:S02]  /*0230*/  SHFL.BFLY PT, R16, R5, 0x10, 0x1f ;  /* 0x0e001f0005107f89 */ /* 0x000e6400000e0000 */
[----:B-1----:R-:W-:-:S05]  /*0240*/  FADD.FTZ R16, R5, R16 ;  /* 0x0000001005107221 */ /* 0x002fca0000010000 */
[----:B------:R-:W1:Y:S02]  /*0250*/  SHFL.BFLY PT, R7, R16, 0x8, 0x1f ;  /* 0x0d001f0010077f89 */ /* 0x000e6400000e0000 */
[----:B-1----:R-:W-:-:S05]  /*0260*/  FADD.FTZ R7, R16, R7 ;  /* 0x0000000710077221 */ /* 0x002fca0000010000 */
[----:B------:R-:W1:Y:S02]  /*0270*/  SHFL.BFLY PT, R6, R7, 0x4, 0x1f ;  /* 0x0c801f0007067f89 */ /* 0x000e6400000e0000 */
[----:B-1----:R-:W-:-:S05]  /*0280*/  FADD.FTZ R6, R7, R6 ;  /* 0x0000000607067221 */ /* 0x002fca0000010000 */
[----:B------:R-:W1:Y:S01]  /*0290*/  SHFL.BFLY PT, R9, R6, 0x2, 0x1f ;  /* 0x0c401f0006097f89 */ /* 0x000e6200000e0000 */
[----:B------:R-:W-:Y:S01]  /*02a0*/  I2FP.F32.U32 R10, UR4 ;  /* 0x00000004000a7c45 */ /* 0x000fe20008201000 */
[----:B------:R-:W-:Y:S01]  /*02b0*/  UMOV UR4, 0x400 ;  /* 0x0000040000047882 */ /* 0x000fe20000000000 */
[----:B-1----:R-:W-:-:S05]  /*02c0*/  FADD.FTZ R9, R6, R9 ;  /* 0x0000000906097221 */ /* 0x002fca0000010000 */
[----:B------:R-:W1:Y:S01]  /*02d0*/  SHFL.BFLY PT, R8, R9, 0x1, 0x1f ;  /* 0x0c201f0009087f89 */ /* 0x000e6200000e0000 */
[----:B------:R-:W-:Y:S01]  /*02e0*/  UIADD3 UR5, UR4, 0x8, URZ ;  /* 0x0000000804057890 */ /* 0x000fe2000fffe03f */
[----:B------:R-:W-:-:S03]  /*02f0*/  SHF.R.U32.HI R6, RZ, 0x3, R2 ;  /* 0x00000003ff067819 */ /* 0x000fc60000011602 */
[----:B0-----:R-:W-:Y:S01]  /*0300*/  ULEA UR5, UR6, UR5, 0x18 ;  /* 0x0000000506057291 */ /* 0x001fe2000f8ec03f */
[----:B------:R-:W-:Y:S01]  /*0310*/  LOP3.LUT R6, R6, 0x1ffffffc, RZ, 0xc0, !PT ;  /* 0x1ffffffc06067812 */ /* 0x000fe200078ec0ff */
[----:B------:R-:W-:Y:S01]  /*0320*/  FMUL.FTZ R11, R10, 0.03125 ;  /* 0x3d0000000a0b7820 */ /* 0x000fe20000410000 */
[----:B------:R-:W-:Y:S01]  /*0330*/  I2FP.F32.U32 R10, R2 ;  /* 0x00000002000a7245 */ /* 0x000fe20000201000 */
[----:B-1----:R-:W-:-:S05]  /*0340*/  FADD.FTZ R7, R9, R8 ;  /* 0x0000000809077221 */ /* 0x002fca0000010000 */
        /* <DEDUP_REMOVED lines=10> */
[----:B------:R-:W0:Y:S01]  /*03f0*/  SHFL.BFLY PT, R11, R10, 0x4, 0x1f ;  /* 0x0c801f000a0b7f89 */ /* 0x000e2200000e0000 */
[----:B------:R-:W-:-:S13]  /*0400*/  ISETP.NE.AND P2, PT, R2, RZ, PT ;  /* 0x000000ff0200720c */ /* 0x000fda0003f45270 */
[----:B------:R-:W1:Y:S01]  /*0410*/  @!P2 LDC R13, c[0x0][0x244] ;  /* 0x00009100ff0dab82 */ /* 0x000e620000000800 */
[----:B0-----:R-:W-:-:S05]  /*0420*/  FADD.FTZ R11, R10, R11 ;  /* 0x0000000b0a0b7221 */ /* 0x001fca0000010000 */
[----:B------:R-:W0:Y:S01]  /*0430*/  SHFL.BFLY PT, R12, R11, 0x2, 0x1f ;  /* 0x0c401f000b0c7f89 */ /* 0x000e2200000e0000 */
[----:B-1----:R-:W-:Y:S01]  /*0440*/  @!P2 I2FP.F32.S32 R8, R13 ;  /* 0x0000000d0008a245 */ /* 0x002fe20000201400 */
        /* <DEDUP_REMOVED lines=17> */
[----:B0-----:R-:W-:-:S05]  /*0560*/  FADD.FTZ R14, R13, R8 ;  /* 0x000000080d0e7221 */ /* 0x001fca0000010000 */
[----:B------:R-:W0:Y:S01]  /*0570*/  SHFL.BFLY PT, R13, R14, 0x2, 0x1f ;  /* 0x0c401f000e0d7f89 */ /* 0x000e2200000e0000 */
[----:B------:R-:W-:Y:S02]  /*0580*/  SHF.R.S32.HI R11, RZ, 0x1f, R2 ;  /* 0x0000001fff0b7819 */ /* 0x000fe40000011402 */
[----:B------:R-:W-:Y:S01]  /*0590*/  SHF.L.U32 R10, R2, 0x1, RZ ;  /* 0x00000001020a7819 */ /* 0x000fe200000006ff */
[----:B0-----:R-:W-:-:S05]  /*05a0*/  FADD.FTZ R13, R14, R13 ;  /* 0x0000000d0e0d7221 */ /* 0x001fca0000010000 */
[----:B------:R-:W0:Y:S01]  /*05b0*/  SHFL.BFLY PT, R12, R13, 0x1, 0x1f ;  /* 0x0c201f000d0c7f89 */ /* 0x000e2200000e0000 */
[----:B------:R-:W-:Y:S02]  /*05c0*/  SHF.L.U64.HI R11, R2, 0x1, R11 ;  /* 0x00000001020b7819 */ /* 0x000fe4000001020b */
[C---:B------:R-:W-:Y:S02]  /*05d0*/  IADD3 R8, P3, R10.reuse, UR6, RZ ;  /* 0x000000060a087c10 */ /* 0x040fe4000ff7e0ff */
[----:B------:R-:W-:Y:S02]  /*05e0*/  IADD3 R10, P4, R10, UR10, RZ ;  /* 0x0000000a0a0a7c10 */ /* 0x000fe4000ff9e0ff */
[C---:B------:R-:W-:Y:S02]  /*05f0*/  IADD3.X R9, R11.reuse, UR7, RZ, P3, !PT ;  /* 0x000000070b097c10 */ /* 0x040fe40009ffe4ff */
[----:B------:R-:W-:-:S03]  /*0600*/  IADD3.X R11, R11, UR11, RZ, P4, !PT ;  /* 0x0000000b0b0b7c10 */ /* 0x000fc6000a7fe4ff */
[----:B------:R1:W2:Y:S04]  /*0610*/  LDG.E.U16.CONSTANT R2, desc[UR8][R8.64] ;  /* 0x0000000808027981 */ /* 0x0002a8000c1e9500 */
[----:B------:R3:W4:Y:S01]  /*0620*/  LDG.E.U16.CONSTANT R7, desc[UR8][R10.64] ;  /* 0x000000080a077981 */ /* 0x000722000c1e9500 */
[----:B0-----:R-:W-:Y:S02]  /*0630*/  FADD.FTZ R15, R13, R12 ;  /* 0x0000000c0d0f7221 */ /* 0x001fe40000010000 */
[----:B------:R-:W0:Y:S03]  /*0640*/  @!P2 LDC R13, c[0x0][0x244] ;  /* 0x00009100ff0dab82 */ /* 0x000e260000000800 */
[----:B------:R-:W-:Y:S05]  /*0650*/  @!P0 STS [R6+UR5], R15 ;  /* 0x0000000f06008988 */ /* 0x000fea0008000805 */
[----:B------:R-:W-:Y:S01]  /*0660*/  BAR.SYNC.DEFER_BLOCKING 0x0 ;  /* 0x0000000000007b1d */ /* 0x000fe20000010000 */
[----:B------:R-:W-:-:S06]  /*0670*/  MOV R12, RZ ;  /* 0x000000ff000c7202 */ /* 0x000fcc0000000f00 */
[----:B------:R-:W5:Y:S04]  /*0680*/  @P1 LDS R12, [R4] ;  /* 0x00000000040c1984 */ /* 0x000f680000000800 */
[----:B-----5:R-:W5:Y:S02]  /*0690*/  SHFL.BFLY PT, R17, R12, 0x10, 0x1f ;  /* 0x0e001f000c117f89 */ /* 0x020f6400000e0000 */
[----:B-----5:R-:W-:-:S05]  /*06a0*/  FADD.FTZ R17, R17, R12 ;  /* 0x0000000c11117221 */ /* 0x020fca0000010000 */
[----:B-1----:R-:W1:Y:S02]  /*06b0*/  SHFL.BFLY PT, R8, R17, 0x8, 0x1f ;  /* 0x0d001f0011087f89 */ /* 0x002e6400000e0000 */
[----:B-1----:R-:W-:-:S05]  /*06c0*/  FADD.FTZ R8, R17, R8 ;  /* 0x0000000811087221 */ /* 0x002fca0000010000 */
[----:B------:R-:W1:Y:S02]  /*06d0*/  SHFL.BFLY PT, R9, R8, 0x4, 0x1f ;  /* 0x0c801f0008097f89 */ /* 0x000e6400000e0000 */
[----:B-1----:R-:W-:-:S05]  /*06e0*/  FADD.FTZ R9, R8, R9 ;  /* 0x0000000908097221 */ /* 0x002fca0000010000 */
[----:B---3--:R-:W1:Y:S01]  /*06f0*/  SHFL.BFLY PT, R10, R9, 0x2, 0x1f ;  /* 0x0c401f00090a7f89 */ /* 0x008e6200000e0000 */
[----:B0-----:R-:W-:-:S06]  /*0700*/  @!P2 I2FP.F32.S32 R13, R13 ;  /* 0x0000000d000da245 */ /* 0x001fcc0000201400 */
[----:B------:R-:W0:Y:S01]  /*0710*/  @!P2 MUFU.RCP R13, R13 ;  /* 0x0000000d000da308 */ /* 0x000e220000001000 */
[----:B-1----:R-:W-:-:S05]  /*0720*/  FADD.FTZ R10, R9, R10 ;  /* 0x0000000a090a7221 */ /* 0x002fca0000010000 */
[----:B------:R-:W1:Y:S02]  /*0730*/  SHFL.BFLY PT, R11, R10, 0x1, 0x1f ;  /* 0x0c201f000a0b7f89 */ /* 0x000e6400000e0000 */
[----:B-1----:R-:W-:-:S04]  /*0740*/  FADD.FTZ R4, R10, R11 ;  /* 0x0000000b0a047221 */ /* 0x002fc80000010000 */
[----:B0-----:R-:W-:-:S06]  /*0750*/  @!P2 FFMA.FTZ R4, R4, R13, 9.9999999747524270788e-07 ;  /* 0x358637bd0404a423 */ /* 0x001fcc000001000d */
[----:B------:R-:W0:Y:S02]  /*0760*/  @!P2 MUFU.RSQ R4, R4 ;  /* 0x000000040004a308 */ /* 0x000e240000001400 */
[----:B0-----:R-:W-:Y:S01]  /*0770*/  @!P2 STS [UR4+0x4], R4 ;  /* 0x00000404ff00a988 */ /* 0x001fe20008000804 */
[----:B------:R-:W-:Y:S06]  /*0780*/  BAR.SYNC.DEFER_BLOCKING 0x0 ;  /* 0x0000000000007b1d */ /* 0x000fec0000010000 */
[----:B------:R-:W0:Y:S01]  /*0790*/  LDS R6, [UR4+0x4] ;  /* 0x00000404ff067984 */ /* 0x000e220008000800 */
[----:B------:R-:W-:Y:S01]  /*07a0*/  ULDC.64 UR4, c[0x0][0x210] ;  /* 0x0000840000047ab9 */ /* 0x000fe20000000a00 */
[----:B--2---:R-:W-:-:S02]  /*07b0*/  HADD2.F32 R9, -RZ, R2.H0_H0 ;  /* 0x20000002ff097230 */ /* 0x004fc40000004100 */
[----:B----4-:R-:W-:Y:S01]  /*07c0*/  HADD2.F32 R7, -RZ, R7.H0_H0 ;  /* 0x20000007ff077230 */ /* 0x010fe20000004100 */
[----:B------:R-:W-:-:S04]  /*07d0*/  LEA R2, P0, R0, UR4, 0x1 ;  /* 0x0000000400027c11 */ /* 0x000fc8000f8008ff */
[----:B------:R-:W-:Y:S01]  /*07e0*/  LEA.HI.X R3, R0, UR5, R3, 0x1, P0 ;  /* 0x0000000500037c11 */ /* 0x000fe200080f0c03 */
[----:B0-----:R-:W-:-:S04]  /*07f0*/  FMUL.FTZ R6, R5, R6 ;  /* 0x0000000605067220 */ /* 0x001fc80000410000 */
[----:B------:R-:W-:-:S05]  /*0800*/  FFMA.FTZ R6, R6, R9, R7 ;  /* 0x0000000906067223 */ /* 0x000fca0000010007 */
[----:B------:R-:W-:-:S05]  /*0810*/  F2FP.F16.F32.PACK_AB R6, RZ, R6 ;  /* 0x00000006ff06723e */ /* 0x000fca00000000ff */
[----:B------:R-:W-:Y:S01]  /*0820*/  STG.E.U16 desc[UR8][R2.64], R6 ;  /* 0x0000000602007986 */ /* 0x000fe2000c101508 */
[----:B------:R-:W-:Y:S05]  /*0830*/  EXIT ;  /* 0x000000000000794d */ /* 0x000fea0003800000 */
.L_x_604:
        /* <DEDUP_REMOVED lines=12> */
.L_x_667:


//--------------------- .text._ZN17fastertransformer46add_bias_input_layernorm_COL32_int8I_DataTypeOIfEEvPT_PKaS4_PKS1_S6_S6_iiPKfS8_ --------------------------
	.section	.text._ZN17fastertransformer46add_bias_input_layernorm_COL32_int8I_DataTypeOIfEEvPT_PKaS4_PKS1_S6_S6_iiPKfS8_,"ax",@progbits
	.align	128
        .global         _ZN17fastertransformer46add_bias_input_layernorm_COL32_int8I_DataTypeOIfEEvPT_PKaS4_PKS1_S6_S6_iiPKfS8_
        .type           _ZN17fastertransformer46add_bias_input_layernorm_COL32_int8I_DataTypeOIfEEvPT_PKaS4_PKS1_S6_S6_iiPKfS8_,@function
        .size           _ZN17fastertransformer46add_bias_input_layernorm_COL32_int8I_DataTypeOIfEEvPT_PKaS4_PKS1_S6_S6_iiPKfS8_,(.L_x_668 - _ZN17fastertransformer46add_bias_input_layernorm_COL32_int8I_DataTypeOIfEEvPT_PKaS4_PKS1_S6_S6_iiPKfS8_)
        .other          _ZN17fastertransformer46add_bias_input_layernorm_COL32_int8I_DataTypeOIfEEvPT_PKaS4_PKS1_S6_S6_iiPKfS8_,@"STO_CUDA_ENTRY STV_DEFAULT"
_ZN17fastertransformer46add_bias_input_layernorm_COL32_int8I_DataTypeOIfEEvPT_PKaS4_PKS1_S6_S6_iiPKfS8_:
.text._ZN17fastertransformer46add_bias_input_layernorm_COL32_int8I_DataTypeOIfEEvPT_PKaS4_PKS1_S6_S6_iiPKfS8_:
[----:B------:R-:W-:Y:S01]  /*0000*/  LDC R1, c[0x0][0x28] ;  /* 0x00000a00ff017b82 */ /* 0x000fe20000000800 */
[----:B------:R-:W0:Y:S01]  /*0010*/  S2R R0, SR_CTAID.X ;  /* 0x0000000000007919 */ /* 0x000e220000002500 */
[----:B------:R-:W-:Y:S01]  /*0020*/  ULDC UR4, c[0x0][0x240] ;  /* 0x0000900000047ab9 */ /* 0x000fe20000000800 */
[----:B------:R-:W-:-:S05]  /*0030*/  ULDC.64 UR6, c[0x0][0x218] ;  /* 0x0000860000067ab9 */ /* 0x000fca0000000a00 */
[----:B------:R-:W1:Y:S01]  /*0040*/  LDC.64 R6, c[0x0][0x248] ;  /* 0x00009200ff067b82 */ /* 0x000e620000000a00 */
[----:B------:R-:W2:Y:S01]  /*0050*/  S2R R2, SR_TID.X ;  /* 0x0000000000027919 */ /* 0x000ea20000002100 */
[----:B------:R-:W-:Y:S01]  /*0060*/  ULDC.64 UR8, c[0x0][0x208] ;  /* 0x0000820000087ab9 */ /* 0x000fe20000000a00 */
[----:B------:R-:W-:-:S05]  /*0070*/  ULDC.64 UR10, c[0x0][0x238] ;  /* 0x00008e00000a7ab9 */ /* 0x000fca0000000a00 */
[----:B------:R-:W3:Y:S08]  /*0080*/  LDC.64 R10, c[0x0][0x228] ;  /* 0x00008a00ff0a7b82 */ /* 0x000ef00000000a00 */
[----:B------:R-:W4:Y:S01]  /*0090*/  LDC.64 R8, c[0x0][0x250] ;  /* 0x00009400ff087b82 */ /* 0x000f220000000a00 */
[----:B-1----:R-:W5:Y:S01]  /*00a0*/  LDG.E.CONSTANT R6, desc[UR8][R6.64] ;  /* 0x0000000806067981 */ /* 0x002f62000c1e9900 */
[----:B0-----:R-:W-:-:S02]  /*00b0*/  SHF.L.U32 R5, R0, 0x5, RZ ;  /* 0x0000000500057819 */ /* 0x001fc400000006ff */
[C---:B--2---:R-:W-:Y:S02]  /*00c0*/  LOP3.LUT P0, R4, R2.reuse, 0x1f, RZ, 0xc0, !PT ;  /* 0x0000001f02047812 */ /* 0x044fe4000780c0ff */
[C---:B------:R-:W-:Y:S02]  /*00d0*/  LOP3.LUT R3, R2.reuse, 0xffffffe0, RZ, 0xc0, !PT ;  /* 0xffffffe002037812 */ /* 0x040fe400078ec0ff */
[----:B------:R-:W-:Y:S01]  /*00e0*/  LOP3.LUT R0, R5, 0xffffffe0, R4, 0xe2, !PT ;  /* 0xffffffe005007812 */ /* 0x000fe200078ee204 */
[----:B---3--:R-:W-:Y:S01]  /*00f0*/  IMAD.WIDE R10, R2, 0x4, R10 ;  /* 0x00000004020a7825 */ /* 0x008fe200078e020a */
[----:B----4-:R-:W2:Y:S03]  /*0100*/  LDG.E.CONSTANT R8, desc[UR8][R8.64] ;  /* 0x0000000808087981 */ /* 0x010ea6000c1e9900 */
[----:B------:R-:W-:Y:S01]  /*0110*/  IMAD R3, R3, UR4, R0 ;  /* 0x0000000403037c24 */ /* 0x000fe2000f8e0200 */
[----:B------:R-:W-:Y:S01]  /*0120*/  ULDC.64 UR4, c[0x0][0x220] ;  /* 0x0000880000047ab9 */ /* 0x000fe20000000a00 */
[----:B------:R-:W3:Y:S03]  /*0130*/  LDG.E.CONSTANT R10, desc[UR8][R10.64] ;  /* 0x000000080a0a7981 */ /* 0x000ee6000c1e9900 */
[----:B------:R-:W-:-:S02]  /*0140*/  SHF.R.S32.HI R0, RZ, 0x1f, R3 ;  /* 0x0000001fff007819 */ /* 0x000fc40000011403 */
[C---:B------:R-:W-:Y:S02]  /*0150*/  IADD3 R14, P2, R3.reuse, UR6, RZ ;  /* 0x00000006030e7c10 */ /* 0x040fe4000ff5e0ff */
[----:B------:R-:W-:Y:S02]  /*0160*/  IADD3 R12, P1, R3, UR4, RZ ;  /* 0x00000004030c7c10 */ /* 0x000fe4000ff3e0ff */
[C---:B------:R-:W-:Y:S02]  /*0170*/  IADD3.X R15, R0.reuse, UR7, RZ, P2, !PT ;  /* 0x00000007000f7c10 */ /* 0x040fe400097fe4ff */
[----:B------:R-:W-:-:S03]  /*0180*/  IADD3.X R13, R0, UR5, RZ, P1, !PT ;  /* 0x00000005000d7c10 */ /* 0x000fc60008ffe4ff */
[----:B------:R-:W4:Y:S04]  /*0190*/  LDG.E.S8.CONSTANT R14, desc[UR8][R14.64] ;  /* 0x000000080e0e7981 */ /* 0x000f28000c1e9300 */
[----:B------:R-:W5:Y:S01]  /*01a0*/  LDG.E.S8.CONSTANT R12, desc[UR8][R12.64] ;  /* 0x000000080c0c7981 */ /* 0x000f62000c1e9300 */
[----:B------:R-:W0:Y:S01]  /*01b0*/  S2UR UR6, SR_CgaCtaId ;  /* 0x00000000000679c3 */ /* 0x000e220000008800 */
[----:B------:R-:W-:Y:S01]  /*01c0*/  ULDC UR4, c[0x0][0x0] ;  /* 0x0000000000047ab9 */ /* 0x000fe20000000800 */
[----:B----4-:R-:W1:Y:S08]  /*01d0*/  I2F.S16 R17, R14 ;  /* 0x0000000e00117306 */ /* 0x010e700000101400 */
[----:B-----5:R-:W2:Y:S01]  /*01e0*/  I2F.S16 R5, R12 ;  /* 0x0000000c00057306 */ /* 0x020ea20000101400 */
[----:B-1----:R-:W-:-:S04]  /*01f0*/  FMUL.FTZ R17, R6, R17 ;  /* 0x0000001106117220 */ /* 0x002fc80000410000 */
[----:B--2---:R-:W-:-:S04]  /*0200*/  FFMA.FTZ R5, R8, R5, R17 ;  /* 0x0000000508057223 */ /* 0x004fc80000010011 */
[----:B---3--:R-:W-:-:S05]  /*0210*/  FADD.FTZ R5, R5, R10 ;  /* 0x0000000a05057221 */ /* 0x008fca0000010000 */
        /* <DEDUP_REMOVED lines=55> */
[----:B0-----:R-:W-:Y:S01]  /*0590*/  FADD.FTZ R15, R14, R15 ;  /* 0x0000000f0e0f7221 */ /* 0x001fe20000010000 */
[----:B------:R-:W-:Y:S01]  /*05a0*/  SHF.L.U64.HI R11, R2, 0x2, R11 ;  /* 0x00000002020b7819 */ /* 0x000fe2000001020b */
[----:B------:R-:W0:Y:S03]  /*05b0*/  @!P2 LDC R14, c[0x0][0x244] ;  /* 0x00009100ff0eab82 */ /* 0x000e260000000800 */
[----:B------:R-:W1:Y:S01]  /*05c0*/  SHFL.BFLY PT, R12, R15, 0x1, 0x1f ;  /* 0x0c201f000f0c7f89 */ /* 0x000e6200000e0000 */
[----:B------:R-:W-:-:S02]  /*05d0*/  IADD3 R8, P3, R10, UR6, RZ ;  /* 0x000000060a087c10 */ /* 0x000fc4000ff7e0ff */
[----:B------:R-:W-:Y:S02]  /*05e0*/  IADD3 R10, P4, R10, UR10, RZ ;  /* 0x0000000a0a0a7c10 */ /* 0x000fe4000ff9e0ff */
[C---:B------:R-:W-:Y:S02]  /*05f0*/  IADD3.X R9, R11.reuse, UR7, RZ, P3, !PT ;  /* 0x000000070b097c10 */ /* 0x040fe40009ffe4ff */
[----:B------:R-:W-:-:S03]  /*0600*/  IADD3.X R11, R11, UR11, RZ, P4, !PT ;  /* 0x0000000b0b0b7c10 */ /* 0x000fc6000a7fe4ff */
[----:B------:R2:W3:Y:S04]  /*0610*/  LDG.E.CONSTANT R2, desc[UR8][R8.64] ;  /* 0x0000000808027981 */ /* 0x0004e8000c1e9900 */
[----:B------:R4:W3:Y:S01]  /*0620*/  LDG.E.CONSTANT R7, desc[UR8][R10.64] ;  /* 0x000000080a077981 */ /* 0x0008e2000c1e9900 */
[----:B-1----:R-:W-:-:S05]  /*0630*/  FADD.FTZ R13, R15, R12 ;  /* 0x0000000c0f0d7221 */ /* 0x002fca0000010000 */
[----:B------:R-:W-:Y:S01]  /*0640*/  @!P0 STS [R6+UR5], R13 ;  /* 0x0000000d06008988 */ /* 0x000fe20008000805 */
[----:B------:R-:W-:Y:S01]  /*0650*/  MOV R12, RZ ;  /* 0x000000ff000c7202 */ /* 0x000fe20000000f00 */
[----:B------:R-:W-:Y:S06]  /*0660*/  BAR.SYNC.DEFER_BLOCKING 0x0 ;  /* 0x0000000000007b1d */ /* 0x000fec0000010000 */
[----:B------:R-:W1:Y:S04]  /*0670*/  @P1 LDS R12, [R4] ;  /* 0x00000000040c1984 */ /* 0x000e680000000800 */
[----:B-1----:R-:W1:Y:S02]  /*0680*/  SHFL.BFLY PT, R17, R12, 0x10, 0x1f ;  /* 0x0e001f000c117f89 */ /* 0x002e6400000e0000 */
[----:B-1----:R-:W-:-:S05]  /*0690*/  FADD.FTZ R17, R17, R12 ;  /* 0x0000000c11117221 */ /* 0x002fca0000010000 */
[----:B--2---:R-:W1:Y:S02]  /*06a0*/  SHFL.BFLY PT, R8, R17, 0x8, 0x1f ;  /* 0x0d001f0011087f89 */ /* 0x004e6400000e0000 */
[----:B-1----:R-:W-:-:S05]  /*06b0*/  FADD.FTZ R8, R17, R8 ;  /* 0x0000000811087221 */ /* 0x002fca0000010000 */
[----:B------:R-:W1:Y:S02]  /*06c0*/  SHFL.BFLY PT, R9, R8, 0x4, 0x1f ;  /* 0x0c801f0008097f89 */ /* 0x000e6400000e0000 */
[----:B-1----:R-:W-:-:S05]  /*06d0*/  FADD.FTZ R9, R8, R9 ;  /* 0x0000000908097221 */ /* 0x002fca0000010000 */
[----:B----4-:R-:W1:Y:S01]  /*06e0*/  SHFL.BFLY PT, R10, R9, 0x2, 0x1f ;  /* 0x0c401f00090a7f89 */ /* 0x010e6200000e0000 */
[----:B0-----:R-:W-:-:S04]  /*06f0*/  @!P2 I2FP.F32.S32 R14, R14 ;  /* 0x0000000e000ea245 */ /* 0x001fc80000201400 */
        /* <DEDUP_REMOVED lines=9> */
[----:B------:R-:W-:-:S02]  /*0790*/  ULDC.64 UR4, c[0x0][0x210] ;  /* 0x0000840000047ab9 */ /* 0x000fc40000000a00 */
[----:B------:R-:W-:Y:S01]  /*07a0*/  LEA R4, P0, R3, UR4, 0x2 ;  /* 0x0000000403047c11 */ /* 0x000fe2000f8010ff */
[----:B0-----:R-:W-:-:S03]  /*07b0*/  FMUL.FTZ R8, R5, R8 ;  /* 0x0000000805087220 */ /* 0x001fc60000410000 */
[----:B------:R-:W-:Y:S01]  /*07c0*/  LEA.HI.X R5, R3, UR5, R0, 0x2, P0 ;  /* 0x0000000503057c11 */ /* 0x000fe200080f1400 */
[----:B---3--:R-:W-:-:S05]  /*07d0*/  FFMA.FTZ R7, R8, R2, R7 ;  /* 0x0000000208077223 */ /* 0x008fca0000010007 */
[----:B------:R-:W-:Y:S01]  /*07e0*/  STG.E desc[UR8][R4.64], R7 ;  /* 0x0000000704007986 */ /* 0x000fe2000c101908 */
[----:B------:R-:W-:Y:S05]  /*07f0*/  EXIT ;  /* 0x000000000000794d */ /* 0x000fea0003800000 */
.L_x_605:
        /* <DEDUP_REMOVED lines=16> */
.L_x_668:


//--------------------- .text._ZN17fastertransformer37add_bias_input_layernorm_COL32_int8IOI6__halfEEvPaPKaS4_PKT_S7_S7_iiPKfS9_S9_ --------------------------
	.section	.text._ZN17fastertransformer37add_bias_input_layernorm_COL32_int8IOI6__halfEEvPaPKaS4_PKT_S7_S7_iiPKfS9_S9_,"ax",@progbits
	.align	128
        .global         _ZN17fastertransformer37add_bias_input_layernorm_COL32_int8IOI6__halfEEvPaPKaS4_PKT_S7_S7_iiPKfS9_S9_
        .type           _ZN17fastertransformer37add_bias_input_layernorm_COL32_int8IOI6__halfEEvPaPKaS4_PKT_S7_S7_iiPKfS9_S9_,@function
        .size           _ZN17fastertransformer37add_bias_input_layernorm_COL32_int8IOI6__halfEEvPaPKaS4_PKT_S7_S7_iiPKfS9_S9_,(.L_x_669 - _ZN17fastertransformer37add_bias_input_layernorm_COL32_int8IOI6__halfEEvPaPKaS4_PKT_S7_S7_iiPKfS9_S9_)
        .other          _ZN17fastertransformer37add_bias_input_layernorm_COL32_int8IOI6__halfEEvPaPKaS4_PKT_S7_S7_iiPKfS9_S9_,@"STO_CUDA_ENTRY STV_DEFAULT"
_ZN17fastertransformer37add_bias_input_layernorm_COL32_int8IOI6__halfEEvPaPKaS4_PKT_S7_S7_iiPKfS9_S9_:
.text._ZN17fastertransformer37add_bias_input_layernorm_COL32_int8IOI6__halfEEvPaPKaS4_PKT_S7_S7_iiPKfS9_S9_:
[----:B------:R-:W-:Y:S01]  /*0000*/  LDC R1, c[0x0][0x28] ;  /* 0x00000a00ff017b82 */ /* 0x000fe20000000800 */
[----:B------:R-:W0:Y:S07]  /*0010*/  S2R R16, SR_TID.X ;  /* 0x0000000000107919 */ /* 0x000e2e0000002100 */
[----:B------:R-:W1:Y:S01]  /*0020*/  LDC.64 R12, c[0x0][0x220] ;  /* 0x00008800ff0c7b82 */ /* 0x000e620000000a00 */
[----:B------:R-:W-:Y:S01]  /*0030*/  ULDC UR4, c[0x0][0x240] ;  /* 0x0000900000047ab9 */ /* 0x000fe20000000800 */
[----:B------:R-:W-:Y:S01]  /*0040*/  ULDC.64 UR8, c[0x0][0x208] ;  /* 0x0000820000087ab9 */ /* 0x000fe20000000a00 */
[----:B------:R-:W2:Y:S01]  /*0050*/  S2R R3, SR_CTAID.X ;  /* 0x0000000000037919 */ /* 0x000ea20000002500 */
[----:B------:R-:W-:-:S04]  /*0060*/  ULDC.64 UR10, c[0x0][0x238] ;  /* 0x00008e00000a7ab9 */ /* 0x000fc80000000a00 */
[----:B------:R-:W3:Y:S08]  /*0070*/  LDC.64 R10, c[0x0][0x218] ;  /* 0x00008600ff0a7b82 */ /* 0x000ef00000000a00 */
[----:B------:R-:W4:Y:S08]  /*0080*/  LDC.64 R14, c[0x0][0x228] ;  /* 0x00008a00ff0e7b82 */ /* 0x000f300000000a00 */
[----:B------:R-:W5:Y:S01]  /*0090*/  LDC.64 R8, c[0x0][0x250] ;  /* 0x00009400ff087b82 */ /* 0x000f620000000a00 */
[----:B0-----:R-:W-:-:S07]  /*00a0*/  SHF.L.U32 R2, R16, 0x2, RZ ;  /* 0x0000000210027819 */ /* 0x001fce00000006ff */
[----:B------:R-:W0:Y:S01]  /*00b0*/  LDC.64 R6, c[0x0][0x248] ;  /* 0x00009200ff067b82 */ /* 0x000e220000000a00 */
[----:B------:R-:W-:-:S04]  /*00c0*/  LOP3.LUT R0, R2, 0x1c, RZ, 0xc0, !PT ;  /* 0x0000001c02007812 */ /* 0x000fc800078ec0ff */
[----:B--2---:R-:W-:Y:S02]  /*00d0*/  LEA R3, R3, R0, 0x5 ;  /* 0x0000000003037211 */ /* 0x004fe400078e28ff */
[----:B------:R-:W-:-:S05]  /*00e0*/  LOP3.LUT R0, R2, 0xffffffe0, RZ, 0xc0, !PT ;  /* 0xffffffe002007812 */ /* 0x000fca00078ec0ff */
[----:B------:R-:W-:Y:S01]  /*00f0*/  IMAD R0, R0, UR4, R3 ;  /* 0x0000000400007c24 */ /* 0x000fe2000f8e0203 */
[----:B-----5:R-:W2:Y:S04]  /*0100*/  LDG.E.CONSTANT R8, desc[UR8][R8.64] ;  /* 0x0000000808087981 */ /* 0x020ea8000c1e9900 */
[----:B------:R-:W-:-:S05]  /*0110*/  SHF.R.U32.HI R0, RZ, 0x2, R0 ;  /* 0x00000002ff007819 */ /* 0x000fca0000011600 */
[C---:B-1----:R-:W-:Y:S01]  /*0120*/  IMAD.WIDE R12, R0.reuse, 0x4, R12 ;  /* 0x00000004000c7825 */ /* 0x042fe200078e020c */
[----:B0-----:R-:W5:Y:S03]  /*0130*/  LDG.E.CONSTANT R3, desc[UR8][R6.64] ;  /* 0x0000000806037981 */ /* 0x001f66000c1e9900 */
[----:B---3--:R-:W-:Y:S01]  /*0140*/  IMAD.WIDE R10, R0, 0x4, R10 ;  /* 0x00000004000a7825 */ /* 0x008fe200078e020a */
[----:B------:R-:W3:Y:S04]  /*0150*/  LDG.E.CONSTANT R25, desc[UR8][R12.64] ;  /* 0x000000080c197981 */ /* 0x000ee8000c1e9900 */
[----:B------:R-:W2:Y:S01]  /*0160*/  LDG.E.CONSTANT R24, desc[UR8][R10.64] ;  /* 0x000000080a187981 */ /* 0x000ea2000c1e9900 */
[----:B----4-:R-:W-:-:S05]  /*0170*/  IMAD.WIDE R14, R2, 0x2, R14 ;  /* 0x00000002020e7825 */ /* 0x010fca00078e020e */
[----:B------:R-:W4:Y:S04]  /*0180*/  LDG.E.U16.CONSTANT R18, desc[UR8][R14.64] ;  /* 0x000000080e127981 */ /* 0x000f28000c1e9500 */
[----:B------:R-:W5:Y:S04]  /*0190*/  LDG.E.U16.CONSTANT R20, desc[UR8][R14.64+0x2] ;  /* 0x000002080e147981 */ /* 0x000f68000c1e9500 */
[----:B------:R-:W5:Y:S04]  /*01a0*/  LDG.E.U16.CONSTANT R5, desc[UR8][R14.64+0x4] ;  /* 0x000004080e057981 */ /* 0x000f68000c1e9500 */
[----:B------:R0:W5:Y:S01]  /*01b0*/  LDG.E.U16.CONSTANT R4, desc[UR8][R14.64+0x6] ;  /* 0x000006080e047981 */ /* 0x000162000c1e9500 */
[----:B------:R-:W1:Y:S01]  /*01c0*/  S2UR UR6, SR_CgaCtaId ;  /* 0x00000000000679c3 */ /* 0x000e620000008800 */
[----:B------:R-:W-:Y:S01]  /*01d0*/  ULDC UR4, c[0x0][0x0] ;  /* 0x0000000000047ab9 */ /* 0x000fe20000000800 */
[----:B0-----:R-:W-:Y:S01]  /*01e0*/  I2FP.F32.U32 R14, R16 ;  /* 0x00000010000e7245 */ /* 0x001fe20000201000 */
[----:B---3--:R-:W0:Y:S08]  /*01f0*/  I2F.S8 R11, R25 ;  /* 0x00000019000b7306 */ /* 0x008e300000001400 */
[----:B------:R-:W3:Y:S08]  /*0200*/  I2F.S8 R13, R25.B1 ;  /* 0x10000019000d7306 */ /* 0x000ef00000001400 */
[----:B------:R-:W1:Y:S08]  /*0210*/  I2F.S8 R9, R25.B2 ;  /* 0x2000001900097306 */ /* 0x000e700000001400 */
[----:B--2---:R-:W5:Y:S08]  /*0220*/  I2F.S8 R17, R24 ;  /* 0x0000001800117306 */ /* 0x004f700000001400 */
[----:B------:R-:W2:Y:S01]  /*0230*/  I2F.S8 R19, R24.B1 ;  /* 0x1000001800137306 */ /* 0x000ea20000001400 */
[----:B0-----:R-:W-:-:S07]  /*0240*/  FMUL.FTZ R6, R8, R11 ;  /* 0x0000000b08067220 */ /* 0x001fce0000410000 */
[----:B------:R-:W0:Y:S01]  /*0250*/  I2F.S8 R23, R25.B3 ;  /* 0x3000001900177306 */ /* 0x000e220000001400 */
[----:B---3--:R-:W-:-:S07]  /*0260*/  FMUL.FTZ R10, R8, R13 ;  /* 0x0000000d080a7220 */ /* 0x008fce0000410000 */
[----:B------:R-:W3:Y:S01]  /*0270*/  I2F.S8 R21, R24.B2 ;  /* 0x2000001800157306 */ /* 0x000ee20000001400 */
[----:B-1----:R-:W-:Y:S01]  /*0280*/  FMUL.FTZ R12, R8, R9 ;  /* 0x00000009080c7220 */ /* 0x002fe20000410000 */
[----:B----4-:R-:W-:-:S06]  /*0290*/  HADD2.F32 R7, -RZ, R18.H0_H0 ;  /* 0x20000012ff077230 */ /* 0x010fcc0000004100 */
[----:B------:R-:W1:Y:S01]  /*02a0*/  I2F.S8 R22, R24.B3 ;  /* 0x3000001800167306 */ /* 0x000e620000001400 */
[C---:B-----5:R-:W-:Y:S01]  /*02b0*/  FFMA.FTZ R6, R3.reuse, R17, R6 ;  /* 0x0000001103067223 */ /* 0x060fe20000010006 */
[----:B------:R-:W-:Y:S02]  /*02c0*/  HADD2.F32 R9, -RZ, R20.H0_H0 ;  /* 0x20000014ff097230 */ /* 0x000fe40000004100 */
[C---:B--2---:R-:W-:Y:S01]  /*02d0*/  FFMA.FTZ R10, R3.reuse, R19, R10 ;  /* 0x00000013030a7223 */ /* 0x044fe2000001000a */
[----:B------:R-:W-:Y:S02]  /*02e0*/  HADD2.F32 R11, -RZ, R5.H0_H0 ;  /* 0x20000005ff0b7230 */ /* 0x000fe40000004100 */
[----:B0-----:R-:W-:Y:S01]  /*02f0*/  FMUL.FTZ R8, R8, R23 ;  /* 0x0000001708087220 */ /* 0x001fe20000410000 */
[----:B------:R-:W-:Y:S01]  /*0300*/  FADD.FTZ R5, R6, R7 ;  /* 0x0000000706057221 */ /* 0x000fe20000010000 */
[----:B---3--:R-:W-:Y:S01]  /*0310*/  FFMA.FTZ R12, R3, R21, R12 ;  /* 0x00000015030c7223 */ /* 0x008fe2000001000c */
[----:B------:R-:W-:Y:S01]  /*0320*/  FADD.FTZ R6, R10, R9 ;  /* 0x000000090a067221 */ /* 0x000fe20000010000 */
[----:B------:R-:W-:-:S03]  /*0330*/  HADD2.F32 R7, -RZ, R4.H0_H0 ;  /* 0x20000004ff077230 */ /* 0x000fc60000004100 */
[----:B------:R-:W-:Y:S01]  /*0340*/  FADD.FTZ R10, R5, R6 ;  /* 0x00000006050a7221 */ /* 0x000fe20000010000 */
[----:B-1----:R-:W-:Y:S01]  /*0350*/  FFMA.FTZ R8, R3, R22, R8 ;  /* 0x0000001603087223 */ /* 0x002fe20000010008 */
        /* <DEDUP_REMOVED lines=13> */
[----:B------:R-:W-:Y:S01]  /*0430*/  LOP3.LUT P0, R8, R16, 0x1f, RZ, 0xc0, !PT ;  /* 0x0000001f10087812 */ /* 0x000fe2000780c0ff */
[----:B0-----:R-:W-:-:S05]  /*0440*/  FADD.FTZ R11, R10, R11 ;  /* 0x0000000b0a0b7221 */ /* 0x001fca0000010000 */
[----:B------:R-:W0:Y:S01]  /*0450*/  SHFL.BFLY PT, R12, R11, 0x1, 0x1f ;  /* 0x0c201f000b0c7f89 */ /* 0x000e2200000e0000 */
[----:B------:R-:W-:Y:S01]  /*0460*/  FMUL.FTZ R7, R7, 0.03125 ;  /* 0x3d00000007077820 */ /* 0x000fe20000410000 */
[----:B------:R-:W-:-:S04]  /*0470*/  UIADD3 UR5, UR4, 0x8, URZ ;  /* 0x0000000804057890 */ /* 0x000fc8000fffe03f */
        /* <DEDUP_REMOVED lines=45> */
[----:B------:R-:W-:-:S04]  /*0750*/  SHF.R.S32.HI R13, RZ, 0x1f, R2 ;  /* 0x0000001fff0d7819 */ /* 0x000fc80000011402 */
[----:B------:R-:W-:Y:S02]  /*0760*/  SHF.L.U64.HI R16, R2, 0x1, R13 ;  /* 0x0000000102107819 */ /* 0x000fe4000001020d */
[----:B------:R-:W1:Y:S01]  /*0770*/  LDC.64 R12, c[0x0][0x258] ;  /* 0x00009600ff0c7b82 */ /* 0x000e620000000a00 */
[----:B0-----:R-:W-:-:S05]  /*0780*/  FADD.FTZ R23, R22, R21 ;  /* 0x0000001516177221 */ /* 0x001fca0000010000 */
[----:B------:R-:W0:Y:S01]  /*0790*/  SHFL.BFLY PT, R22, R23, 0x1, 0x1f ;  /* 0x0c201f0017167f89 */ /* 0x000e2200000e0000 */
[----:B------:R-:W-:-:S03]  /*07a0*/  SHF.L.U32 R15, R2, 0x1, RZ ;  /* 0x00000001020f7819 */ /* 0x000fc600000006ff */
[----:B-1----:R1:W2:Y:S01]  /*07b0*/  LDG.E.CONSTANT R12, desc[UR8][R12.64] ;  /* 0x000000080c0c7981 */ /* 0x0022a2000c1e9900 */
[C---:B------:R-:W-:Y:S02]  /*07c0*/  IADD3 R4, P3, R15.reuse, UR6, RZ ;  /* 0x000000060f047c10 */ /* 0x040fe4000ff7e0ff */
[----:B------:R-:W-:Y:S02]  /*07d0*/  IADD3 R2, P4, R15, UR10, RZ ;  /* 0x0000000a0f027c10 */ /* 0x000fe4000ff9e0ff */
[C---:B------:R-:W-:Y:S02]  /*07e0*/  IADD3.X R5, R16.reuse, UR7, RZ, P3, !PT ;  /* 0x0000000710057c10 */ /* 0x040fe40009ffe4ff */
[----:B------:R-:W-:-:S03]  /*07f0*/  IADD3.X R3, R16, UR11, RZ, P4, !PT ;  /* 0x0000000b10037c10 */ /* 0x000fc6000a7fe4ff */
[----:B------:R-:W3:Y:S04]  /*0800*/  LDG.E.U16.CONSTANT R15, desc[UR8][R4.64+0x2] ;  /* 0x00000208040f7981 */ /* 0x000ee8000c1e9500 */
[----:B------:R-:W4:Y:S04]  /*0810*/  LDG.E.U16.CONSTANT R16, desc[UR8][R2.64+0x2] ;  /* 0x0000020802107981 */ /* 0x000f28000c1e9500 */
[----:B------:R-:W5:Y:S01]  /*0820*/  LDG.E.U16.CONSTANT R14, desc[UR8][R4.64] ;  /* 0x00000008040e7981 */ /* 0x000f62000c1e9500 */
[----:B0-----:R-:W-:-:S03]  /*0830*/  FADD.FTZ R22, R23, R22 ;  /* 0x0000001617167221 */ /* 0x001fc60000010000 */
[----:B------:R-:W2:Y:S01]  /*0840*/  LDG.E.U16.CONSTANT R17, desc[UR8][R2.64] ;  /* 0x0000000802117981 */ /* 0x000ea2000c1e9500 */
[----:B------:R-:W-:Y:S01]  /*0850*/  HFMA2.MMA R24, -RZ, RZ, 0, 0 ;  /* 0x00000000ff187435 */ /* 0x000fe200000001ff */
[----:B------:R-:W0:Y:S02]  /*0860*/  @!P2 LDC R23, c[0x0][0x244] ;  /* 0x00009100ff17ab82 */ /* 0x000e240000000800 */
[----:B------:R-:W-:Y:S06]  /*0870*/  @!P0 STS [R7+UR5], R22 ;  /* 0x0000001607008988 */ /* 0x000fec0008000805 */
[----:B------:R-:W-:Y:S06]  /*0880*/  BAR.SYNC.DEFER_BLOCKING 0x0 ;  /* 0x0000000000007b1d */ /* 0x000fec0000010000 */
[----:B------:R-:W2:Y:S04]  /*0890*/  LDG.E.U16.CONSTANT R18, desc[UR8][R4.64+0x4] ;  /* 0x0000040804127981 */ /* 0x000ea8000c1e9500 */
[----:B------:R-:W2:Y:S04]  /*08a0*/  LDG.E.U16.CONSTANT R19, desc[UR8][R2.64+0x4] ;  /* 0x0000040802137981 */ /* 0x000ea8000c1e9500 */
[----:B------:R-:W2:Y:S04]  /*08b0*/  LDG.E.U16.CONSTANT R20, desc[UR8][R4.64+0x6] ;  /* 0x0000060804147981 */ /* 0x000ea8000c1e9500 */
[----:B------:R0:W2:Y:S04]  /*08c0*/  LDG.E.U16.CONSTANT R21, desc[UR8][R2.64+0x6] ;  /* 0x0000060802157981 */ /* 0x0000a8000c1e9500 */
[----:B------:R-:W1:Y:S04]  /*08d0*/  @P1 LDS R24, [R8] ;  /* 0x0000000008181984 */ /* 0x000e680000000800 */
[----:B-1----:R-:W1:Y:S02]  /*08e0*/  SHFL.BFLY PT, R13, R24, 0x10, 0x1f ;  /* 0x0e001f00180d7f89 */ /* 0x002e6400000e0000 */
[----:B-1----:R-:W-:-:S05]  /*08f0*/  FADD.FTZ R13, R13, R24 ;  /* 0x000000180d0d7221 */ /* 0x002fca0000010000 */
[----:B------:R-:W1:Y:S02]  /*0900*/  SHFL.BFLY PT, R26, R13, 0x8, 0x1f ;  /* 0x0d001f000d1a7f89 */ /* 0x000e6400000e0000 */
[----:B-1----:R-:W-:-:S05]  /*0910*/  FADD.FTZ R26, R13, R26 ;  /* 0x0000001a0d1a7221 */ /* 0x002fca0000010000 */
[----:B0-----:R-:W0:Y:S02]  /*0920*/  SHFL.BFLY PT, R3, R26, 0x4, 0x1f ;  /* 0x0c801f001a037f89 */ /* 0x001e2400000e0000 */
[----:B0-----:R-:W-:-:S05]  /*0930*/  FADD.FTZ R3, R26, R3 ;  /* 0x000000031a037221 */ /* 0x001fca0000010000 */
[----:B------:R-:W0:Y:S01]  /*0940*/  SHFL.BFLY PT, R2, R3, 0x2, 0x1f ;  /* 0x0c401f0003027f89 */ /* 0x000e2200000e0000 */
[----:B------:R-:W-:Y:S01]  /*0950*/  @!P2 I2FP.F32.S32 R23, R23 ;  /* 0x000000170017a245 */ /* 0x000fe20000201400 */
[----:B0-----:R-:W-:-:S05]  /*0960*/  FADD.FTZ R4, R3, R2 ;  /* 0x0000000203047221 */ /* 0x001fca0000010000 */
[----:B------:R-:W0:Y:S01]  /*0970*/  SHFL.BFLY PT, R5, R4, 0x1, 0x1f ;  /* 0x0c201f0004057f89 */ /* 0x000e2200000e0000 */
[----:B------:R-:W1:Y:S01]  /*0980*/  @!P2 MUFU.RCP R2, R23 ;  /* 0x000000170002a308 */ /* 0x000e620000001000 */
        /* <DEDUP_REMOVED lines=11> */
[-C--:B0-----:R-:W-:Y:S01]  /*0a40*/  FMUL.FTZ R6, R6, R2.reuse ;  /* 0x0000000206067220 */ /* 0x081fe20000410000 */
[-C--:B------:R-:W-:Y:S01]  /*0a50*/  FMUL.FTZ R9, R9, R2.reuse ;  /* 0x0000000209097220 */ /* 0x080fe20000410000 */
[----:B------:R-:W-:Y:S02]  /*0a60*/  FMUL.FTZ R10, R10, R2 ;  /* 0x000000020a0a7220 */ /* 0x000fe40000410000 */
[----:B------:R-:W-:Y:S01]  /*0a70*/  FFMA.FTZ R3, R6, R15, R3 ;  /* 0x0000000f06037223 */ /* 0x000fe20000010003 */
[----:B------:R-:W-:Y:S01]  /*0a80*/  FFMA.FTZ R9, R9, R14, R8 ;  /* 0x0000000e09097223 */ /* 0x000fe20000010008 */
[----:B------:R-:W-:-:S02]  /*0a90*/  HADD2.F32 R5, -RZ, R18.H0_H0 ;  /* 0x20000012ff057230 */ /* 0x000fc40000004100 */
[C---:B------:R-:W-:Y:S01]  /*0aa0*/  FMUL.FTZ R4, R12.reuse, R3 ;  /* 0x000000030c047220 */ /* 0x040fe20000410000 */
[----:B------:R-:W-:Y:S02]  /*0ab0*/  HADD2.F32 R19, -RZ, R19.H0_H0 ;  /* 0x20000013ff137230 */ /* 0x000fe40000004100 */
[----:B------:R-:W-:Y:S01]  /*0ac0*/  FMUL.FTZ R9, R12, R9 ;  /* 0x000000090c097220 */ /* 0x000fe20000410000 */
[----:B------:R-:W-:Y:S01]  /*0ad0*/  FMUL.FTZ R2, R11, R2 ;  /* 0x000000020b027220 */ /* 0x000fe20000410000 */
[----:B------:R-:W-:Y:S02]  /*0ae0*/  HADD2.F32 R3, -RZ, R20.H0_H0 ;  /* 0x20000014ff037230 */ /* 0x000fe40000004100 */
[----:B------:R-:W-:Y:S01]  /*0af0*/  FFMA.FTZ R5, R10, R5, R19 ;  /* 0x000000050a057223 */ /* 0x000fe20000010013 */
[----:B------:R-:W-:-:S03]  /*0b00*/  HADD2.F32 R21, -RZ, R21.H0_H0 ;  /* 0x20000015ff157230 */ /* 0x000fc60000004100 */
[----:B------:R-:W-:Y:S01]  /*0b10*/  FMUL.FTZ R5, R12, R5 ;  /* 0x000000050c057220 */ /* 0x000fe20000410000 */
[----:B------:R-:W-:Y:S01]  /*0b20*/  F2I.S8.NTZ R9, R9 ;  /* 0x0000000900097305 */ /* 0x000fe20000202100 */
[----:B------:R-:W-:-:S07]  /*0b30*/  FFMA.FTZ R3, R2, R3, R21 ;  /* 0x0000000302037223 */ /* 0x000fce0000010015 */
[----:B------:R-:W0:Y:S01]  /*0b40*/  F2I.S8.NTZ R4, R4 ;  /* 0x0000000400047305 */ /* 0x000e220000202100 */
[----:B------:R-:W-:-:S07]  /*0b50*/  FMUL.FTZ R12, R12, R3 ;  /* 0x000000030c0c7220 */ /* 0x000fce0000410000 */
[----:B------:R-:W1:Y:S08]  /*0b60*/  F2I.S8.NTZ R5, R5 ;  /* 0x0000000500057305 */ /* 0x000e700000202100 */
[----:B------:R-:W2:Y:S01]  /*0b70*/  F2I.S8.NTZ R12, R12 ;  /* 0x0000000c000c7305 */ /* 0x000ea20000202100 */
[----:B0-----:R-:W-:Y:S02]  /*0b80*/  PRMT R6, R4, 0x7604, R9 ;  /* 0x0000760404067816 */ /* 0x001fe40000000009 */
[----:B------:R-:W-:-:S02]  /*0b90*/  LEA R2, P0, R0, UR4, 0x2 ;  /* 0x0000000400027c11 */ /* 0x000fc4000f8010ff */
[----:B-1----:R-:W-:Y:S02]  /*0ba0*/  PRMT R7, R5, 0x7054, R6 ;  /* 0x0000705405077816 */ /* 0x002fe40000000006 */
[----:B------:R-:W-:Y:S02]  /*0bb0*/  IADD3.X R3, RZ, UR5, RZ, P0, !PT ;  /* 0x00000005ff037c10 */ /* 0x000fe400087fe4ff */
[----:B--2---:R-:W-:-:S05]  /*0bc0*/  PRMT R7, R12, 0x654, R7 ;  /* 0x000006540c077816 */ /* 0x004fca0000000007 */
[----:B------:R-:W-:Y:S01]  /*0bd0*/  STG.E desc[UR8][R2.64], R7 ;  /* 0x0000000702007986 */ /* 0x000fe2000c101908 */
[----:B------:R-:W-:Y:S05]  /*0be0*/  EXIT ;  /* 0x000000000000794d */ /* 0x000fea0003800000 */
.L_x_606:
        /* <DEDUP_REMOVED lines=9> */
.L_x_669:


//--------------------- .text._ZN17fastertransformer37add_bias_input_layernorm_COL32_int8IOIfEEvPaPKaS3_PKT_S6_S6_iiPKfS8_S8_ --------------------------
	.section	.text._ZN17fastertransformer37add_bias_input_layernorm_COL32_int8IOIfEEvPaPKaS3_PKT_S6_S6_iiPKfS8_S8_,"ax",@progbits
	.align	128
        .global         _ZN17fastertransformer37add_bias_input_layernorm_COL32_int8IOIfEEvPaPKaS3_PKT_S6_S6_iiPKfS8_S8_
        .type           _ZN17fastertransformer37add_bias_input_layernorm_COL32_int8IOIfEEvPaPKaS3_PKT_S6_S6_iiPKfS8_S8_,@function
        .size           _ZN17fastertransformer37add_bias_input_layernorm_COL32_int8IOIfEEvPaPKaS3_PKT_S6_S6_iiPKfS8_S8_,(.L_x_670 - _ZN17fastertransformer37add_bias_input_layernorm_COL32_int8IOIfEEvPaPKaS3_PKT_S6_S6_iiPKfS8_S8_)
        .other          _ZN17fastertransformer37add_bias_input_layernorm_COL32_int8IOIfEEvPaPKaS3_PKT_S6_S6_iiPKfS8_S8_,@"STO_CUDA_ENTRY STV_DEFAULT"
_ZN17fastertransformer37add_bias_input_layernorm_COL32_int8IOIfEEvPaPKaS3_PKT_S6_S6_iiPKfS8_S8_:
.text._ZN17fastertransformer37add_bias_input_layernorm_COL32_int8IOIfEEvPaPKaS3_PKT_S6_S6_iiPKfS8_S8_:
        /* <DEDUP_REMOVED lines=15> */
[----:B------:R-:W-:Y:S02]  /*00f0*/  IMAD R0, R0, UR4, R3 ;  /* 0x0000000400007c24 */ /* 0x000fe4000f8e0203 */
[----:B----4-:R2:W4:Y:S03]  /*0100*/  LDG.E.CONSTANT R3, desc[UR8][R10.64] ;  /* 0x000000080a037981 */ /* 0x010526000c1e9900 */
[----:B------:R-:W-:-:S05]  /*0110*/  SHF.R.U32.HI R0, RZ, 0x2, R0 ;  /* 0x00000002ff007819 */ /* 0x000fca0000011600 */
[C---:B-1----:R-:W-:Y:S01]  /*0120*/  IMAD.WIDE R14, R0.reuse, 0x4, R14 ;  /* 0x00000004000e7825 */ /* 0x042fe200078e020e */
[----:B0-----:R0:W4:Y:S03]  /*0130*/  LDG.E.CONSTANT R6, desc[UR8][R8.64] ;  /* 0x0000000808067981 */ /* 0x001126000c1e9900 */
[----:B---3--:R-:W-:Y:S02]  /*0140*/  IMAD.WIDE R12, R0, 0x4, R12 ;  /* 0x00000004000c7825 */ /* 0x008fe400078e020c */
[----:B------:R-:W3:Y:S04]  /*0150*/  LDG.E.CONSTANT R15, desc[UR8][R14.64] ;  /* 0x000000080e0f7981 */ /* 0x000ee8000c1e9900 */
[----:B------:R-:W4:Y:S01]  /*0160*/  LDG.E.CONSTANT R23, desc[UR8][R12.64] ;  /* 0x000000080c177981 */ /* 0x000f22000c1e9900 */
[----:B-----5:R-:W-:-:S05]  /*0170*/  IMAD.WIDE R16, R2, 0x4, R16 ;  /* 0x0000000402107825 */ /* 0x020fca00078e0210 */
[----:B------:R-:W5:Y:S04]  /*0180*/  LDG.E.CONSTANT R20, desc[UR8][R16.64] ;  /* 0x0000000810147981 */ /* 0x000f68000c1e9900 */
[----:B------:R-:W5:Y:S04]  /*0190*/  LDG.E.CONSTANT R21, desc[UR8][R16.64+0x4] ;  /* 0x0000040810157981 */ /* 0x000f68000c1e9900 */
[----:B------:R-:W5:Y:S04]  /*01a0*/  LDG.E.CONSTANT R5, desc[UR8][R16.64+0x8] ;  /* 0x0000080810057981 */ /* 0x000f68000c1e9900 */
[----:B------:R-:W5:Y:S01]  /*01b0*/  LDG.E.CONSTANT R7, desc[UR8][R16.64+0xc] ;  /* 0x00000c0810077981 */ /* 0x000f62000c1e9900 */
[----:B------:R-:W1:Y:S01]  /*01c0*/  S2UR UR6, SR_CgaCtaId ;  /* 0x00000000000679c3 */ /* 0x000e620000008800 */
[----:B------:R-:W-:Y:S01]  /*01d0*/  ULDC UR4, c[0x0][0x0] ;  /* 0x0000000000047ab9 */ /* 0x000fe20000000800 */
[----:B---3--:R-:W3:Y:S08]  /*01e0*/  I2F.S8 R4, R15 ;  /* 0x0000000f00047306 */ /* 0x008ef00000001400 */
[----:B--2---:R-:W2:Y:S08]  /*01f0*/  I2F.S8 R10, R15.B1 ;  /* 0x1000000f000a7306 */ /* 0x004eb00000001400 */
[----:B----4-:R-:W-:Y:S08]  /*0200*/  I2F.S8 R19, R23 ;  /* 0x0000001700137306 */ /* 0x010ff00000001400 */
[----:B------:R-:W-:Y:S08]  /*0210*/  I2F.S8 R22, R23.B1 ;  /* 0x1000001700167306 */ /* 0x000ff00000001400 */
[----:B------:R-:W4:Y:S08]  /*0220*/  I2F.S8 R12, R15.B2 ;  /* 0x2000000f000c7306 */ /* 0x000f300000001400 */
[----:B0-----:R-:W0:Y:S01]  /*0230*/  I2F.S8 R8, R15.B3 ;  /* 0x3000000f00087306 */ /* 0x001e220000001400 */
[----:B---3--:R-:W-:-:S07]  /*0240*/  FMUL.FTZ R9, R3, R4 ;  /* 0x0000000403097220 */ /* 0x008fce0000410000 */
[----:B------:R-:W3:Y:S01]  /*0250*/  I2F.S8 R24, R23.B2 ;  /* 0x2000001700187306 */ /* 0x000ee20000001400 */
[----:B--2---:R-:W-:-:S07]  /*0260*/  FMUL.FTZ R11, R3, R10 ;  /* 0x0000000a030b7220 */ /* 0x004fce0000410000 */
[----:B------:R-:W2:Y:S01]  /*0270*/  I2F.S8 R14, R23.B3 ;  /* 0x30000017000e7306 */ /* 0x000ea20000001400 */
[C---:B----4-:R-:W-:Y:S01]  /*0280*/  FMUL.FTZ R13, R3.reuse, R12 ;  /* 0x0000000c030d7220 */ /* 0x050fe20000410000 */
[C---:B------:R-:W-:Y:S01]  /*0290*/  FFMA.FTZ R9, R6.reuse, R19, R9 ;  /* 0x0000001306097223 */ /* 0x040fe20000010009 */
[C---:B------:R-:W-:Y:S01]  /*02a0*/  FFMA.FTZ R4, R6.reuse, R22, R11 ;  /* 0x0000001606047223 */ /* 0x040fe2000001000b */
[----:B0-----:R-:W-:Y:S02]  /*02b0*/  FMUL.FTZ R11, R3, R8 ;  /* 0x00000008030b7220 */ /* 0x001fe40000410000 */
[----:B-----5:R-:W-:Y:S01]  /*02c0*/  FADD.FTZ R3, R9, R20 ;  /* 0x0000001409037221 */ /* 0x020fe20000010000 */
[----:B---3--:R-:W-:Y:S01]  /*02d0*/  FFMA.FTZ R24, R6, R24, R13 ;  /* 0x0000001806187223 */ /* 0x008fe2000001000d */
[----:B------:R-:W-:-:S03]  /*02e0*/  FADD.FTZ R4, R4, R21 ;  /* 0x0000001504047221 */ /* 0x000fc60000010000 */
[----:B------:R-:W-:Y:S01]  /*02f0*/  FADD.FTZ R5, R24, R5 ;  /* 0x0000000518057221 */ /* 0x000fe20000010000 */
[----:B--2---:R-:W-:Y:S01]  /*0300*/  FFMA.FTZ R14, R6, R14, R11 ;  /* 0x0000000e060e7223 */ /* 0x004fe2000001000b */
        /* <DEDUP_REMOVED lines=20> */
[----:B-1----:R-:W-:Y:S01]  /*0450*/  ULEA UR5, UR6, UR5, 0x18 ;  /* 0x0000000506057291 */ /* 0x002fe2000f8ec03f */
        /* <DEDUP_REMOVED lines=46> */
[----:B-1----:R-:W2:Y:S04]  /*0740*/  LDG.E.CONSTANT R12, desc[UR8][R12.64] ;  /* 0x000000080c0c7981 */ /* 0x002ea8000c1e9900 */
[----:B------:R-:W0:Y:S01]  /*0750*/  SHFL.BFLY PT, R23, R22, 0x1, 0x1f ;  /* 0x0c201f0016177f89 */ /* 0x000e2200000e0000 */
        /* <DEDUP_REMOVED lines=8> */
[----:B0-----:R-:W-:-:S03]  /*07e0*/  FADD.FTZ R23, R22, R23 ;  /* 0x0000001716177221 */ /* 0x001fc60000010000 */
        /* <DEDUP_REMOVED lines=8> */
[----:B------:R-:W-:Y:S08]  /*0870*/  BAR.SYNC.DEFER_BLOCKING 0x0 ;  /* 0x0000000000007b1d */ /* 0x000ff00000010000 */
[----:B0-----:R-:W0:Y:S01]  /*0880*/  @!P2 LDC R4, c[0x0][0x244] ;  /* 0x00009100ff04ab82 */ /* 0x001e220000000800 */
[----:B------:R-:W1:Y:S04]  /*0890*/  @P1 LDS R24, [R8] ;  /* 0x0000000008181984 */ /* 0x000e680000000800 */
[----:B-1----:R-:W1:Y:S02]  /*08a0*/  SHFL.BFLY PT, R13, R24, 0x10, 0x1f ;  /* 0x0e001f00180d7f89 */ /* 0x002e6400000e0000 */
[----:B-1----:R-:W-:-:S05]  /*08b0*/  FADD.FTZ R13, R13, R24 ;  /* 0x000000180d0d7221 */ /* 0x002fca0000010000 */
[----:B------:R-:W1:Y:S02]  /*08c0*/  SHFL.BFLY PT, R26, R13, 0x8, 0x1f ;  /* 0x0d001f000d1a7f89 */ /* 0x000e6400000e0000 */
[----:B-1----:R-:W-:-:S05]  /*08d0*/  FADD.FTZ R26, R13, R26 ;  /* 0x0000001a0d1a7221 */ /* 0x002fca0000010000 */
[----:B------:R-:W1:Y:S02]  /*08e0*/  SHFL.BFLY PT, R5, R26, 0x4, 0x1f ;  /* 0x0c801f001a057f89 */ /* 0x000e6400000e0000 */
[----:B-1----:R-:W-:-:S05]  /*08f0*/  FADD.FTZ R5, R26, R5 ;  /* 0x000000051a057221 */ /* 0x002fca0000010000 */
[----:B------:R-:W1:Y:S01]  /*0900*/  SHFL.BFLY PT, R2, R5, 0x2, 0x1f ;  /* 0x0c401f0005027f89 */ /* 0x000e6200000e0000 */
        /* <DEDUP_REMOVED lines=20> */
[----:B------:R-:W-:Y:S01]  /*0a50*/  FMUL.FTZ R11, R12, R11 ;  /* 0x0000000b0c0b7220 */ /* 0x000fe20000410000 */
        /* <DEDUP_REMOVED lines=13> */
.L_x_607:
        /* <DEDUP_REMOVED lines=13> */
.L_x_670:


//--------------------- .text._ZN17fastertransformer44add_bias_input_layernorm_ROW_int8I_DataTypeOI7__half2EEvPT_PKaS5_PKS2_S7_S7_iiPKfS9_ --------------------------
	.section	.text._ZN17fastertransformer44add_bias_input_layernorm_ROW_int8I_DataTypeOI7__half2EEvPT_PKaS5_PKS2_S7_S7_iiPKfS9_,"ax",@progbits
	.align	128
        .global         _ZN17fastertransformer44add_bias_input_layernorm_ROW_int8I_DataTypeOI7__half2EEvPT_PKaS5_PKS2_S7_S7_iiPKfS9_
        .type           _ZN17fastertransformer44add_bias_input_layernorm_ROW_int8I_DataTypeOI7__half2EEvPT_PKaS5_PKS2_S7_S7_iiPKfS9_,@function
        .size           _ZN17fastertransformer44add_bias_input_layernorm_ROW_int8I_DataTypeOI7__half2EEvPT_PKaS5_PKS2_S7_S7_iiPKfS9_,(.L_x_671 - _ZN17fastertransformer44add_bias_input_layernorm_ROW_int8I_DataTypeOI7__half2EEvPT_PKaS5_PKS2_S7_S7_iiPKfS9_)
        .other          _ZN17fastertransformer44add_bias_input_layernorm_ROW_int8I_DataTypeOI7__half2EEvPT_PKaS5_PKS2_S7_S7_iiPKfS9_,@"STO_CUDA_ENTRY STV_DEFAULT"
_ZN17fastertransformer44add_bias_input_layernorm_ROW_int8I_DataTypeOI7__half2EEvPT_PKaS5_PKS2_S7_S7_iiPKfS9_:
.text._ZN17fastertransformer44add_bias_input_layernorm_ROW_int8I_DataTypeOI7__half2EEvPT_PKaS5_PKS2_S7_S7_iiPKfS9_:
        /* <DEDUP_REMOVED lines=16> */
[----:B------:R-:W3:Y:S04]  /*0100*/  LDG.E.S16.CONSTANT R11, desc[UR8][R10.64] ;  /* 0x000000080a0b7981 */ /* 0x000ee8000c1e9700 */
[----:B------:R-:W4:Y:S01]  /*0110*/  LDG.E.S16.CONSTANT R9, desc[UR8][R8.64] ;  /* 0x0000000808097981 */ /* 0x000f22000c1e9700 */
[----:B0-----:R-:W-:-:S06]  /*0120*/  IMAD.WIDE.U32 R12, R3, 0x4, R12 ;  /* 0x00000004030c7825 */ /* 0x001fcc00078e000c */
[----:B------:R-:W5:Y:S04]  /*0130*/  LDG.E.CONSTANT R12, desc[UR8][R12.64] ;  /* 0x000000080c0c7981 */ /* 0x000f68000c1e9900 */
[----:B-1----:R-:W5:Y:S04]  /*0140*/  LDG.E.CONSTANT R6, desc[UR8][R6.64] ;  /* 0x0000000806067981 */ /* 0x002f68000c1e9900 */
[----:B--2---:R-:W2:Y:S01]  /*0150*/  LDG.E.CONSTANT R4, desc[UR8][R4.64] ;  /* 0x0000000804047981 */ /* 0x004ea2000c1e9900 */
[----:B------:R-:W0:Y:S01]  /*0160*/  S2UR UR6, SR_CgaCtaId ;  /* 0x00000000000679c3 */ /* 0x000e220000008800 */
[----:B------:R-:W-:Y:S01]  /*0170*/  ULDC UR4, c[0x0][0x0] ;  /* 0x0000000000047ab9 */ /* 0x000fe20000000800 */
[----:B---3--:R-:W5:Y:S08]  /*0180*/  I2F.S8 R17, R11 ;  /* 0x0000000b00117306 */ /* 0x008f700000001400 */
[----:B------:R-:W1:Y:S08]  /*0190*/  I2F.S8 R21, R11.B1 ;  /* 0x1000000b00157306 */ /* 0x000e700000001400 */
[----:B----4-:R-:W2:Y:S08]  /*01a0*/  I2F.S8 R15, R9 ;  /* 0x00000009000f7306 */ /* 0x010eb00000001400 */
[----:B------:R-:W3:Y:S01]  /*01b0*/  I2F.S8 R19, R9.B1 ;  /* 0x1000000900137306 */ /* 0x000ee20000001400 */
[C---:B-----5:R-:W-:Y:S01]  /*01c0*/  FMUL.FTZ R17, R6.reuse, R17 ;  /* 0x0000001106117220 */ /* 0x060fe20000410000 */
[----:B-1----:R-:W-:Y:S01]  /*01d0*/  FMUL.FTZ R8, R6, R21 ;  /* 0x0000001506087220 */ /* 0x002fe20000410000 */
[----:B------:R-:W-:-:S02]  /*01e0*/  HADD2.F32 R6, -RZ, R12.H0_H0 ;  /* 0x2000000cff067230 */ /* 0x000fc40000004100 */
[----:B------:R-:W-:Y:S02]  /*01f0*/  HADD2.F32 R10, -RZ, R12.H1_H1 ;  /* 0x3000000cff0a7230 */ /* 0x000fe40000004100 */
[C---:B--2---:R-:W-:Y:S01]  /*0200*/  FFMA.FTZ R15, R4.reuse, R15, R17 ;  /* 0x0000000f040f7223 */ /* 0x044fe20000010011 */
[----:B---3--:R-:W-:-:S03]  /*0210*/  FFMA.FTZ R5, R4, R19, R8 ;  /* 0x0000001304057223 */ /* 0x008fc60000010008 */
[----:B------:R-:W-:Y:S01]  /*0220*/  FADD.FTZ R4, R15, R6 ;  /* 0x000000060f047221 */ /* 0x000fe20000010000 */
[----:B------:R-:W-:-:S04]  /*0230*/  FADD.FTZ R5, R5, R10 ;  /* 0x0000000a05057221 */ /* 0x000fc80000010000 */
        /* <DEDUP_REMOVED lines=10> */
[----:B------:R-:W-:Y:S01]  /*02e0*/  LOP3.LUT P0, R7, R3, 0x1f, RZ, 0xc0, !PT ;  /* 0x0000001f03077812 */ /* 0x000fe2000780c0ff */
[----:B-1----:R-:W-:-:S05]  /*02f0*/  FADD.FTZ R10, R9, R10 ;  /* 0x0000000a090a7221 */ /* 0x002fca0000010000 */
[----:B------:R-:W1:Y:S01]  /*0300*/  SHFL.BFLY PT, R11, R10, 0x1, 0x1f ;  /* 0x0c201f000a0b7f89 */ /* 0x000e6200000e0000 */
[----:B------:R-:W-:Y:S01]  /*0310*/  FMUL.FTZ R13, R6, 0.03125 ;  /* 0x3d000000060d7820 */ /* 0x000fe20000410000 */
[----:B------:R-:W-:Y:S01]  /*0320*/  I2FP.F32.U32 R6, R3 ;  /* 0x0000000300067245 */ /* 0x000fe20000201000 */
[----:B------:R-:W-:-:S03]  /*0330*/  UIADD3 UR5, UR4, 0x8, URZ ;  /* 0x0000000804057890 */ /* 0x000fc6000fffe03f */
[----:B------:R-:W-:Y:S01]  /*0340*/  FSETP.GT.FTZ.AND P1, PT, R13, R6, PT ;  /* 0x000000060d00720b */ /* 0x000fe20003f34000 */
[----:B0-----:R-:W-:Y:S01]  /*0350*/  ULEA UR5, UR6, UR5, 0x18 ;  /* 0x0000000506057291 */ /* 0x001fe2000f8ec03f */
[----:B------:R-:W-:-:S04]  /*0360*/  SHF.R.U32.HI R6, RZ, 0x3, R3 ;  /* 0x00000003ff067819 */ /* 0x000fc80000011603 */
[----:B------:R-:W-:Y:S01]  /*0370*/  LOP3.LUT R6, R6, 0x1ffffffc, RZ, 0xc0, !PT ;  /* 0x1ffffffc06067812 */ /* 0x000fe200078ec0ff */
[----:B-1----:R-:W-:-:S05]  /*0380*/  FADD.FTZ R11, R10, R11 ;  /* 0x0000000b0a0b7221 */ /* 0x002fca0000010000 */
        /* <DEDUP_REMOVED lines=26> */
[----:B------:R-:W-:-:S04]  /*0530*/  FMUL.FTZ R9, R5, R5 ;  /* 0x0000000505097220 */ /* 0x000fc80000410000 */
        /* <DEDUP_REMOVED lines=8> */
[----:B------:R-:W-:Y:S02]  /*05c0*/  SHF.L.U32 R11, R3, 0x2, RZ ;  /* 0x00000002030b7819 */ /* 0x000fe400000006ff */
[----:B------:R-:W-:Y:S01]  /*05d0*/  SHF.R.U32.HI R3, RZ, 0x1e, R3 ;  /* 0x0000001eff037819 */ /* 0x000fe20000011603 */
[----:B0-----:R-:W-:-:S05]  /*05e0*/  FADD.FTZ R15, R14, R15 ;  /* 0x0000000f0e0f7221 */ /* 0x001fca0000010000 */
[----:B------:R-:W0:Y:S01]  /*05f0*/  SHFL.BFLY PT, R12, R15, 0x1, 0x1f ;  /* 0x0c201f000f0c7f89 */ /* 0x000e2200000e0000 */
[C---:B------:R-:W-:Y:S02]  /*0600*/  IADD3 R8, P3, R11.reuse, UR6, RZ ;  /* 0x000000060b087c10 */ /* 0x040fe4000ff7e0ff */
[----:B------:R-:W-:Y:S02]  /*0610*/  IADD3 R10, P4, R11, UR10, RZ ;  /* 0x0000000a0b0a7c10 */ /* 0x000fe4000ff9e0ff */
[C---:B------:R-:W-:Y:S02]  /*0620*/  IADD3.X R9, R3.reuse, UR7, RZ, P3, !PT ;  /* 0x0000000703097c10 */ /* 0x040fe40009ffe4ff */
[----:B------:R-:W-:-:S03]  /*0630*/  IADD3.X R11, R3, UR11, RZ, P4, !PT ;  /* 0x0000000b030b7c10 */ /* 0x000fc6000a7fe4ff */
[----:B------:R1:W2:Y:S04]  /*0640*/  LDG.E.CONSTANT R8, desc[UR8][R8.64] ;  /* 0x0000000808087981 */ /* 0x0002a8000c1e9900 */
[----:B------:R3:W4:Y:S01]  /*0650*/  LDG.E.CONSTANT R3, desc[UR8][R10.64] ;  /* 0x000000080a037981 */ /* 0x000722000c1e9900 */
[----:B0-----:R-:W-:-:S05]  /*0660*/  FADD.FTZ R13, R15, R12 ;  /* 0x0000000c0f0d7221 */ /* 0x001fca0000010000 */
[----:B------:R-:W-:Y:S01]  /*0670*/  @!P0 STS [R6+UR5], R13 ;  /* 0x0000000d06008988 */ /* 0x000fe20008000805 */
[----:B------:R-:W-:Y:S01]  /*0680*/  BAR.SYNC.DEFER_BLOCKING 0x0 ;  /* 0x0000000000007b1d */ /* 0x000fe20000010000 */
[----:B------:R-:W-:-:S06]  /*0690*/  MOV R12, RZ ;  /* 0x000000ff000c7202 */ /* 0x000fcc0000000f00 */
[----:B------:R-:W0:Y:S04]  /*06a0*/  @P1 LDS R12, [R7] ;  /* 0x00000000070c1984 */ /* 0x000e280000000800 */
[----:B0-----:R-:W0:Y:S02]  /*06b0*/  SHFL.BFLY PT, R17, R12, 0x10, 0x1f ;  /* 0x0e001f000c117f89 */ /* 0x001e2400000e0000 */
[----:B0-----:R-:W-:-:S05]  /*06c0*/  FADD.FTZ R17, R17, R12 ;  /* 0x0000000c11117221 */ /* 0x001fca0000010000 */
[----:B------:R-:W0:Y:S02]  /*06d0*/  SHFL.BFLY PT, R14, R17, 0x8, 0x1f ;  /* 0x0d001f00110e7f89 */ /* 0x000e2400000e0000 */
[----:B0-----:R-:W-:-:S05]  /*06e0*/  FADD.FTZ R14, R17, R14 ;  /* 0x0000000e110e7221 */ /* 0x001fca0000010000 */
[----:B-1----:R-:W0:Y:S02]  /*06f0*/  SHFL.BFLY PT, R9, R14, 0x4, 0x1f ;  /* 0x0c801f000e097f89 */ /* 0x002e2400000e0000 */
[----:B0-----:R-:W-:-:S05]  /*0700*/  FADD.FTZ R9, R14, R9 ;  /* 0x000000090e097221 */ /* 0x001fca0000010000 */
[----:B---3--:R-:W0:Y:S01]  /*0710*/  SHFL.BFLY PT, R10, R9, 0x2, 0x1f ;  /* 0x0c401f00090a7f89 */ /* 0x008e2200000e0000 */
[----:B------:R-:W-:-:S06]  /*0720*/  @!P2 I2FP.F32.S32 R13, R2 ;  /* 0x00000002000da245 */ /* 0x000fcc0000201400 */
[----:B------:R-:W1:Y:S01]  /*0730*/  @!P2 MUFU.RCP R13, R13 ;  /* 0x0000000d000da308 */ /* 0x000e620000001000 */
[----:B0-----:R-:W-:-:S05]  /*0740*/  FADD.FTZ R10, R9, R10 ;  /* 0x0000000a090a7221 */ /* 0x001fca0000010000 */
[----:B------:R-:W0:Y:S02]  /*0750*/  SHFL.BFLY PT, R11, R10, 0x1, 0x1f ;  /* 0x0c201f000a0b7f89 */ /* 0x000e2400000e0000 */
[----:B0-----:R-:W-:-:S04]  /*0760*/  FADD.FTZ R2, R10, R11 ;  /* 0x0000000b0a027221 */ /* 0x001fc80000010000 */
[----:B-1----:R-:W-:-:S06]  /*0770*/  @!P2 FFMA.FTZ R2, R2, R13, 9.9999999747524270788e-07 ;  /* 0x358637bd0202a423 */ /* 0x002fcc000001000d */
[----:B------:R-:W0:Y:S02]  /*0780*/  @!P2 MUFU.RSQ R2, R2 ;  /* 0x000000020002a308 */ /* 0x000e240000001400 */
[----:B0-----:R0:W-:Y:S01]  /*0790*/  @!P2 STS [UR4+0x4], R2 ;  /* 0x00000402ff00a988 */ /* 0x0011e20008000804 */
[----:B------:R-:W-:Y:S06]  /*07a0*/  BAR.SYNC.DEFER_BLOCKING 0x0 ;  /* 0x0000000000007b1d */ /* 0x000fec0000010000 */
[----:B------:R-:W1:Y:S01]  /*07b0*/  LDS R6, [UR4+0x4] ;  /* 0x00000404ff067984 */ /* 0x000e620008000800 */
[----:B------:R-:W-:-:S02]  /*07c0*/  ULDC.64 UR4, c[0x0][0x210] ;  /* 0x0000840000047ab9 */ /* 0x000fc40000000a00 */
[C---:B0-----:R-:W-:Y:S01]  /*07d0*/  LEA R2, P0, R0.reuse, UR4, 0x2 ;  /* 0x0000000400027c11 */ /* 0x041fe2000f8010ff */
[--C-:B--2---:R-:W-:Y:S02]  /*07e0*/  HADD2.F32 R7, -RZ, R8.reuse.H0_H0 ;  /* 0x20000008ff077230 */ /* 0x104fe40000004100 */
[----:B------:R-:W-:Y:S02]  /*07f0*/  HADD2.F32 R8, -RZ, R8.H1_H1 ;  /* 0x30000008ff087230 */ /* 0x000fe40000004100 */
[--C-:B----4-:R-:W-:Y:S02]  /*0800*/  HADD2.F32 R9, -RZ, R3.reuse.H0_H0 ;  /* 0x20000003ff097230 */ /* 0x110fe40000004100 */
[----:B------:R-:W-:Y:S01]  /*0810*/  HADD2.F32 R10, -RZ, R3.H1_H1 ;  /* 0x30000003ff0a7230 */ /* 0x000fe20000004100 */
[----:B------:R-:W-:Y:S01]  /*0820*/  LEA.HI.X R3, R0, UR5, RZ, 0x2, P0 ;  /* 0x0000000500037c11 */ /* 0x000fe200080f14ff */
[-C--:B-1----:R-:W-:Y:S01]  /*0830*/  FMUL.FTZ R4, R4, R6.reuse ;  /* 0x0000000604047220 */ /* 0x082fe20000410000 */
[----:B------:R-:W-:-:S03]  /*0840*/  FMUL.FTZ R5, R5, R6 ;  /* 0x0000000605057220 */ /* 0x000fc60000410000 */
[----:B------:R-:W-:Y:S01]  /*0850*/  FFMA.FTZ R4, R4, R7, R9 ;  /* 0x0000000704047223 */ /* 0x000fe20000010009 */
[----:B------:R-:W-:-:S05]  /*0860*/  FFMA.FTZ R5, R5, R8, R10 ;  /* 0x0000000805057223 */ /* 0x000fca000001000a */
[----:B------:R-:W-:-:S05]  /*0870*/  F2FP.F16.F32.PACK_AB R5, R5, R4 ;  /* 0x000000040505723e */ /* 0x000fca00000000ff */
[----:B------:R-:W-:Y:S01]  /*0880*/  STG.E desc[UR8][R2.64], R5 ;  /* 0x0000000502007986 */ /* 0x000fe2000c101908 */
[----:B------:R-:W-:Y:S05]  /*0890*/  EXIT ;  /* 0x000000000000794d */ /* 0x000fea0003800000 */
.L_x_608:
        /* <DEDUP_REMOVED lines=14> */
.L_x_671:


//--------------------- .text._ZN17fastertransformer35add_bias_input_layernorm_ROW_int8IOI7__half2EEvPaPKaS4_PKT_S7_S7_iiPKfS9_S9_ --------------------------
	.section	.text._ZN17fastertransformer35add_bias_input_layernorm_ROW_int8IOI7__half2EEvPaPKaS4_PKT_S7_S7_iiPKfS9_S9_,"ax",@progbits
	.align	128
        .global         _ZN17fastertransformer35add_bias_input_layernorm_ROW_int8IOI7__half2EEvPaPKaS4_PKT_S7_S7_iiPKfS9_S9_
        .type           _ZN17fastertransformer35add_bias_input_layernorm_ROW_int8IOI7__half2EEvPaPKaS4_PKT_S7_S7_iiPKfS9_S9_,@function
        .size           _ZN17fastertransformer35add_bias_input_layernorm_ROW_int8IOI7__half2EEvPaPKaS4_PKT_S7_S7_iiPKfS9_S9_,(.L_x_672 - _ZN17fastertransformer35add_bias_input_layernorm_ROW_int8IOI7__half2EEvPaPKaS4_PKT_S7_S7_iiPKfS9_S9_)
        .other          _ZN17fastertransformer35add_bias_input_layernorm_ROW_int8IOI7__half2EEvPaPKaS4_PKT_S7_S7_iiPKfS9_S9_,@"STO_CUDA_ENTRY STV_DEFAULT"
_ZN17fastertransformer35add_bias_input_layernorm_ROW_int8IOI7__half2EEvPaPKaS4_PKT_S7_S7_iiPKfS9_S9_:
.text._ZN17fastertransformer35add_bias_input_layernorm_ROW_int8IOI7__half2EEvPaPKaS4_PKT_S7_S7_iiPKfS9_S9_:
        /* <DEDUP_REMOVED lines=15> */
[----:B---3--:R-:W-:Y:S01]  /*00f0*/  IMAD.WIDE R14, R0, 0x4, R14 ;  /* 0x00000004000e7825 */ /* 0x008fe200078e020e */
[----:B------:R-:W3:Y:S01]  /*0100*/  LDG.E.CONSTANT R23, desc[UR8][R16.64] ;  /* 0x0000000810177981 */ /* 0x000ee2000c1e9900 */
[----:B------:R-:W-:-:S03]  /*0110*/  SHF.R.S32.HI R11, RZ, 0x1, R11 ;  /* 0x00000001ff0b7819 */ /* 0x000fc6000001140b */
[----:B------:R4:W5:Y:S01]  /*0120*/  LDG.E.CONSTANT R8, desc[UR8][R14.64] ;  /* 0x000000080e087981 */ /* 0x000962000c1e9900 */
[C---:B------:R-:W-:Y:S01]  /*0130*/  IADD3 R3, R11.reuse, 0x1, RZ ;  /* 0x000000010b037810 */ /* 0x040fe20007ffe0ff */
[----:B0-----:R-:W-:-:S04]  /*0140*/  IMAD.WIDE R18, R11, 0x4, R4 ;  /* 0x000000040b127825 */ /* 0x001fc800078e0204 */
[----:B------:R-:W-:Y:S02]  /*0150*/  IMAD.WIDE R4, R3, 0x4, R4 ;  /* 0x0000000403047825 */ /* 0x000fe400078e0204 */
[----:B------:R-:W5:Y:S04]  /*0160*/  LDG.E.CONSTANT R18, desc[UR8][R18.64] ;  /* 0x0000000812127981 */ /* 0x000f68000c1e9900 */
[----:B-1----:R0:W5:Y:S04]  /*0170*/  LDG.E.CONSTANT R9, desc[UR8][R12.64] ;  /* 0x000000080c097981 */ /* 0x002168000c1e9900 */
[----:B------:R-:W5:Y:S04]  /*0180*/  LDG.E.CONSTANT R4, desc[UR8][R4.64] ;  /* 0x0000000804047981 */ /* 0x000f68000c1e9900 */
[----:B--2---:R1:W2:Y:S01]  /*0190*/  LDG.E.CONSTANT R6, desc[UR8][R6.64] ;  /* 0x0000000806067981 */ /* 0x0042a2000c1e9900 */
[----:B------:R-:W2:Y:S01]  /*01a0*/  S2UR UR6, SR_CgaCtaId ;  /* 0x00000000000679c3 */ /* 0x000ea20000008800 */
[----:B------:R-:W-:Y:S01]  /*01b0*/  ULDC UR4, c[0x0][0x0] ;  /* 0x0000000000047ab9 */ /* 0x000fe20000000800 */
[----:B---3--:R-:W1:Y:S08]  /*01c0*/  I2F.S8 R10, R23 ;  /* 0x00000017000a7306 */ /* 0x008e700000001400 */
[----:B----4-:R-:W3:Y:S08]  /*01d0*/  I2F.S8 R14, R23.B1 ;  /* 0x10000017000e7306 */ /* 0x010ef00000001400 */
[----:B-----5:R-:W2:Y:S08]  /*01e0*/  I2F.S8 R21, R8 ;  /* 0x0000000800157306 */ /* 0x020eb00000001400 */
[----:B------:R-:W-:Y:S08]  /*01f0*/  I2F.S8 R22, R8.B1 ;  /* 0x1000000800167306 */ /* 0x000ff00000001400 */
[----:B0-----:R-:W0:Y:S01]  /*0200*/  I2F.S8 R12, R23.B2 ;  /* 0x20000017000c7306 */ /* 0x001e220000001400 */
[----:B-1----:R-:W-:-:S07]  /*0210*/  FMUL.FTZ R7, R9, R10 ;  /* 0x0000000a09077220 */ /* 0x002fce0000410000 */
[----:B------:R-:W1:Y:S01]  /*0220*/  I2F.S8 R24, R23.B3 ;  /* 0x3000001700187306 */ /* 0x000e620000001400 */
[----:B---3--:R-:W-:-:S07]  /*0230*/  FMUL.FTZ R13, R9, R14 ;  /* 0x0000000e090d7220 */ /* 0x008fce0000410000 */
[----:B------:R-:W3:Y:S01]  /*0240*/  I2F.S8 R16, R8.B2 ;  /* 0x2000000800107306 */ /* 0x000ee20000001400 */
[----:B------:R-:W-:-:S07]  /*0250*/  HADD2.F32 R10, -RZ, R18.H0_H0 ;  /* 0x20000012ff0a7230 */ /* 0x000fce0000004100 */
[----:B------:R-:W4:Y:S01]  /*0260*/  I2F.S8 R17, R8.B3 ;  /* 0x3000000800117306 */ /* 0x000f220000001400 */
[C---:B--2---:R-:W-:Y:S01]  /*0270*/  FFMA.FTZ R5, R6.reuse, R21, R7 ;  /* 0x0000001506057223 */ /* 0x044fe20000010007 */
[----:B------:R-:W-:Y:S02]  /*0280*/  HADD2.F32 R18, -RZ, R18.H1_H1 ;  /* 0x30000012ff127230 */ /* 0x000fe40000004100 */
[C---:B0-----:R-:W-:Y:S01]  /*0290*/  FMUL.FTZ R15, R9.reuse, R12 ;  /* 0x0000000c090f7220 */ /* 0x041fe20000410000 */
[C---:B------:R-:W-:Y:S01]  /*02a0*/  FFMA.FTZ R13, R6.reuse, R22, R13 ;  /* 0x00000016060d7223 */ /* 0x040fe2000001000d */
[----:B-1----:R-:W-:Y:S01]  /*02b0*/  FMUL.FTZ R9, R9, R24 ;  /* 0x0000001809097220 */ /* 0x002fe20000410000 */
[--C-:B------:R-:W-:Y:S02]  /*02c0*/  HADD2.F32 R12, -RZ, R4.reuse.H0_H0 ;  /* 0x20000004ff0c7230 */ /* 0x100fe40000004100 */
[----:B------:R-:W-:Y:S01]  /*02d0*/  FADD.FTZ R5, R5, R10 ;  /* 0x0000000a05057221 */ /* 0x000fe20000010000 */
[----:B---3--:R-:W-:Y:S01]  /*02e0*/  FFMA.FTZ R15, R6, R16, R15 ;  /* 0x00000010060f7223 */ /* 0x008fe2000001000f */
[----:B------:R-:W-:Y:S01]  /*02f0*/  FADD.FTZ R10, R13, R18 ;  /* 0x000000120d0a7221 */ /* 0x000fe20000010000 */
[----:B------:R-:W-:-:S02]  /*0300*/  HADD2.F32 R7, -RZ, R4.H1_H1 ;  /* 0x30000004ff077230 */ /* 0x000fc40000004100 */
[----:B------:R-:W-:Y:S01]  /*0310*/  FADD.FTZ R4, R15, R12 ;  /* 0x0000000c0f047221 */ /* 0x000fe20000010000 */
[----:B----4-:R-:W-:Y:S01]  /*0320*/  FFMA.FTZ R6, R6, R17, R9 ;  /* 0x0000001106067223 */ /* 0x010fe20000010009 */
        /* <DEDUP_REMOVED lines=64> */
[C---:B------:R-:W-:Y:S02]  /*0730*/  SHF.L.U32 R18, R11.reuse, 0x2, RZ ;  /* 0x000000020b127819 */ /* 0x040fe400000006ff */
[----:B------:R-:W-:Y:S02]  /*0740*/  SHF.L.U64.HI R11, R11, 0x2, R4 ;  /* 0x000000020b0b7819 */ /* 0x000fe40000010204 */
[----:B------:R-:W1:Y:S01]  /*0750*/  LDC.64 R4, c[0x0][0x258] ;  /* 0x00009600ff047b82 */ /* 0x000e620000000a00 */
[----:B0-----:R-:W-:-:S05]  /*0760*/  FADD.FTZ R21, R20, R21 ;  /* 0x0000001514157221 */ /* 0x001fca0000010000 */
[----:B------:R-:W0:Y:S01]  /*0770*/  SHFL.BFLY PT, R20, R21, 0x1, 0x1f ;  /* 0x0c201f0015147f89 */ /* 0x000e2200000e0000 */
[C---:B------:R-:W-:Y:S02]  /*0780*/  IADD3 R16, P3, R18.reuse, UR6, RZ ;  /* 0x0000000612107c10 */ /* 0x040fe4000ff7e0ff */
[----:B------:R-:W-:Y:S01]  /*0790*/  IADD3 R18, P4, R18, UR10, RZ ;  /* 0x0000000a12127c10 */ /* 0x000fe2000ff9e0ff */
[----:B-1----:R-:W2:Y:S01]  /*07a0*/  LDG.E.CONSTANT R4, desc[UR8][R4.64] ;  /* 0x0000000804047981 */ /* 0x002ea2000c1e9900 */
[----:B------:R-:W-:Y:S02]  /*07b0*/  SHF.R.S32.HI R6, RZ, 0x1f, R3 ;  /* 0x0000001fff067819 */ /* 0x000fe40000011403 */
[----:B------:R-:W-:Y:S02]  /*07c0*/  SHF.L.U32 R7, R3, 0x2, RZ ;  /* 0x0000000203077819 */ /* 0x000fe400000006ff */
[C---:B------:R-:W-:Y:S02]  /*07d0*/  IADD3.X R17, R11.reuse, UR7, RZ, P3, !PT ;  /* 0x000000070b117c10 */ /* 0x040fe40009ffe4ff */
[----:B------:R-:W-:-:S02]  /*07e0*/  IADD3.X R19, R11, UR11, RZ, P4, !PT ;  /* 0x0000000b0b137c10 */ /* 0x000fc4000a7fe4ff */
[----:B------:R-:W-:Y:S01]  /*07f0*/  SHF.L.U64.HI R3, R3, 0x2, R6 ;  /* 0x0000000203037819 */ /* 0x000fe20000010206 */
[----:B------:R1:W3:Y:S01]  /*0800*/  LDG.E.CONSTANT R16, desc[UR8][R16.64] ;  /* 0x0000000810107981 */ /* 0x0002e2000c1e9900 */
[C---:B------:R-:W-:Y:S02]  /*0810*/  IADD3 R10, P3, R7.reuse, UR6, RZ ;  /* 0x00000006070a7c10 */ /* 0x040fe4000ff7e0ff */
[----:B------:R-:W-:Y:S01]  /*0820*/  IADD3 R6, P4, R7, UR10, RZ ;  /* 0x0000000a07067c10 */ /* 0x000fe2000ff9e0ff */
[----:B------:R-:W4:Y:S01]  /*0830*/  LDG.E.CONSTANT R18, desc[UR8][R18.64] ;  /* 0x0000000812127981 */ /* 0x000f22000c1e9900 */
[C---:B------:R-:W-:Y:S02]  /*0840*/  IADD3.X R11, R3.reuse, UR7, RZ, P3, !PT ;  /* 0x00000007030b7c10 */ /* 0x040fe40009ffe4ff */
[----:B------:R-:W-:Y:S01]  /*0850*/  IADD3.X R7, R3, UR11, RZ, P4, !PT ;  /* 0x0000000b03077c10 */ /* 0x000fe2000a7fe4ff */
[----:B0-----:R-:W-:Y:S02]  /*0860*/  FADD.FTZ R3, R21, R20 ;  /* 0x0000001415037221 */ /* 0x001fe40000010000 */
[----:B------:R-:W5:Y:S04]  /*0870*/  LDG.E.CONSTANT R10, desc[UR8][R10.64] ;  /* 0x000000080a0a7981 */ /* 0x000f68000c1e9900 */
[----:B------:R-:W-:Y:S01]  /*0880*/  @!P2 STS [R8+UR5], R3 ;  /* 0x000000030800a988 */ /* 0x000fe20008000805 */
[----:B------:R-:W-:Y:S06]  /*0890*/  BAR.SYNC.DEFER_BLOCKING 0x0 ;  /* 0x0000000000007b1d */ /* 0x000fec0000010000 */
[----:B------:R0:W2:Y:S01]  /*08a0*/  LDG.E.CONSTANT R6, desc[UR8][R6.64] ;  /* 0x0000000806067981 */ /* 0x0000a2000c1e9900 */
[----:B-1----:R-:W-:-:S10]  /*08b0*/  HFMA2.MMA R17, -RZ, RZ, 0, 0 ;  /* 0x00000000ff117435 */ /* 0x002fd400000001ff */
[----:B------:R-:W1:Y:S04]  /*08c0*/  @P1 LDS R17, [R9] ;  /* 0x0000000009111984 */ /* 0x000e680000000800 */
[----:B-1----:R-:W1:Y:S02]  /*08d0*/  SHFL.BFLY PT, R20, R17, 0x10, 0x1f ;  /* 0x0e001f0011147f89 */ /* 0x002e6400000e0000 */
[----:B-1----:R-:W-:-:S05]  /*08e0*/  FADD.FTZ R20, R20, R17 ;  /* 0x0000001114147221 */ /* 0x002fca0000010000 */
[----:B------:R-:W1:Y:S02]  /*08f0*/  SHFL.BFLY PT, R5, R20, 0x8, 0x1f ;  /* 0x0d001f0014057f89 */ /* 0x000e6400000e0000 */
[----:B-1----:R-:W-:-:S05]  /*0900*/  FADD.FTZ R5, R20, R5 ;  /* 0x0000000514057221 */ /* 0x002fca0000010000 */
[----:B------:R-:W1:Y:S02]  /*0910*/  SHFL.BFLY PT, R22, R5, 0x4, 0x1f ;  /* 0x0c801f0005167f89 */ /* 0x000e6400000e0000 */
[----:B-1----:R-:W-:-:S05]  /*0920*/  FADD.FTZ R22, R5, R22 ;  /* 0x0000001605167221 */ /* 0x002fca0000010000 */
[----:B0-----:R-:W0:Y:S01]  /*0930*/  SHFL.BFLY PT, R7, R22, 0x2, 0x1f ;  /* 0x0c401f0016077f89 */ /* 0x001e2200000e0000 */
        /* <DEDUP_REMOVED lines=11> */
[----:B---3--:R-:W-:-:S02]  /*09f0*/  HADD2.F32 R5, -RZ, R16.H1_H1 ;  /* 0x30000010ff057230 */ /* 0x008fc40000004100 */
[----:B------:R-:W-:Y:S02]  /*0a00*/  HADD2.F32 R8, -RZ, R16.H0_H0 ;  /* 0x20000010ff087230 */ /* 0x000fe40000004100 */
[--C-:B----4-:R-:W-:Y:S02]  /*0a10*/  HADD2.F32 R7, -RZ, R18.reuse.H1_H1 ;  /* 0x30000012ff077230 */ /* 0x110fe40000004100 */
[----:B------:R-:W-:Y:S02]  /*0a20*/  HADD2.F32 R20, -RZ, R18.H0_H0 ;  /* 0x20000012ff147230 */ /* 0x000fe40000004100 */
[-C--:B0-----:R-:W-:Y:S01]  /*0a30*/  FMUL.FTZ R12, R12, R3.reuse ;  /* 0x000000030c0c7220 */ /* 0x081fe20000410000 */
[-C--:B------:R-:W-:Y:S01]  /*0a40*/  FMUL.FTZ R13, R13, R3.reuse ;  /* 0x000000030d0d7220 */ /* 0x080fe20000410000 */
[----:B------:R-:W-:Y:S02]  /*0a50*/  FMUL.FTZ R14, R14, R3 ;  /* 0x000000030e0e7220 */ /* 0x000fe40000410000 */
[----:B------:R-:W-:Y:S01]  /*0a60*/  FFMA.FTZ R5, R12, R5, R7 ;  /* 0x000000050c057223 */ /* 0x000fe20000010007 */
[----:B-----5:R-:W-:-:S02]  /*0a70*/  HADD2.F32 R7, -RZ, R10.H0_H0 ;  /* 0x2000000aff077230 */ /* 0x020fc40000004100 */
[----:B------:R-:W-:Y:S01]  /*0a80*/  FFMA.FTZ R13, R13, R8, R20 ;  /* 0x000000080d0d7223 */ /* 0x000fe20000010014 */
[----:B--2---:R-:W-:-:S03]  /*0a90*/  HADD2.F32 R9, -RZ, R6.H0_H0 ;  /* 0x20000006ff097230 */ /* 0x004fc60000004100 */
[----:B------:R-:W-:Y:S01]  /*0aa0*/  FMUL.FTZ R13, R4, R13 ;  /* 0x0000000d040d7220 */ /* 0x000fe20000410000 */
[----:B------:R-:W-:Y:S02]  /*0ab0*/  HADD2.F32 R10, -RZ, R10.H1_H1 ;  /* 0x3000000aff0a7230 */ /* 0x000fe40000004100 */
[----:B------:R-:W-:Y:S01]  /*0ac0*/  FMUL.FTZ R3, R15, R3 ;  /* 0x000000030f037220 */ /* 0x000fe20000410000 */
[----:B------:R-:W-:Y:S02]  /*0ad0*/  HADD2.F32 R6, -RZ, R6.H1_H1 ;  /* 0x30000006ff067230 */ /* 0x000fe40000004100 */
[----:B------:R-:W-:Y:S01]  /*0ae0*/  FFMA.FTZ R7, R14, R7, R9 ;  /* 0x000000070e077223 */ /* 0x000fe20000010009 */
[C---:B------:R-:W-:Y:S01]  /*0af0*/  FMUL.FTZ R5, R4.reuse, R5 ;  /* 0x0000000504057220 */ /* 0x040fe20000410000 */
[----:B------:R-:W-:Y:S02]  /*0b00*/  F2I.S8.NTZ R13, R13 ;  /* 0x0000000d000d7305 */ /* 0x000fe40000202100 */
[----:B------:R-:W-:Y:S01]  /*0b10*/  FMUL.FTZ R7, R4, R7 ;  /* 0x0000000704077220 */ /* 0x000fe20000410000 */
[----:B------:R-:W-:-:S05]  /*0b20*/  FFMA.FTZ R3, R3, R10, R6 ;  /* 0x0000000a03037223 */ /* 0x000fca0000010006 */
        /* <DEDUP_REMOVED lines=11> */
.L_x_609:
        /* <DEDUP_REMOVED lines=10> */
.L_x_672:


//--------------------- .text._ZN17fastertransformer31layernorm_shift_partition_COL32ILi8EEEvPaPK6__halfS4_S4_iiiifii --------------------------
	.section	.text._ZN17fastertransformer31layernorm_shift_partition_COL32ILi8EEEvPaPK6__halfS4_S4_iiiifii,"ax",@progbits
	.align	128
        .global         _ZN17fastertransformer31layernorm_shift_partition_COL32ILi8EEEvPaPK6__halfS4_S4_iiiifii
        .type           _ZN17fastertransformer31layernorm_shift_partition_COL32ILi8EEEvPaPK6__halfS4_S4_iiiifii,@function
        .size           _ZN17fastertransformer31layernorm_shift_partition_COL32ILi8EEEvPaPK6__halfS4_S4_iiiifii,(.L_x_673 - _ZN17fastertransformer31layernorm_shift_partition_COL32ILi8EEEvPaPK6__halfS4_S4_iiiifii)
        .other          _ZN17fastertransformer31layernorm_shift_partition_COL32ILi8EEEvPaPK6__halfS4_S4_iiiifii,@"STO_CUDA_ENTRY STV_DEFAULT"
_ZN17fastertransformer31layernorm_shift_partition_COL32ILi8EEEvPaPK6__halfS4_S4_iiiifii:
.text._ZN17fastertransformer31layernorm_shift_partition_COL32ILi8EEEvPaPK6__halfS4_S4_iiiifii:
[----:B------:R-:W-:Y:S08]  /*0000*/  LDC R1, c[0x0][0x28] ;  /* 0x00000a00ff017b82 */ /* 0x000ff00000000800 */
[----:B------:R-:W0:Y:S01]  /*0010*/  LDC R5, c[0x0][0x248] ;  /* 0x00009200ff057b82 */ /* 0x000e220000000800 */
[----:B------:R-:W1:Y:S01]  /*0020*/  S2R R0, SR_CTAID.Y ;  /* 0x0000000000007919 */ /* 0x000e620000002600 */
[----:B------:R-:W-:Y:S01]  /*0030*/  ULDC UR5, c[0x0][0x10] ;  /* 0x0000040000057ab9 */ /* 0x000fe20000000800 */
[----:B------:R-:W-:Y:S01]  /*0040*/  ULDC UR6, c[0x0][0xc] ;  /* 0x0000030000067ab9 */ /* 0x000fe20000000800 */
[----:B------:R-:W2:Y:S04]  /*0050*/  S2R R7, SR_CTAID.X ;  /* 0x0000000000077919 */ /* 0x000ea80000002500 */
[----:B------:R-:W3:Y:S01]  /*0060*/  LDC R2, c[0x0][0x244] ;  /* 0x00009100ff027b82 */ /* 0x000ee20000000800 */
[----:B0-----:R-:W-:-:S04]  /*0070*/  IABS R12, R5 ;  /* 0x00000005000c7213 */ /* 0x001fc80000000000 */
[----:B------:R-:W0:Y:S01]  /*0080*/  I2F.RP R4, R12 ;  /* 0x0000000c00047306 */ /* 0x000e220000209400 */
[----:B---3--:R-:W-:Y:S02]  /*0090*/  ISETP.NE.AND P0, PT, R2, RZ, PT ;  /* 0x000000ff0200720c */ /* 0x008fe40003f05270 */
[----:B-1----:R-:W-:Y:S02]  /*00a0*/  MOV R6, R0 ;  /* 0x0000000000067202 */ /* 0x002fe40000000f00 */
[----:B--2---:R-:W-:-:S03]  /*00b0*/  MOV R8, R7 ;  /* 0x0000000700087202 */ /* 0x004fc60000000f00 */
[----:B0-----:R-:W0:Y:S02]  /*00c0*/  MUFU.RCP R4, R4 ;  /* 0x0000000400047308 */ /* 0x001e240000001000 */
[----:B0-----:R-:W-:-:S06]  /*00d0*/  IADD3 R3, R4, 0xffffffe, RZ ;  /* 0x0ffffffe04037810 */ /* 0x001fcc0007ffe0ff */
[----:B------:R-:W0:Y:S02]  /*00e0*/  F2I.FTZ.U32.TRUNC.NTZ R3, R3 ;  /* 0x0000000300037305 */ /* 0x000e24000021f000 */
[----:B0-----:R-:W-:Y:S01]  /*00f0*/  IADD3 R9, RZ, -R3, RZ ;  /* 0x80000003ff097210 */ /* 0x001fe20007ffe0ff */
[----:B------:R-:W-:Y:S06]  /*0100*/  @!P0 BRA `(.L_x_610) ;  /* 0x0000000000908947 */ /* 0x000fec0003800000 */
[----:B------:R-:W0:Y:S01]  /*0110*/  I2F.U32.RP R4, UR5 ;  /* 0x0000000500047d06 */ /* 0x000e220008209000 */
[----:B------:R-:W-:Y:S02]  /*0120*/  IADD3 R8, -R2, UR6, R7 ;  /* 0x0000000602087c10 */ /* 0x000fe4000fffe107 */
[----:B------:R-:W-:-:S05]  /*0130*/  ISETP.NE.U32.AND P3, PT, RZ, UR6, PT ;  /* 0x00000006ff007c0c */ /* 0x000fca000bf65070 */
[----:B------:R-:W1:Y:S08]  /*0140*/  I2F.U32.RP R6, UR6 ;  /* 0x0000000600067d06 */ /* 0x000e700008209000 */
[----:B0-----:R-:W0:Y:S08]  /*0150*/  MUFU.RCP R4, R4 ;  /* 0x0000000400047308 */ /* 0x001e300000001000 */
[----:B-1----:R-:W1:Y:S01]  /*0160*/  MUFU.RCP R6, R6 ;  /* 0x0000000600067308 */ /* 0x002e620000001000 */
[----:B0-----:R-:W-:-:S02]  /*0170*/  IADD3 R10, R4, 0xffffffe, RZ ;  /* 0x0ffffffe040a7810 */ /* 0x001fc40007ffe0ff */
[----:B------:R-:W-:-:S05]  /*0180*/  IADD3 R4, -R2, UR5, R0 ;  /* 0x0000000502047c10 */ /* 0x000fca000fffe100 */
[----:B------:R0:W2:Y:S01]  /*0190*/  F2I.FTZ.U32.TRUNC.NTZ R11, R10 ;  /* 0x0000000a000b7305 */ /* 0x0000a2000021f000 */
[----:B-1----:R-:W-:-:S07]  /*01a0*/  IADD3 R14, R6, 0xffffffe, RZ ;  /* 0x0ffffffe060e7810 */ /* 0x002fce0007ffe0ff */
[----:B------:R1:W3:Y:S01]  /*01b0*/  F2I.FTZ.U32.TRUNC.NTZ R15, R14 ;  /* 0x0000000e000f7305 */ /* 0x0002e2000021f000 */
[----:B0-----:R-:W-:Y:S01]  /*01c0*/  HFMA2.MMA R10, -RZ, RZ, 0, 0 ;  /* 0x00000000ff0a7435 */ /* 0x001fe200000001ff */
[----:B--2---:R-:W-:Y:S02]  /*01d0*/  IADD3 R13, RZ, -R11, RZ ;  /* 0x8000000bff0d7210 */ /* 0x004fe40007ffe0ff */
[----:B-1----:R-:W-:-:S03]  /*01e0*/  MOV R14, RZ ;  /* 0x000000ff000e7202 */ /* 0x002fc60000000f00 */
[----:B------:R-:W-:Y:S01]  /*01f0*/  IMAD R13, R13, UR5, RZ ;  /* 0x000000050d0d7c24 */ /* 0x000fe2000f8e02ff */
[----:B---3--:R-:W-:-:S03]  /*0200*/  IADD3 R17, RZ, -R15, RZ ;  /* 0x8000000fff117210 */ /* 0x008fc60007ffe0ff */
[----:B------:R-:W-:-:S04]  /*0210*/  IMAD.HI.U32 R11, R11, R13, R10 ;  /* 0x0000000d0b0b7227 */ /* 0x000fc800078e000a */
[----:B------:R-:W-:Y:S02]  /*0220*/  IMAD R17, R17, UR6, RZ ;  /* 0x0000000611117c24 */ /* 0x000fe4000f8e02ff */
[----:B------:R-:W-:-:S04]  /*0230*/  IMAD.HI.U32 R11, R11, R4, RZ ;  /* 0x000000040b0b7227 */ /* 0x000fc800078e00ff */
[----:B------:R-:W-:Y:S01]  /*0240*/  IMAD.HI.U32 R15, R15, R17, R14 ;  /* 0x000000110f0f7227 */ /* 0x000fe200078e000e */
[----:B------:R-:W-:-:S05]  /*0250*/  IADD3 R11, -R11, RZ, RZ ;  /* 0x000000ff0b0b7210 */ /* 0x000fca0007ffe1ff */
[----:B------:R-:W-:-:S04]  /*0260*/  IMAD.HI.U32 R15, R15, R8, RZ ;  /* 0x000000080f0f7227 */ /* 0x000fc800078e00ff */
[----:B------:R-:W-:Y:S01]  /*0270*/  IMAD R6, R11, UR5, R4 ;  /* 0x000000050b067c24 */ /* 0x000fe2000f8e0204 */
[----:B------:R-:W-:-:S04]  /*0280*/  IADD3 R15, -R15, RZ, RZ ;  /* 0x000000ff0f0f7210 */ /* 0x000fc80007ffe1ff */
[----:B------:R-:W-:Y:S01]  /*0290*/  ISETP.GE.U32.AND P0, PT, R6, UR5, PT ;  /* 0x0000000506007c0c */ /* 0x000fe2000bf06070 */
[----:B------:R-:W-:-:S05]  /*02a0*/  IMAD R8, R15, UR6, R8 ;  /* 0x000000060f087c24 */ /* 0x000fca000f8e0208 */
[----:B------:R-:W-:-:S07]  /*02b0*/  ISETP.GE.U32.AND P1, PT, R8, UR6, PT ;  /* 0x0000000608007c0c */ /* 0x000fce000bf26070 */
[----:B------:R-:W-:-:S04]  /*02c0*/  @P0 IADD3 R6, R6, -UR5, RZ ;  /* 0x8000000506060c10 */ /* 0x000fc8000fffe0ff */
[----:B------:R-:W-:Y:S02]  /*02d0*/  ISETP.GE.U32.AND P0, PT, R6, UR5, PT ;  /* 0x0000000506007c0c */ /* 0x000fe4000bf06070 */
[----:B------:R-:W-:Y:S02]  /*02e0*/  @P1 IADD3 R8, R8, -UR6, RZ ;  /* 0x8000000608081c10 */ /* 0x000fe4000fffe0ff */
[----:B------:R-:W-:Y:S02]  /*02f0*/  ISETP.NE.U32.AND P1, PT, RZ, UR5, PT ;  /* 0x00000005ff007c0c */ /* 0x000fe4000bf25070 */
[----:B------:R-:W-:-:S07]  /*0300*/  ISETP.GE.U32.AND P2, PT, R8, UR6, PT ;  /* 0x0000000608007c0c */ /* 0x000fce000bf46070 */
[----:B------:R-:W-:-:S04]  /*0310*/  @P0 IADD3 R6, R6, -UR5, RZ ;  /* 0x8000000506060c10 */ /* 0x000fc8000fffe0ff */
[----:B------:R-:W-:Y:S02]  /*0320*/  @!P1 LOP3.LUT R6, RZ, UR5, RZ, 0x33, !PT ;  /* 0x00000005ff069c12 */ /* 0x000fe4000f8e33ff */
[----:B------:R-:W-:Y:S02]  /*0330*/  @P2 IADD3 R8, R8, -UR6, RZ ;  /* 0x8000000608082c10 */ /* 0x000fe4000fffe0ff */
[----:B------:R-:W-:-:S07]  /*0340*/  @!P3 LOP3.LUT R8, RZ, UR6, RZ, 0x33, !PT ;  /* 0x00000006ff08bc12 */ /* 0x000fce000f8e33ff */
.L_x_610:
[----:B------:R-:W-:Y:S01]  /*0350*/  MOV R2, RZ ;  /* 0x000000ff00027202 */ /* 0x000fe20000000f00 */
[----:B------:R-:W-:Y:S01]  /*0360*/  IMAD R9, R9, R12, RZ ;  /* 0x0000000c09097224 */ /* 0x000fe200078e02ff */
[----:B------:R-:W-:Y:S01]  /*0370*/  IABS R4, R8 ;  /* 0x0000000800047213 */ /* 0x000fe20000000000 */
[----:B------:R-:W0:Y:S01]  /*0380*/  S2UR UR4, SR_CTAID.Z ;  /* 0x00000000000479c3 */ /* 0x000e220000002700 */
[----:B------:R-:W-:Y:S01]  /*0390*/  LOP3.LUT R14, RZ, R5, RZ, 0x33, !PT ;  /* 0x00000005ff0e7212 */ /* 0x000fe200078e33ff */
[----:B------:R-:W-:Y:S01]  /*03a0*/  IMAD.HI.U32 R13, R3, R9, R2 ;  /* 0x00000009030d7227 */ /* 0x000fe200078e0002 */
[----:B------:R-:W-:Y:S01]  /*03b0*/  MOV R3, R4 ;  /* 0x0000000400037202 */ /* 0x000fe20000000f00 */
[----:B------:R-:W-:Y:S01]  /*03c0*/  ULDC UR10, c[0x0][0x23c] ;  /* 0x00008f00000a7ab9 */ /* 0x000fe20000000800 */
[----:B------:R-:W-:Y:S01]  /*03d0*/  ULDC UR7, c[0x0][0x14] ;  /* 0x0000050000077ab9 */ /* 0x000fe20000000800 */
[----:B------:R-:W-:Y:S02]  /*03e0*/  IMAD R0, R0, UR6, R7 ;  /* 0x0000000600007c24 */ /* 0x000fe4000f8e0207 */
[----:B------:R-:W-:-:S05]  /*03f0*/  IMAD.HI.U32 R2, R13, R3, RZ ;  /* 0x000000030d027227 */ /* 0x000fca00078e00ff */
[----:B------:R-:W-:-:S05]  /*0400*/  IADD3 R4, -R2, RZ, RZ ;  /* 0x000000ff02047210 */ /* 0x000fca0007ffe1ff */
[C---:B------:R-:W-:Y:S02]  /*0410*/  IMAD R3, R12.reuse, R4, R3 ;  /* 0x000000040c037224 */ /* 0x040fe400078e0203 */
[----:B------:R-:W1:Y:S03]  /*0420*/  S2R R4, SR_TID.X ;  /* 0x0000000000047919 */ /* 0x000e660000002100 */
[----:B------:R-:W-:Y:S01]  /*0430*/  ISETP.GT.U32.AND P1, PT, R12, R3, PT ;  /* 0x000000030c00720c */ /* 0x000fe20003f24070 */
[----:B0-----:R-:W-:Y:S02]  /*0440*/  UIMAD UR4, UR5, UR4, URZ ;  /* 0x00000004050472a4 */ /* 0x001fe4000f8e023f */
[----:B------:R-:W-:Y:S02]  /*0450*/  UIMAD UR5, UR5, UR7, URZ ;  /* 0x00000007050572a4 */ /* 0x000fe4000f8e023f */
[----:B------:R-:W-:-:S02]  /*0460*/  UIMAD UR4, UR4, UR6, URZ ;  /* 0x00000006040472a4 */ /* 0x000fc4000f8e023f */
[----:B------:R-:W-:-:S06]  /*0470*/  UIMAD UR5, UR5, UR6, URZ ;  /* 0x00000006050572a4 */ /* 0x000fcc000f8e023f */
[-C--:B------:R-:W-:Y:S02]  /*0480*/  @!P1 IADD3 R3, R3, -R12.reuse, RZ ;  /* 0x8000000c03039210 */ /* 0x080fe40007ffe0ff */
[----:B------:R-:W-:Y:S02]  /*0490*/  @!P1 IADD3 R2, R2, 0x1, RZ ;  /* 0x0000000102029810 */ /* 0x000fe40007ffe0ff */
[----:B------:R-:W-:Y:S02]  /*04a0*/  ISETP.GE.U32.AND P0, PT, R3, R12, PT ;  /* 0x0000000c0300720c */ /* 0x000fe40003f06070 */
[----:B------:R-:W-:-:S04]  /*04b0*/  LOP3.LUT R3, R8, R5, RZ, 0x3c, !PT ;  /* 0x0000000508037212 */ /* 0x000fc800078e3cff */
[----:B------:R-:W-:Y:S02]  /*04c0*/  ISETP.GE.AND P2, PT, R3, RZ, PT ;  /* 0x000000ff0300720c */ /* 0x000fe40003f46270 */
[----:B------:R-:W-:Y:S02]  /*04d0*/  IADD3 R3, R0, UR4, RZ ;  /* 0x0000000400037c10 */ /* 0x000fe4000fffe0ff */
[----:B-1----:R-:W-:-:S03]  /*04e0*/  SHF.L.U32 R15, R4, 0x3, RZ ;  /* 0x00000003040f7819 */ /* 0x002fc600000006ff */
[----:B------:R-:W-:Y:S02]  /*04f0*/  @P0 IADD3 R2, R2, 0x1, RZ ;  /* 0x0000000102020810 */ /* 0x000fe40007ffe0ff */
[----:B------:R-:W-:Y:S02]  /*0500*/  ISETP.NE.AND P0, PT, R5, RZ, PT ;  /* 0x000000ff0500720c */ /* 0x000fe40003f05270 */
[----:B------:R-:W-:Y:S02]  /*0510*/  ISETP.GE.AND P1, PT, R15, UR10, PT ;  /* 0x0000000a0f007c0c */ /* 0x000fe4000bf26270 */
[----:B------:R-:W-:-:S04]  /*0520*/  @!P2 IADD3 R2, -R2, RZ, RZ ;  /* 0x000000ff0202a210 */ /* 0x000fc80007ffe1ff */
[----:B------:R-:W-:-:S04]  /*0530*/  SEL R25, R14, R2, !P0 ;  /* 0x000000020e197207 */ /* 0x000fc80004000000 */
[----:B------:R-:W-:-:S05]  /*0540*/  IADD3 R2, -R25, RZ, RZ ;  /* 0x000000ff19027210 */ /* 0x000fca0007ffe1ff */
[----:B------:R-:W-:-:S05]  /*0550*/  IMAD R2, R5, R2, R8 ;  /* 0x0000000205027224 */ /* 0x000fca00078e0208 */
[----:B------:R-:W-:Y:S01]  /*0560*/  IADD3 R2, R2, UR4, RZ ;  /* 0x0000000402027c10 */ /* 0x000fe2000fffe0ff */
[----:B------:R-:W-:Y:S06]  /*0570*/  @P1 EXIT ;  /* 0x000000000000194d */ /* 0x000fec0003800000 */
[----:B------:R-:W0:Y:S01]  /*0580*/  LDC.64 R8, c[0x0][0x218] ;  /* 0x00008600ff087b82 */ /* 0x000e220000000a00 */
[C---:B------:R-:W-:Y:S01]  /*0590*/  LOP3.LUT R0, R15.reuse, 0xffffffe0, RZ, 0xc0, !PT ;  /* 0xffffffe00f007812 */ /* 0x040fe200078ec0ff */
[----:B------:R-:W-:Y:S01]  /*05a0*/  ULDC.64 UR8, c[0x0][0x208] ;  /* 0x0000820000087ab9 */ /* 0x000fe20000000a00 */
[----:B------:R-:W-:-:S05]  /*05b0*/  LOP3.LUT R7, R15, 0x18, RZ, 0xc0, !PT ;  /* 0x000000180f077812 */ /* 0x000fca00078ec0ff */
[----:B------:R-:W-:-:S05]  /*05c0*/  IMAD R0, R0, UR5, R7 ;  /* 0x0000000500007c24 */ /* 0x000fca000f8e0207 */
[----:B------:R-:W-:-:S05]  /*05d0*/  LEA R3, R3, R0, 0x5 ;  /* 0x0000000003037211 */ /* 0x000fca00078e28ff */
[----:B0-----:R-:W-:-:S06]  /*05e0*/  IMAD.WIDE R8, R3, 0x2, R8 ;  /* 0x0000000203087825 */ /* 0x001fcc00078e0208 */
[----:B------:R-:W2:Y:S01]  /*05f0*/  LDG.E.128 R8, desc[UR8][R8.64] ;  /* 0x0000000808087981 */ /* 0x000ea2000c1e1d00 */
[----:B------:R-:W-:Y:S01]  /*0600*/  IABS R24, R6 ;  /* 0x0000000600187213 */ /* 0x000fe20000000000 */
[----:B------:R-:W-:Y:S01]  /*0610*/  ULDC UR4, c[0x0][0x0] ;  /* 0x0000000000047ab9 */ /* 0x000fe20000000800 */
[----:B------:R-:W0:Y:S01]  /*0620*/  S2UR UR6, SR_CgaCtaId ;  /* 0x00000000000679c3 */ /* 0x000e220000008800 */
[--C-:B--2---:R-:W-:Y:S02]  /*0630*/  HADD2.F32 R3, -RZ, R8.reuse.H0_H0 ;  /* 0x20000008ff037230 */ /* 0x104fe40000004100 */
[----:B------:R-:W-:Y:S02]  /*0640*/  HADD2.F32 R7, -RZ, R8.H1_H1 ;  /* 0x30000008ff077230 */ /* 0x000fe40000004100 */
[--C-:B------:R-:W-:Y:S02]  /*0650*/  HADD2.F32 R17, -RZ, R9.reuse.H0_H0 ;  /* 0x20000009ff117230 */ /* 0x100fe40000004100 */
[----:B------:R-:W-:Y:S01]  /*0660*/  FADD.FTZ R16, RZ, R3 ;  /* 0x00000003ff107221 */ /* 0x000fe20000010000 */
[----:B------:R-:W-:Y:S01]  /*0670*/  HADD2.F32 R19, -RZ, R9.H1_H1 ;  /* 0x30000009ff137230 */ /* 0x000fe20000004100 */
[----:B------:R-:W1:Y:S01]  /*0680*/  LDC R8, c[0x0][0x238] ;  /* 0x00008e00ff087b82 */ /* 0x000e620000000800 */
[----:B------:R-:W-:-:S02]  /*0690*/  HADD2.F32 R21, -RZ, R10.H0_H0 ;  /* 0x2000000aff157230 */ /* 0x000fc40000004100 */
[----:B------:R-:W-:Y:S01]  /*06a0*/  FADD.FTZ R16, R16, R7 ;  /* 0x0000000710107221 */ /* 0x000fe20000010000 */
[----:B------:R-:W-:Y:S02]  /*06b0*/  HADD2.F32 R23, -RZ, R10.H1_H1 ;  /* 0x3000000aff177230 */ /* 0x000fe40000004100 */
[--C-:B------:R-:W-:Y:S02]  /*06c0*/  HADD2.F32 R27, -RZ, R11.reuse.H0_H0 ;  /* 0x2000000bff1b7230 */ /* 0x100fe40000004100 */
[----:B------:R-:W-:Y:S01]  /*06d0*/  FADD.FTZ R16, R16, R17 ;  /* 0x0000001110107221 */ /* 0x000fe20000010000 */
[----:B------:R-:W-:-:S03]  /*06e0*/  HADD2.F32 R29, -RZ, R11.H1_H1 ;  /* 0x3000000bff1d7230 */ /* 0x000fc60000004100 */
[----:B------:R-:W-:-:S04]  /*06f0*/  FADD.FTZ R16, R16, R19 ;  /* 0x0000001310107221 */ /* 0x000fc80000010000 */
[----:B------:R-:W-:-:S04]  /*0700*/  FADD.FTZ R16, R16, R21 ;  /* 0x0000001510107221 */ /* 0x000fc80000010000 */
[----:B------:R-:W-:-:S04]  /*0710*/  FADD.FTZ R16, R16, R23 ;  /* 0x0000001710107221 */ /* 0x000fc80000010000 */
[----:B------:R-:W-:Y:S01]  /*0720*/  FADD.FTZ R16, R16, R27 ;  /* 0x0000001b10107221 */ /* 0x000fe20000010000 */
[----:B-1----:R-:W-:-:S03]  /*0730*/  IABS R20, R8 ;  /* 0x0000000800147213 */ /* 0x002fc60000000000 */
[----:B------:R-:W-:Y:S01]  /*0740*/  FADD.FTZ R16, R16, R29 ;  /* 0x0000001d10107221 */ /* 0x000fe20000010000 */
[----:B------:R-:W-:Y:S01]  /*0750*/  LOP3.LUT R8, R8, R5, RZ, 0x3c, !PT ;  /* 0x0000000508087212 */ /* 0x000fe200078e3cff */
[----:B------:R-:W-:-:S03]  /*0760*/  IMAD.HI.U32 R11, R13, R20, RZ ;  /* 0x000000140d0b7227 */ /* 0x000fc600078e00ff */
[----:B------:R-:W1:Y:S01]  /*0770*/  SHFL.BFLY PT, R9, R16, 0x10, 0x1f ;  /* 0x0e001f0010097f89 */ /* 0x000e6200000e0000 */
[----:B------:R-:W-:Y:S02]  /*0780*/  ISETP.GE.AND P2, PT, R8, RZ, PT ;  /* 0x000000ff0800720c */ /* 0x000fe40003f46270 */
[----:B------:R-:W-:Y:S01]  /*0790*/  I2FP.F32.U32 R8, R4 ;  /* 0x0000000400087245 */ /* 0x000fe20000201000 */
[----:B-1----:R-:W-:Y:S01]  /*07a0*/  FADD.FTZ R9, R16, R9 ;  /* 0x0000000910097221 */ /* 0x002fe20000010000 */
[----:B------:R-:W-:-:S04]  /*07b0*/  LOP3.LUT R16, R6, R5, RZ, 0x3c, !PT ;  /* 0x0000000506107212 */ /* 0x000fc800078e3cff */
[----:B------:R-:W1:Y:S01]  /*07c0*/  SHFL.BFLY PT, R10, R9, 0x8, 0x1f ;  /* 0x0d001f00090a7f89 */ /* 0x000e6200000e0000 */
[----:B------:R-:W-:Y:S01]  /*07d0*/  ISETP.GE.AND P1, PT, R16, RZ, PT ;  /* 0x000000ff1000720c */ /* 0x000fe20003f26270 */
[----:B-1----:R-:W-:Y:S01]  /*07e0*/  FADD.FTZ R18, R9, R10 ;  /* 0x0000000a09127221 */ /* 0x002fe20000010000 */
[----:B------:R-:W-:Y:S01]  /*07f0*/  IMAD.HI.U32 R10, R13, R24, RZ ;  /* 0x000000180d0a7227 */ /* 0x000fe200078e00ff */
[----:B------:R-:W-:-:S03]  /*0800*/  IADD3 R9, -R11, RZ, RZ ;  /* 0x000000ff0b097210 */ /* 0x000fc60007ffe1ff */
[----:B------:R-:W1:Y:S01]  /*0810*/  SHFL.BFLY PT, R22, R18, 0x4, 0x1f ;  /* 0x0c801f0012167f89 */ /* 0x000e6200000e0000 */
[----:B------:R-:W-:Y:S01]  /*0820*/  IADD3 R13, -R10, RZ, RZ ;  /* 0x000000ff0a0d7210 */ /* 0x000fe20007ffe1ff */
[----:B------:R-:W-:-:S04]  /*0830*/  IMAD R9, R12, R9, R20 ;  /* 0x000000090c097224 */ /* 0x000fc800078e0214 */
[C---:B------:R-:W-:Y:S01]  /*0840*/  IMAD R13, R12.reuse, R13, R24 ;  /* 0x0000000d0c0d7224 */ /* 0x040fe200078e0218 */
[----:B------:R-:W-:-:S04]  /*0850*/  ISETP.GT.U32.AND P5, PT, R12, R9, PT ;  /* 0x000000090c00720c */ /* 0x000fc80003fa4070 */
[----:B------:R-:W-:-:S09]  /*0860*/  ISETP.GT.U32.AND P6, PT, R12, R13, PT ;  /* 0x0000000d0c00720c */ /* 0x000fd20003fc4070 */
[-C--:B------:R-:W-:Y:S02]  /*0870*/  @!P5 IADD3 R9, R9, -R12.reuse, RZ ;  /* 0x8000000c0909d210 */ /* 0x080fe40007ffe0ff */
[----:B------:R-:W-:Y:S01]  /*0880*/  @!P5 IADD3 R11, R11, 0x1, RZ ;  /* 0x000000010b0bd810 */ /* 0x000fe20007ffe0ff */
[----:B-1----:R-:W-:Y:S01]  /*0890*/  FADD.FTZ R22, R18, R22 ;  /* 0x0000001612167221 */ /* 0x002fe20000010000 */
[-C--:B------:R-:W-:Y:S02]  /*08a0*/  @!P6 IADD3 R13, R13, -R12.reuse, RZ ;  /* 0x8000000c0d0de210 */ /* 0x080fe40007ffe0ff */
[-C--:B------:R-:W-:Y:S02]  /*08b0*/  ISETP.GE.U32.AND P4, PT, R9, R12.reuse, PT ;  /* 0x0000000c0900720c */ /* 0x080fe40003f86070 */
[----:B------:R-:W1:Y:S01]  /*08c0*/  SHFL.BFLY PT, R18, R22, 0x2, 0x1f ;  /* 0x0c401f0016127f89 */ /* 0x000e6200000e0000 */
[----:B------:R-:W-:Y:S02]  /*08d0*/  ISETP.GE.U32.AND P3, PT, R13, R12, PT ;  /* 0x0000000c0d00720c */ /* 0x000fe40003f66070 */
[----:B------:R-:W-:Y:S01]  /*08e0*/  I2FP.F32.U32 R13, UR4 ;  /* 0x00000004000d7c45 */ /* 0x000fe20008201000 */
[----:B------:R-:W-:Y:S01]  /*08f0*/  UMOV UR4, 0x400 ;  /* 0x0000040000047882 */ /* 0x000fe20000000000 */
[----:B------:R-:W-:Y:S01]  /*0900*/  @!P6 IADD3 R10, R10, 0x1, RZ ;  /* 0x000000010a0ae810 */ /* 0x000fe20007ffe0ff */
[----:B------:R-:W-:-:S02]  /*0910*/  UIADD3 UR5, UR4, 0x8, URZ ;  /* 0x0000000804057890 */ /* 0x000fc4000fffe03f */
[----:B------:R-:W-:Y:S02]  /*0920*/  FMUL.FTZ R13, R13, 0.03125 ;  /* 0x3d0000000d0d7820 */ /* 0x000fe40000410000 */
[----:B0-----:R-:W-:Y:S01]  /*0930*/  ULEA UR5, UR6, UR5, 0x18 ;  /* 0x0000000506057291 */ /* 0x001fe2000f8ec03f */
[----:B------:R-:W-:Y:S02]  /*0940*/  @P4 IADD3 R11, R11, 0x1, RZ ;  /* 0x000000010b0b4810 */ /* 0x000fe40007ffe0ff */
[----:B------:R-:W-:Y:S02]  /*0950*/  FSETP.GT.FTZ.AND P5, PT, R13, R8, PT ;  /* 0x000000080d00720b */ /* 0x000fe40003fb4000 */
[----:B------:R-:W0:Y:S01]  /*0960*/  LDC.64 R8, c[0x0][0x220] ;  /* 0x00008800ff087b82 */ /* 0x000e220000000a00 */
[----:B------:R-:W-:Y:S02]  /*0970*/  @P3 IADD3 R10, R10, 0x1, RZ ;  /* 0x000000010a0a3810 */ /* 0x000fe40007ffe0ff */
[----:B------:R-:W-:-:S02]  /*0980*/  LOP3.LUT P3, R24, R4, 0x1f, RZ, 0xc0, !PT ;  /* 0x0000001f04187812 */ /* 0x000fc4000786c0ff */
[----:B------:R-:W-:Y:S02]  /*0990*/  @!P1 IADD3 R10, -R10, RZ, RZ ;  /* 0x000000ff0a0a9210 */ /* 0x000fe40007ffe1ff */
[----:B------:R-:W-:Y:S01]  /*09a0*/  @!P2 IADD3 R11, -R11, RZ, RZ ;  /* 0x000000ff0b0ba210 */ /* 0x000fe20007ffe1ff */
[----:B------:R-:W2:Y:S01]  /*09b0*/  LDC.64 R12, c[0x0][0x228] ;  /* 0x00008a00ff0c7b82 */ /* 0x000ea20000000a00 */
[----:B-1----:R-:W-:Y:S01]  /*09c0*/  FADD.FTZ R22, R22, R18 ;  /* 0x0000001216167221 */ /* 0x002fe20000010000 */
[C---:B------:R-:W-:Y:S02]  /*09d0*/  SEL R20, R14.reuse, R10, !P0 ;  /* 0x0000000a0e147207 */ /* 0x040fe40004000000 */
[----:B------:R-:W-:Y:S02]  /*09e0*/  SEL R16, R14, R11, !P0 ;  /* 0x0000000b0e107207 */ /* 0x000fe40004000000 */
[----:B------:R-:W1:Y:S01]  /*09f0*/  SHFL.BFLY PT, R18, R22, 0x1, 0x1f ;  /* 0x0c201f0016127f89 */ /* 0x000e6200000e0000 */
[----:B------:R-:W-:-:S02]  /*0a00*/  SHF.R.U32.HI R10, RZ, 0x3, R4 ;  /* 0x00000003ff0a7819 */ /* 0x000fc40000011604 */
[----:B------:R-:W-:Y:S01]  /*0a10*/  IMAD R16, R16, R20, R25 ;  /* 0x0000001410107224 */ /* 0x000fe200078e0219 */
[----:B------:R-:W-:Y:S01]  /*0a20*/  LEA R24, R24, UR5, 0x2 ;  /* 0x0000000518187c11 */ /* 0x000fe2000f8e10ff */
[----:B0-----:R-:W-:-:S04]  /*0a30*/  IMAD.WIDE R8, R15, 0x2, R8 ;  /* 0x000000020f087825 */ /* 0x001fc800078e0208 */
[----:B--2---:R-:W-:-:S04]  /*0a40*/  IMAD.WIDE R12, R15, 0x2, R12 ;  /* 0x000000020f0c7825 */ /* 0x004fc800078e020c */
[----:B-1----:R-:W-:Y:S01]  /*0a50*/  @!P3 FADD.FTZ R25, R22, R18 ;  /* 0x000000121619b221 */ /* 0x002fe20000010000 */
[----:B------:R-:W-:Y:S01]  /*0a60*/  LOP3.LUT R18, R10, 0x1ffffffc, RZ, 0xc0, !PT ;  /* 0x1ffffffc0a127812 */ /* 0x000fe200078ec0ff */
[----:B------:R-:W5:Y:S01]  /*0a70*/  LDG.E.128 R12, desc[UR8][R12.64] ;  /* 0x000000080c0c7981 */ /* 0x000f62000c1e1d00 */
[----:B------:R-:W-:-:S03]  /*0a80*/  HFMA2.MMA R22, -RZ, RZ, 0, 0 ;  /* 0x00000000ff167435 */ /* 0x000fc600000001ff */
[----:B------:R-:W-:Y:S04]  /*0a90*/  @!P3 STS [R18+UR5], R25 ;  /* 0x000000191200b988 */ /* 0x000fe80008000805 */
[----:B------:R-:W5:Y:S01]  /*0aa0*/  LDG.E.128 R8, desc[UR8][R8.64] ;  /* 0x0000000808087981 */ /* 0x000f62000c1e1d00 */
[----:B------:R-:W-:Y:S06]  /*0ab0*/  BAR.SYNC.DEFER_BLOCKING 0x0 ;  /* 0x0000000000007b1d */ /* 0x000fec0000010000 */
[----:B------:R-:W0:Y:S01]  /*0ac0*/  @P5 LDS R22, [R24] ;  /* 0x0000000018165984 */ /* 0x000e220000000800 */
[----:B------:R-:W-:-:S03]  /*0ad0*/  ISETP.NE.AND P0, PT, R4, RZ, PT ;  /* 0x000000ff0400720c */ /* 0x000fc60003f05270 */
        /* <DEDUP_REMOVED lines=9> */
[----:B------:R-:W-:Y:S01]  /*0b70*/  ULEA UR4, UR6, UR4, 0x18 ;  /* 0x0000000406047291 */ /* 0x000fe2000f8ec03f */
[----:B0-----:R-:W-:Y:S01]  /*0b80*/  FADD.FTZ R4, R25, R4 ;  /* 0x0000000419047221 */ /* 0x001fe20000010000 */
[----:B------:R-:W-:-:S04]  /*0b90*/  @!P0 I2FP.F32.S32 R25, UR10 ;  /* 0x0000000a00198c45 */ /* 0x000fc80008201400 */
[----:B------:R-:W0:Y:S02]  /*0ba0*/  @!P0 MUFU.RCP R22, R25 ;  /* 0x0000001900168308 */ /* 0x000e240000001000 */
[----:B0-----:R-:W-:-:S05]  /*0bb0*/  @!P0 FMUL.FTZ R4, R4, R22 ;  /* 0x0000001604048220 */ /* 0x001fca0000410000 */
[----:B------:R-:W-:Y:S01]  /*0bc0*/  @!P0 STS [UR4], R4 ;  /* 0x00000004ff008988 */ /* 0x000fe20008000804 */
[----:B------:R-:W-:Y:S06]  /*0bd0*/  BAR.SYNC.DEFER_BLOCKING 0x0 ;  /* 0x0000000000007b1d */ /* 0x000fec0000010000 */
[----:B------:R-:W0:Y:S01]  /*0be0*/  LDS R22, [UR4] ;  /* 0x00000004ff167984 */ /* 0x000e220008000800 */
[----:B------:R-:W-:-:S05]  /*0bf0*/  IADD3 R20, -R20, RZ, RZ ;  /* 0x000000ff14147210 */ /* 0x000fca0007ffe1ff */
[----:B------:R-:W-:Y:S02]  /*0c00*/  IMAD R6, R5, R20, R6 ;  /* 0x0000001405067224 */ /* 0x000fe400078e0206 */
[--C-:B0-----:R-:W-:Y:S01]  /*0c10*/  FADD.FTZ R4, R3, -R22.reuse ;  /* 0x8000001603047221 */ /* 0x101fe20000010000 */
[----:B------:R-:W-:-:S03]  /*0c20*/  FADD.FTZ R26, R7, -R22 ;  /* 0x80000016071a7221 */ /* 0x000fc60000010000 */
[----:B------:R-:W-:Y:S01]  /*0c30*/  FFMA.FTZ R20, R4, R4, RZ ;  /* 0x0000000404147223 */ /* 0x000fe200000100ff */
[----:B------:R-:W-:-:S03]  /*0c40*/  FADD.FTZ R25, R17, -R22 ;  /* 0x8000001611197221 */ /* 0x000fc60000010000 */
[----:B------:R-:W-:-:S04]  /*0c50*/  FFMA.FTZ R20, R26, R26, R20 ;  /* 0x0000001a1a147223 */ /* 0x000fc80000010014 */
[----:B------:R-:W-:Y:S01]  /*0c60*/  FFMA.FTZ R20, R25, R25, R20 ;  /* 0x0000001919147223 */ /* 0x000fe20000010014 */
[----:B------:R-:W-:-:S04]  /*0c70*/  FADD.FTZ R25, R19, -R22 ;  /* 0x8000001613197221 */ /* 0x000fc80000010000 */
        /* <DEDUP_REMOVED lines=19> */
[----:B------:R-:W-:Y:S01]  /*0db0*/  @!P3 STS [R18+UR5], R28 ;  /* 0x0000001c1200b988 */ /* 0x000fe20008000805 */
[----:B------:R-:W-:Y:S01]  /*0dc0*/  MOV R20, RZ ;  /* 0x000000ff00147202 */ /* 0x000fe20000000f00 */
[----:B------:R-:W-:Y:S06]  /*0dd0*/  BAR.SYNC.DEFER_BLOCKING 0x0 ;  /* 0x0000000000007b1d */ /* 0x000fec0000010000 */
[----:B------:R-:W0:Y:S04]  /*0de0*/  @P5 LDS R20, [R24] ;  /* 0x0000000018145984 */ /* 0x000e280000000800 */
        /* <DEDUP_REMOVED lines=9> */
[----:B------:R-:W-:Y:S01]  /*0e80*/  BSSY B0, `(.L_x_611) ;  /* 0x0000011000007945 */ /* 0x000fe20003800000 */
[----:B0-----:R-:W-:-:S03]  /*0e90*/  FADD.FTZ R18, R26, R18 ;  /* 0x000000121a127221 */ /* 0x001fc60000010000 */
[----:B------:R-:W-:Y:S05]  /*0ea0*/  @P0 BRA `(.L_x_612) ;  /* 0x0000000000380947 */ /* 0x000fea0003800000 */
[----:B------:R-:W-:Y:S01]  /*0eb0*/  I2FP.F32.S32 R20, UR10 ;  /* 0x0000000a00147c45 */ /* 0x000fe20008201400 */
[----:B------:R-:W-:Y:S01]  /*0ec0*/  UMOV UR6, 0x88e368f1 ;  /* 0x88e368f100067882 */ /* 0x000fe20000000000 */
[----:B------:R-:W-:Y:S02]  /*0ed0*/  UMOV UR7, 0x3ee4f8b5 ;  /* 0x3ee4f8b500077882 */ /* 0x000fe40000000000 */
[----:B------:R-:W0:Y:S02]  /*0ee0*/  MUFU.RCP R25, R20 ;  /* 0x0000001400197308 */ /* 0x000e240000001000 */
[----:B0-----:R-:W-:-:S06]  /*0ef0*/  FMUL.FTZ R4, R18, R25 ;  /* 0x0000001912047220 */ /* 0x001fcc0000410000 */
[----:B------:R-:W0:Y:S02]  /*0f00*/  F2F.F64.F32 R24, R4 ;  /* 0x0000000400187310 */ /* 0x000e240000201800 */
[----:B0-----:R-:W-:Y:S01]  /*0f10*/  DADD R24, R24, UR6 ;  /* 0x0000000618187e29 */ /* 0x001fe20008000000 */
[----:B------:R-:W-:Y:S01]  /*0f20*/  UMOV UR6, 0xf0000000 ;  /* 0xf000000000067882 */ /* 0x000fe20000000000 */
[----:B------:R-:W-:-:S04]  /*0f30*/  UMOV UR7, 0x380fffff ;  /* 0x380fffff00077882 */ /* 0x000fc80000000000 */
[----:B------:R-:W0:Y:S02]  /*0f40*/  F2F.F32.F64 R18, R24 ;  /* 0x0000001800127310 */ /* 0x000e240000301000 */
[----:B------:R-:W-:-:S14]  /*0f50*/  DSETP.GEU.AND P0, PT, |R24|, UR6, PT ;  /* 0x0000000618007e2a */ /* 0x000fdc000bf0e200 */
[----:B0-----:R-:W-:-:S06]  /*0f60*/  @!P0 FMUL R18, R18, 1.175494350822287508e-38 ;  /* 0x0080000012128820 */ /* 0x001fcc0000400000 */
[----:B------:R-:W0:Y:S02]  /*0f70*/  MUFU.RSQ R18, R18 ;  /* 0x0000001200127308 */ /* 0x000e240000001400 */
[----:B0-----:R0:W-:Y:S02]  /*0f80*/  STS [UR4+0x4], R18 ;  /* 0x00000412ff007988 */ /* 0x0011e40008000804 */
.L_x_612:
[----:B------:R-:W-:Y:S05]  /*0f90*/  BSYNC B0 ;  /* 0x0000000000007941 */ /* 0x000fea0003800000 */
.L_x_611:
[----:B------:R-:W-:Y:S01]  /*0fa0*/  BAR.SYNC.DEFER_BLOCKING 0x0 ;  /* 0x0000000000007b1d */ /* 0x000fe20000010000 */
[-C--:B------:R-:W-:Y:S02]  /*0fb0*/  IMAD R6, R16, R5.reuse, R6 ;  /* 0x0000000510067224 */ /* 0x080fe400078e0206 */
[--C-:B-----5:R-:W-:Y:S02]  /*0fc0*/  HADD2.F32 R16, -RZ, R11.reuse.H1_H1 ;  /* 0x3000000bff107230 */ /* 0x120fe40000004100 */
[----:B------:R-:W-:Y:S01]  /*0fd0*/  IMAD R5, R6, R5, R2 ;  /* 0x0000000506057224 */ /* 0x000fe200078e0202 */
[----:B------:R-:W-:Y:S01]  /*0fe0*/  ULDC UR5, c[0x0][0x240] ;  /* 0x0000900000057ab9 */ /* 0x000fe20000000800 */
[----:B------:R-:W-:Y:S01]  /*0ff0*/  HADD2.F32 R6, -RZ, R11.H0_H0 ;  /* 0x2000000bff067230 */ /* 0x000fe20000004100 */
[----:B------:R-:W-:Y:S01]  /*1000*/  ULDC.64 UR6, c[0x0][0x210] ;  /* 0x0000840000067ab9 */ /* 0x000fe20000000a00 */
[----:B------:R-:W-:Y:S01]  /*1010*/  HADD2.F32 R2, -RZ, R8.H0_H0 ;  /* 0x20000008ff027230 */ /* 0x000fe20000004100 */
[----:B------:R-:W-:Y:S01]  /*1020*/  LEA R0, R5, R0, 0x5 ;  /* 0x0000000005007211 */ /* 0x000fe200078e28ff */
[----:B------:R-:W-:-:S02]  /*1030*/  HADD2.F32 R11, -RZ, R12.H0_H0 ;  /* 0x2000000cff0b7230 */ /* 0x000fc40000004100 */
[--C-:B------:R-:W-:Y:S02]  /*1040*/  HADD2.F32 R4, -RZ, R9.reuse.H0_H0 ;  /* 0x20000009ff047230 */ /* 0x100fe40000004100 */
[----:B------:R-:W-:Y:S02]  /*1050*/  HADD2.F32 R9, -RZ, R9.H1_H1 ;  /* 0x30000009ff097230 */ /* 0x000fe40000004100 */
[----:B------:R-:W-:Y:S02]  /*1060*/  HADD2.F32 R8, -RZ, R8.H1_H1 ;  /* 0x30000008ff087230 */ /* 0x000fe40000004100 */
[--C-:B------:R-:W-:Y:S02]  /*1070*/  HADD2.F32 R5, -RZ, R10.reuse.H0_H0 ;  /* 0x2000000aff057230 */ /* 0x100fe40000004100 */
[----:B------:R-:W-:Y:S01]  /*1080*/  HADD2.F32 R10, -RZ, R10.H1_H1 ;  /* 0x3000000aff0a7230 */ /* 0x000fe20000004100 */
[----:B------:R-:W1:Y:S02]  /*1090*/  LDS.64 R24, [UR4] ;  /* 0x00000004ff187984 */ /* 0x000e640008000a00 */
[--C-:B-1----:R-:W-:Y:S01]  /*10a0*/  FADD.FTZ R28, R3, -R24.reuse ;  /* 0x80000018031c7221 */ /* 0x102fe20000010000 */
[--C-:B0-----:R-:W-:Y:S01]  /*10b0*/  FADD.FTZ R18, R7, -R24.reuse ;  /* 0x8000001807127221 */ /* 0x101fe20000010000 */
[--C-:B------:R-:W-:Y:S01]  /*10c0*/  FADD.FTZ R20, R17, -R24.reuse ;  /* 0x8000001811147221 */ /* 0x100fe20000010000 */
[--C-:B------:R-:W-:Y:S01]  /*10d0*/  FADD.FTZ R22, R19, -R24.reuse ;  /* 0x8000001813167221 */ /* 0x100fe20000010000 */
[----:B------:R-:W-:Y:S01]  /*10e0*/  FMUL.FTZ R3, R28, R25 ;  /* 0x000000191c037220 */ /* 0x000fe20000410000 */
[--C-:B------:R-:W-:Y:S01]  /*10f0*/  FADD.FTZ R26, R21, -R24.reuse ;  /* 0x80000018151a7221 */ /* 0x100fe20000010000 */
[--C-:B------:R-:W-:Y:S01]  /*1100*/  FADD.FTZ R28, R23, -R24.reuse ;  /* 0x80000018171c7221 */ /* 0x100fe20000010000 */
[--C-:B------:R-:W-:Y:S01]  /*1110*/  FADD.FTZ R27, R27, -R24.reuse ;  /* 0x800000181b1b7221 */ /* 0x100fe20000010000 */
[----:B------:R-:W-:Y:S01]  /*1120*/  FADD.FTZ R24, R29, -R24 ;  /* 0x800000181d187221 */ /* 0x000fe20000010000 */
[----:B------:R-:W-:Y:S01]  /*1130*/  FFMA.FTZ R2, R3, R2, R11 ;  /* 0x0000000203027223 */ /* 0x000fe2000001000b */
[----:B------:R-:W-:-:S02]  /*1140*/  HADD2.F32 R3, -RZ, R13.H0_H0 ;  /* 0x2000000dff037230 */ /* 0x000fc40000004100 */
[-C--:B------:R-:W-:Y:S01]  /*1150*/  FMUL.FTZ R20, R20, R25.reuse ;  /* 0x0000001914147220 */ /* 0x080fe20000410000 */
[----:B------:R-:W-:Y:S02]  /*1160*/  HADD2.F32 R7, -RZ, R12.H1_H1 ;  /* 0x3000000cff077230 */ /* 0x000fe40000004100 */
[-C--:B------:R-:W-:Y:S01]  /*1170*/  FMUL.FTZ R22, R22, R25.reuse ;  /* 0x0000001916167220 */ /* 0x080fe20000410000 */
[----:B------:R-:W-:Y:S02]  /*1180*/  HADD2.F32 R13, -RZ, R13.H1_H1 ;  /* 0x3000000dff0d7230 */ /* 0x000fe40000004100 */
[-C--:B------:R-:W-:Y:S01]  /*1190*/  FMUL.FTZ R24, R24, R25.reuse ;  /* 0x0000001918187220 */ /* 0x080fe20000410000 */
[----:B------:R-:W-:Y:S02]  /*11a0*/  HADD2.F32 R11, -RZ, R15.H0_H0 ;  /* 0x2000000fff0b7230 */ /* 0x000fe40000004100 */
[----:B------:R-:W-:Y:S01]  /*11b0*/  FMUL.FTZ R18, R18, R25 ;  /* 0x0000001912127220 */ /* 0x000fe20000410000 */
[----:B------:R-:W-:-:S02]  /*11c0*/  HADD2.F32 R12, -RZ, R14.H0_H0 ;  /* 0x2000000eff0c7230 */ /* 0x000fc40000004100 */
[----:B------:R-:W-:Y:S01]  /*11d0*/  FFMA.FTZ R3, R20, R4, R3 ;  /* 0x0000000414037223 */ /* 0x000fe20000010003 */
[----:B------:R-:W-:Y:S02]  /*11e0*/  HADD2.F32 R17, -RZ, R14.H1_H1 ;  /* 0x3000000eff117230 */ /* 0x000fe40000004100 */
[----:B------:R-:W-:Y:S01]  /*11f0*/  FMUL.FTZ R14, R27, R25 ;  /* 0x000000191b0e7220 */ /* 0x000fe20000410000 */
[----:B------:R-:W-:Y:S02]  /*1200*/  HADD2.F32 R15, -RZ, R15.H1_H1 ;  /* 0x3000000fff0f7230 */ /* 0x000fe40000004100 */
[----:B------:R-:W-:Y:S01]  /*1210*/  FFMA.FTZ R9, R22, R9, R13 ;  /* 0x0000000916097223 */ /* 0x000fe2000001000d */
[-C--:B------:R-:W-:Y:S01]  /*1220*/  FMUL.FTZ R19, R26, R25.reuse ;  /* 0x000000191a137220 */ /* 0x080fe20000410000 */
[----:B------:R-:W-:Y:S01]  /*1230*/  FMUL.FTZ R28, R28, R25 ;  /* 0x000000191c1c7220 */ /* 0x000fe20000410000 */
[----:B------:R-:W-:Y:S01]  /*1240*/  FFMA.FTZ R6, R14, R6, R11 ;  /* 0x000000060e067223 */ /* 0x000fe2000001000b */
[----:B------:R-:W-:Y:S01]  /*1250*/  FFMA.FTZ R15, R24, R16, R15 ;  /* 0x00000010180f7223 */ /* 0x000fe2000001000f */
[----:B------:R-:W-:Y:S01]  /*1260*/  FFMA.FTZ R7, R18, R8, R7 ;  /* 0x0000000812077223 */ /* 0x000fe20000010007 */
[----:B------:R-:W-:Y:S01]  /*1270*/  FMUL.FTZ R3, R3, UR5 ;  /* 0x0000000503037c20 */ /* 0x000fe20008410000 */
[----:B------:R-:W-:Y:S01]  /*1280*/  FMUL.FTZ R4, R9, UR5 ;  /* 0x0000000509047c20 */ /* 0x000fe20008410000 */
[----:B------:R-:W-:Y:S01]  /*1290*/  FFMA.FTZ R5, R19, R5, R12 ;  /* 0x0000000513057223 */ /* 0x000fe2000001000c */
[----:B------:R-:W-:Y:S01]  /*12a0*/  FFMA.FTZ R10, R28, R10, R17 ;  /* 0x0000000a1c0a7223 */ /* 0x000fe20000010011 */
[----:B------:R-:W-:Y:S01]  /*12b0*/  FMUL.FTZ R8, R6, UR5 ;  /* 0x0000000506087c20 */ /* 0x000fe20008410000 */
[----:B------:R-:W-:Y:S01]  /*12c0*/  FMUL.FTZ R15, R15, UR5 ;  /* 0x000000050f0f7c20 */ /* 0x000fe20008410000 */
[----:B------:R-:W-:Y:S01]  /*12d0*/  FMUL.FTZ R2, R2, UR5 ;  /* 0x0000000502027c20 */ /* 0x000fe20008410000 */
[----:B------:R-:W-:Y:S01]  /*12e0*/  FMUL.FTZ R7, R7, UR5 ;  /* 0x0000000507077c20 */ /* 0x000fe20008410000 */
[----:B------:R-:W-:Y:S01]  /*12f0*/  F2IP.S8.F32.NTZ R3, R4, R3, RZ ;  /* 0x0000000304037243 */ /* 0x000fe200000014ff */
[----:B------:R-:W-:Y:S01]  /*1300*/  FMUL.FTZ R6, R5, UR5 ;  /* 0x0000000505067c20 */ /* 0x000fe20008410000 */
[----:B------:R-:W-:Y:S01]  /*1310*/  FMUL.FTZ R9, R10, UR5 ;  /* 0x000000050a097c20 */ /* 0x000fe20008410000 */
[----:B------:R-:W-:-:S02]  /*1320*/  IADD3 R4, P0, R0, UR6, RZ ;  /* 0x0000000600047c10 */ /* 0x000fc4000ff1e0ff */
[----:B------:R-:W-:Y:S02]  /*1330*/  F2IP.S8.F32.NTZ R8, R15, R8, RZ ;  /* 0x000000080f087243 */ /* 0x000fe400000014ff */
[----:B------:R-:W-:Y:S02]  /*1340*/  F2IP.S8.F32.NTZ R2, R7, R2, R3 ;  /* 0x0000000207027243 */ /* 0x000fe40000001403 */
[----:B------:R-:W-:Y:S02]  /*1350*/  LEA.HI.X.SX32 R5, R0, UR7, 0x1, P0 ;  /* 0x0000000700057c11 */ /* 0x000fe400080f0eff */
[----:B------:R-:W-:-:S05]  /*1360*/  F2IP.S8.F32.NTZ R3, R9, R6, R8 ;  /* 0x0000000609037243 */ /* 0x000fca0000001408 */
[----:B------:R-:W-:Y:S01]  /*1370*/  STG.E.64 desc[UR8][R4.64], R2 ;  /* 0x0000000204007986 */ /* 0x000fe2000c101b08 */
[----:B------:R-:W-:Y:S05]  /*1380*/  EXIT ;  /* 0x000000000000794d */ /* 0x000fea0003800000 */
.L_x_613:
        /* <DEDUP_REMOVED lines=15> */
.L_x_673:


//--------------------- .text._ZN17fastertransformer42layernorm_shift_partition_COL32_warpReduceILi4ELi8EEEvPaPK6__halfS4_S4_iiiifii --------------------------
	.section	.text._ZN17fastertransformer42layernorm_shift_partition_COL32_warpReduceILi4ELi8EEEvPaPK6__halfS4_S4_iiiifii,"ax",@progbits
	.align	128
        .global         _ZN17fastertransformer42layernorm_shift_partition_COL32_warpReduceILi4ELi8EEEvPaPK6__halfS4_S4_iiiifii
        .type           _ZN17fastertransformer42layernorm_shift_partition_COL32_warpReduceILi4ELi8EEEvPaPK6__halfS4_S4_iiiifii,@function
        .size           _ZN17fastertransformer42layernorm_shift_partition_COL32_warpReduceILi4ELi8EEEvPaPK6__halfS4_S4_iiiifii,(.L_x_674 - _ZN17fastertransformer42layernorm_shift_partition_COL32_warpReduceILi4ELi8EEEvPaPK6__halfS4_S4_iiiifii)
        .other          _ZN17fastertransformer42layernorm_shift_partition_COL32_warpReduceILi4ELi8EEEvPaPK6__halfS4_S4_iiiifii,@"STO_CUDA_ENTRY STV_DEFAULT"
_ZN17fastertransformer42layernorm_shift_partition_COL32_warpReduceILi4ELi8EEEvPaPK6__halfS4_S4_iiiifii:
.text._ZN17fastertransformer42layernorm_shift_partition_COL32_warpReduceILi4ELi8EEEvPaPK6__halfS4_S4_iiiifii:
[----:B------:R-:W-:Y:S01]  /*0000*/  LDC R1, c[0x0][0x28] ;  /* 0x00000a00ff017b82 */ /* 0x000fe20000000800 */
[----:B------:R-:W0:Y:S07]  /*0010*/  S2R R24, SR_TID.X ;  /* 0x0000000000187919 */ /* 0x000e2e0000002100 */
[----:B------:R-:W1:Y:S01]  /*0020*/  LDC.64 R6, c[0x0][0x230] ;  /* 0x00008c00ff067b82 */ /* 0x000e620000000a00 */
[----:B------:R-:W2:Y:S07]  /*0030*/  S2R R0, SR_CTAID.X ;  /* 0x0000000000007919 */ /* 0x000eae0000002500 */
[----:B------:R-:W3:Y:S01]  /*0040*/  LDC.64 R16, c[0x0][0x238] ;  /* 0x00008e00ff107b82 */ /* 0x000ee20000000a00 */
[----:B-1----:R-:W-:Y:S01]  /*0050*/  IMAD R3, R7, R6, RZ ;  /* 0x0000000607037224 */ /* 0x002fe200078e02ff */
[----:B0-----:R-:W-:-:S03]  /*0060*/  SHF.R.U32.HI R5, RZ, 0x5, R24 ;  /* 0x00000005ff057819 */ /* 0x001fc60000011618 */
[----:B---3--:R-:W-:Y:S01]  /*0070*/  IMAD R2, R3, R16, RZ ;  /* 0x0000001003027224 */ /* 0x008fe200078e02ff */
[----:B------:R-:W-:Y:S02]  /*0080*/  SHF.L.U32 R4, R24, 0x3, RZ ;  /* 0x0000000318047819 */ /* 0x000fe400000006ff */
[----:B--2---:R-:W-:Y:S02]  /*0090*/  LEA R13, R0, R5, 0x2 ;  /* 0x00000005000d7211 */ /* 0x004fe400078e10ff */
[----:B------:R-:W-:Y:S02]  /*00a0*/  LOP3.LUT R4, R4, 0xf8, RZ, 0xc0, !PT ;  /* 0x000000f804047812 */ /* 0x000fe400078ec0ff */
[----:B------:R-:W-:-:S04]  /*00b0*/  ISETP.GE.AND P0, PT, R13, R2, PT ;  /* 0x000000020d00720c */ /* 0x000fc80003f06270 */
[----:B------:R-:W-:-:S13]  /*00c0*/  ISETP.GE.OR P0, PT, R4, R17, P0 ;  /* 0x000000110400720c */ /* 0x000fda0000706670 */
[----:B------:R-:W-:Y:S05]  /*00d0*/  @P0 EXIT ;  /* 0x000000000000094d */ /* 0x000fea0003800000 */
[----:B------:R-:W0:Y:S01]  /*00e0*/  LDC.64 R8, c[0x0][0x218] ;  /* 0x00008600ff087b82 */ /* 0x000e220000000a00 */
[C---:B------:R-:W-:Y:S01]  /*00f0*/  LOP3.LUT R3, R4.reuse, 0xe0, RZ, 0xc0, !PT ;  /* 0x000000e004037812 */ /* 0x040fe200078ec0ff */
[----:B------:R-:W-:Y:S01]  /*0100*/  ULDC.64 UR8, c[0x0][0x208] ;  /* 0x0000820000087ab9 */ /* 0x000fe20000000a00 */
[----:B------:R-:W-:Y:S01]  /*0110*/  LOP3.LUT R0, R4, 0x18, RZ, 0xc0, !PT ;  /* 0x0000001804007812 */ /* 0x000fe200078ec0ff */
[----:B------:R-:W-:Y:S02]  /*0120*/  ULDC UR4, c[0x0][0x244] ;  /* 0x0000910000047ab9 */ /* 0x000fe40000000800 */
[----:B------:R-:W-:Y:S01]  /*0130*/  IMAD R2, R2, R3, RZ ;  /* 0x0000000302027224 */ /* 0x000fe200078e02ff */
[----:B------:R-:W-:-:S04]  /*0140*/  LEA R3, R13, R0, 0x5 ;  /* 0x000000000d037211 */ /* 0x000fc800078e28ff */
[----:B------:R-:W-:-:S05]  /*0150*/  IADD3 R3, R2, R3, RZ ;  /* 0x0000000302037210 */ /* 0x000fca0007ffe0ff */
[----:B0-----:R-:W-:-:S06]  /*0160*/  IMAD.WIDE R8, R3, 0x2, R8 ;  /* 0x0000000203087825 */ /* 0x001fcc00078e0208 */
[----:B------:R-:W5:Y:S01]  /*0170*/  LDG.E.128 R8, desc[UR8][R8.64] ;  /* 0x0000000808087981 */ /* 0x000f62000c1e1d00 */
[----:B------:R-:W-:Y:S02]  /*0180*/  IABS R21, R16 ;  /* 0x0000001000157213 */ /* 0x000fe40000000000 */
[----:B------:R-:W-:Y:S02]  /*0190*/  IABS R18, R7 ;  /* 0x0000000700127213 */ /* 0x000fe40000000000 */
[----:B------:R-:W0:Y:S01]  /*01a0*/  I2F.RP R0, R21 ;  /* 0x0000001500007306 */ /* 0x000e220000209400 */
[----:B------:R-:W-:-:S07]  /*01b0*/  ISETP.NE.AND P3, PT, RZ, UR4, PT ;  /* 0x00000004ff007c0c */ /* 0x000fce000bf65270 */
[----:B------:R-:W1:Y:S08]  /*01c0*/  I2F.RP R12, R18 ;  /* 0x00000012000c7306 */ /* 0x000e700000209400 */
[----:B0-----:R-:W0:Y:S08]  /*01d0*/  MUFU.RCP R0, R0 ;  /* 0x0000000000007308 */ /* 0x001e300000001000 */
[----:B-1----:R-:W-:Y:S01]  /*01e0*/  MUFU.RCP R12, R12 ;  /* 0x0000000c000c7308 */ /* 0x002fe20000001000 */
[----:B0-----:R-:W-:-:S02]  /*01f0*/  IADD3 R14, R0, 0xffffffe, RZ ;  /* 0x0ffffffe000e7810 */ /* 0x001fc40007ffe0ff */
[----:B------:R-:W-:-:S05]  /*0200*/  IABS R0, R13 ;  /* 0x0000000d00007213 */ /* 0x000fca0000000000 */
[----:B------:R0:W1:Y:S02]  /*0210*/  F2I.FTZ.U32.TRUNC.NTZ R15, R14 ;  /* 0x0000000e000f7305 */ /* 0x000064000021f000 */
[----:B0-----:R-:W-:Y:S01]  /*0220*/  HFMA2.MMA R14, -RZ, RZ, 0, 0 ;  /* 0x00000000ff0e7435 */ /* 0x001fe200000001ff */
[----:B-1----:R-:W-:-:S05]  /*0230*/  IADD3 R6, RZ, -R15, RZ ;  /* 0x8000000fff067210 */ /* 0x002fca0007ffe0ff */
[----:B------:R-:W-:-:S04]  /*0240*/  IMAD R19, R6, R21, RZ ;  /* 0x0000001506137224 */ /* 0x000fc800078e02ff */
[----:B------:R-:W-:Y:S01]  /*0250*/  IMAD.HI.U32 R19, R15, R19, R14 ;  /* 0x000000130f137227 */ /* 0x000fe200078e000e */
[----:B------:R-:W-:-:S04]  /*0260*/  IADD3 R14, R12, 0xffffffe, RZ ;  /* 0x0ffffffe0c0e7810 */ /* 0x000fc80007ffe0ff */
[----:B------:R0:W1:Y:S01]  /*0270*/  F2I.FTZ.U32.TRUNC.NTZ R15, R14 ;  /* 0x0000000e000f7305 */ /* 0x000062000021f000 */
[----:B------:R-:W-:-:S05]  /*0280*/  IMAD.HI.U32 R3, R19, R0, RZ ;  /* 0x0000000013037227 */ /* 0x000fca00078e00ff */
[----:B------:R-:W-:Y:S02]  /*0290*/  IADD3 R6, -R3, RZ, RZ ;  /* 0x000000ff03067210 */ /* 0x000fe40007ffe1ff */
[----:B0-----:R-:W-:-:S03]  /*02a0*/  MOV R14, RZ ;  /* 0x000000ff000e7202 */ /* 0x001fc60000000f00 */
[----:B------:R-:W-:Y:S01]  /*02b0*/  IMAD R6, R21, R6, R0 ;  /* 0x0000000615067224 */ /* 0x000fe200078e0200 */
[----:B-1----:R-:W-:-:S04]  /*02c0*/  IADD3 R23, RZ, -R15, RZ ;  /* 0x8000000fff177210 */ /* 0x002fc80007ffe0ff */
[----:B------:R-:W-:-:S13]  /*02d0*/  ISETP.GT.U32.AND P1, PT, R21, R6, PT ;  /* 0x000000061500720c */ /* 0x000fda0003f24070 */
[-C--:B------:R-:W-:Y:S02]  /*02e0*/  @!P1 IADD3 R6, R6, -R21.reuse, RZ ;  /* 0x8000001506069210 */ /* 0x080fe40007ffe0ff */
[----:B------:R-:W-:Y:S02]  /*02f0*/  @!P1 IADD3 R3, R3, 0x1, RZ ;  /* 0x0000000103039810 */ /* 0x000fe40007ffe0ff */
[----:B------:R-:W-:Y:S02]  /*0300*/  ISETP.GE.U32.AND P0, PT, R6, R21, PT ;  /* 0x000000150600720c */ /* 0x000fe40003f06070 */
[----:B------:R-:W-:-:S04]  /*0310*/  LOP3.LUT R6, R13, R16, RZ, 0x3c, !PT ;  /* 0x000000100d067212 */ /* 0x000fc800078e3cff */
[----:B------:R-:W-:Y:S02]  /*0320*/  ISETP.GE.AND P2, PT, R6, RZ, PT ;  /* 0x000000ff0600720c */ /* 0x000fe40003f46270 */
[----:B------:R-:W-:-:S05]  /*0330*/  LOP3.LUT R6, RZ, R16, RZ, 0x33, !PT ;  /* 0x00000010ff067212 */ /* 0x000fca00078e33ff */
[----:B------:R-:W-:Y:S02]  /*0340*/  @P0 IADD3 R3, R3, 0x1, RZ ;  /* 0x0000000103030810 */ /* 0x000fe40007ffe0ff */
[----:B------:R-:W-:-:S04]  /*0350*/  ISETP.NE.AND P0, PT, R16, RZ, PT ;  /* 0x000000ff1000720c */ /* 0x000fc80003f05270 */
[----:B------:R-:W-:-:S04]  /*0360*/  @!P2 IADD3 R3, -R3, RZ, RZ ;  /* 0x000000ff0303a210 */ /* 0x000fc80007ffe1ff */
[----:B------:R-:W-:Y:S01]  /*0370*/  SEL R12, R6, R3, !P0 ;  /* 0x00000003060c7207 */ /* 0x000fe20004000000 */
[----:B------:R-:W-:Y:S01]  /*0380*/  IMAD R3, R23, R18, RZ ;  /* 0x0000001217037224 */ /* 0x000fe200078e02ff */
[----:B------:R-:W-:Y:S02]  /*0390*/  LOP3.LUT R23, RZ, R7, RZ, 0x33, !PT ;  /* 0x00000007ff177212 */ /* 0x000fe400078e33ff */
[----:B------:R-:W-:Y:S01]  /*03a0*/  IABS R20, R12 ;  /* 0x0000000c00147213 */ /* 0x000fe20000000000 */
[----:B------:R-:W-:Y:S01]  /*03b0*/  IMAD.HI.U32 R22, R15, R3, R14 ;  /* 0x000000030f167227 */ /* 0x000fe200078e000e */
[C---:B------:R-:W-:Y:S02]  /*03c0*/  ISETP.GE.AND P2, PT, R12.reuse, RZ, PT ;  /* 0x000000ff0c00720c */ /* 0x040fe40003f46270 */
[----:B------:R-:W-:Y:S02]  /*03d0*/  MOV R15, R20 ;  /* 0x00000014000f7202 */ /* 0x000fe40000000f00 */
[----:B------:R-:W-:-:S03]  /*03e0*/  IADD3 R12, -R12, RZ, RZ ;  /* 0x000000ff0c0c7210 */ /* 0x000fc60007ffe1ff */
[----:B------:R-:W-:-:S04]  /*03f0*/  IMAD.HI.U32 R3, R22, R15, RZ ;  /* 0x0000000f16037227 */ /* 0x000fc800078e00ff */
[----:B------:R-:W-:Y:S01]  /*0400*/  IMAD R12, R16, R12, R13 ;  /* 0x0000000c100c7224 */ /* 0x000fe200078e020d */
[----:B------:R-:W-:-:S05]  /*0410*/  IADD3 R3, -R3, RZ, RZ ;  /* 0x000000ff03037210 */ /* 0x000fca0007ffe1ff */
[C---:B------:R-:W-:Y:S02]  /*0420*/  IMAD R15, R18.reuse, R3, R15 ;  /* 0x00000003120f7224 */ /* 0x040fe400078e020f */
[----:B------:R-:W0:Y:S03]  /*0430*/  LDC R3, c[0x0][0x248] ;  /* 0x00009200ff037b82 */ /* 0x000e260000000800 */
[----:B------:R-:W-:-:S13]  /*0440*/  ISETP.GT.U32.AND P1, PT, R18, R15, PT ;  /* 0x0000000f1200720c */ /* 0x000fda0003f24070 */
[----:B------:R-:W-:-:S04]  /*0450*/  @!P1 IADD3 R15, R15, -R18, RZ ;  /* 0x800000120f0f9210 */ /* 0x000fc80007ffe0ff */
[----:B------:R-:W-:Y:S02]  /*0460*/  ISETP.GT.U32.AND P1, PT, R18, R15, PT ;  /* 0x0000000f1200720c */ /* 0x000fe40003f24070 */
[----:B0-----:R-:W-:-:S11]  /*0470*/  IABS R20, R3 ;  /* 0x0000000300147213 */ /* 0x001fd60000000000 */
[----:B------:R-:W-:Y:S02]  /*0480*/  @!P1 IADD3 R15, R15, -R18, RZ ;  /* 0x800000120f0f9210 */ /* 0x000fe40007ffe0ff */
[----:B------:R-:W-:-:S03]  /*0490*/  ISETP.NE.AND P1, PT, R7, RZ, PT ;  /* 0x000000ff0700720c */ /* 0x000fc60003f25270 */
[----:B------:R-:W-:Y:S02]  /*04a0*/  IMAD.MOV.U32 R14, RZ, RZ, R15 ;  /* 0x000000ffff0e7224 */ /* 0x000fe400078e000f */
[----:B------:R-:W-:-:S03]  /*04b0*/  IMAD R15, R7, R16, RZ ;  /* 0x00000010070f7224 */ /* 0x000fc600078e02ff */
[----:B------:R-:W-:Y:S02]  /*04c0*/  @!P2 IADD3 R14, -R14, RZ, RZ ;  /* 0x000000ff0e0ea210 */ /* 0x000fe40007ffe1ff */
[----:B------:R-:W-:Y:S02]  /*04d0*/  IABS R26, R15 ;  /* 0x0000000f001a7213 */ /* 0x000fe40000000000 */
[----:B------:R-:W-:Y:S01]  /*04e0*/  SEL R14, R23, R14, !P1 ;  /* 0x0000000e170e7207 */ /* 0x000fe20004800000 */
[----:B------:R-:W-:Y:S06]  /*04f0*/  @!P3 BRA `(.L_x_614) ;  /* 0x000000000064b947 */ /* 0x000fec0003800000 */
[----:B------:R-:W-:Y:S02]  /*0500*/  IADD3 R12, R12, -UR4, R16 ;  /* 0x800000040c0c7c10 */ /* 0x000fe4000fffe010 */
[----:B------:R-:W-:Y:S02]  /*0510*/  IADD3 R7, R14, -UR4, R7 ;  /* 0x800000040e077c10 */ /* 0x000fe4000fffe007 */
[----:B------:R-:W-:Y:S02]  /*0520*/  IABS R14, R12 ;  /* 0x0000000c000e7213 */ /* 0x000fe40000000000 */
[----:B------:R-:W-:Y:S02]  /*0530*/  IABS R25, R7 ;  /* 0x0000000700197213 */ /* 0x000fe40000000000 */
[----:B------:R-:W-:Y:S01]  /*0540*/  ISETP.GE.AND P5, PT, R12, RZ, PT ;  /* 0x000000ff0c00720c */ /* 0x000fe20003fa6270 */
[----:B------:R-:W-:-:S04]  /*0550*/  IMAD.HI.U32 R19, R19, R14, RZ ;  /* 0x0000000e13137227 */ /* 0x000fc800078e00ff */
[----:B------:R-:W-:Y:S01]  /*0560*/  IMAD.HI.U32 R22, R22, R25, RZ ;  /* 0x0000001916167227 */ /* 0x000fe200078e00ff */
[----:B------:R-:W-:-:S04]  /*0570*/  IADD3 R19, -R19, RZ, RZ ;  /* 0x000000ff13137210 */ /* 0x000fc80007ffe1ff */
[----:B------:R-:W-:Y:S01]  /*0580*/  IADD3 R22, -R22, RZ, RZ ;  /* 0x000000ff16167210 */ /* 0x000fe20007ffe1ff */
[----:B------:R-:W-:-:S04]  /*0590*/  IMAD R14, R21, R19, R14 ;  /* 0x00000013150e7224 */ /* 0x000fc800078e020e */
[----:B------:R-:W-:Y:S01]  /*05a0*/  IMAD R25, R18, R22, R25 ;  /* 0x0000001612197224 */ /* 0x000fe200078e0219 */
[----:B------:R-:W-:-:S04]  /*05b0*/  ISETP.GT.U32.AND P3, PT, R21, R14, PT ;  /* 0x0000000e1500720c */ /* 0x000fc80003f64070 */
[----:B------:R-:W-:-:S09]  /*05c0*/  ISETP.GT.U32.AND P2, PT, R18, R25, PT ;  /* 0x000000191200720c */ /* 0x000fd20003f44070 */
[----:B------:R-:W-:Y:S02]  /*05d0*/  @!P3 IADD3 R14, R14, -R21, RZ ;  /* 0x800000150e0eb210 */ /* 0x000fe40007ffe0ff */
[----:B------:R-:W-:Y:S02]  /*05e0*/  ISETP.GE.AND P3, PT, R7, RZ, PT ;  /* 0x000000ff0700720c */ /* 0x000fe40003f66270 */
[----:B------:R-:W-:Y:S02]  /*05f0*/  @!P2 IADD3 R25, R25, -R18, RZ ;  /* 0x800000121919a210 */ /* 0x000fe40007ffe0ff */
[----:B------:R-:W-:Y:S02]  /*0600*/  ISETP.GT.U32.AND P4, PT, R21, R14, PT ;  /* 0x0000000e1500720c */ /* 0x000fe40003f84070 */
[----:B------:R-:W-:-:S11]  /*0610*/  ISETP.GT.U32.AND P2, PT, R18, R25, PT ;  /* 0x000000191200720c */ /* 0x000fd60003f44070 */
[----:B------:R-:W-:Y:S02]  /*0620*/  @!P4 IADD3 R14, R14, -R21, RZ ;  /* 0x800000150e0ec210 */ /* 0x000fe40007ffe0ff */
[----:B------:R-:W-:Y:S02]  /*0630*/  @!P2 IADD3 R25, R25, -R18, RZ ;  /* 0x800000121919a210 */ /* 0x000fe40007ffe0ff */
[----:B------:R-:W-:Y:S02]  /*0640*/  MOV R7, R14 ;  /* 0x0000000e00077202 */ /* 0x000fe40000000f00 */
[----:B------:R-:W-:Y:S02]  /*0650*/  @!P3 IADD3 R25, -R25, RZ, RZ ;  /* 0x000000ff1919b210 */ /* 0x000fe40007ffe1ff */
[----:B------:R-:W-:Y:S02]  /*0660*/  @!P5 IADD3 R7, -R7, RZ, RZ ;  /* 0x000000ff0707d210 */ /* 0x000fe40007ffe1ff */
[----:B------:R-:W-:-:S02]  /*0670*/  SEL R14, R23, R25, !P1 ;  /* 0x00000019170e7207 */ /* 0x000fc40004800000 */
[----:B------:R-:W-:-:S07]  /*0680*/  SEL R12, R6, R7, !P0 ;  /* 0x00000007060c7207 */ /* 0x000fce0004000000 */
.L_x_614:
[----:B------:R-:W0:Y:S01]  /*0690*/  I2F.RP R22, R20 ;  /* 0x0000001400167306 */ /* 0x000e220000209400 */
[----:B------:R-:W-:Y:S01]  /*06a0*/  MOV R18, RZ ;  /* 0x000000ff00127202 */ /* 0x000fe20000000f00 */
[----:B------:R-:W1:Y:S01]  /*06b0*/  S2UR UR5, SR_CgaCtaId ;  /* 0x00000000000579c3 */ /* 0x000e620000008800 */
[----:B------:R-:W-:-:S05]  /*06c0*/  LOP3.LUT R16, R16, R3, RZ, 0x3c, !PT ;  /* 0x0000000310107212 */ /* 0x000fca00078e3cff */
[----:B------:R-:W2:Y:S08]  /*06d0*/  I2F.RP R23, R26 ;  /* 0x0000001a00177306 */ /* 0x000eb00000209400 */
[----:B0-----:R-:W0:Y:S08]  /*06e0*/  MUFU.RCP R22, R22 ;  /* 0x0000001600167308 */ /* 0x001e300000001000 */
[----:B--2---:R-:W2:Y:S01]  /*06f0*/  MUFU.RCP R23, R23 ;  /* 0x0000001700177308 */ /* 0x004ea20000001000 */
[----:B0-----:R-:W-:Y:S01]  /*0700*/  IADD3 R19, R22, 0xffffffe, RZ ;  /* 0x0ffffffe16137810 */ /* 0x001fe20007ffe0ff */
[----:B-----5:R-:W-:-:S06]  /*0710*/  HADD2.F32 R22, -RZ, R11.H1_H1 ;  /* 0x3000000bff167230 */ /* 0x020fcc0000004100 */
[----:B------:R-:W0:Y:S01]  /*0720*/  F2I.FTZ.U32.TRUNC.NTZ R19, R19 ;  /* 0x0000001300137305 */ /* 0x000e22000021f000 */
[----:B--2---:R-:W-:-:S07]  /*0730*/  VIADD R6, R23, 0xffffffe ;  /* 0x0ffffffe17067836 */ /* 0x004fce0000000000 */
[----:B------:R2:W3:Y:S01]  /*0740*/  F2I.FTZ.U32.TRUNC.NTZ R7, R6 ;  /* 0x0000000600077305 */ /* 0x0004e2000021f000 */
[----:B0-----:R-:W-:Y:S02]  /*0750*/  IADD3 R25, RZ, -R19, RZ ;  /* 0x80000013ff197210 */ /* 0x001fe40007ffe0ff */
[----:B--2---:R-:W-:-:S03]  /*0760*/  MOV R6, RZ ;  /* 0x000000ff00067202 */ /* 0x004fc60000000f00 */
[----:B------:R-:W-:Y:S01]  /*0770*/  IMAD R25, R25, R20, RZ ;  /* 0x0000001419197224 */ /* 0x000fe200078e02ff */
[----:B---3--:R-:W-:-:S03]  /*0780*/  IADD3 R29, RZ, -R7, RZ ;  /* 0x80000007ff1d7210 */ /* 0x008fc60007ffe0ff */
[----:B------:R-:W-:Y:S01]  /*0790*/  IMAD.HI.U32 R18, R19, R25, R18 ;  /* 0x0000001913127227 */ /* 0x000fe200078e0012 */
[----:B------:R-:W-:-:S03]  /*07a0*/  IABS R19, R12 ;  /* 0x0000000c00137213 */ /* 0x000fc60000000000 */
[----:B------:R-:W-:Y:S02]  /*07b0*/  IMAD R29, R29, R26, RZ ;  /* 0x0000001a1d1d7224 */ /* 0x000fe400078e02ff */
[----:B------:R-:W-:-:S04]  /*07c0*/  IMAD.HI.U32 R25, R18, R21, RZ ;  /* 0x0000001512197227 */ /* 0x000fc800078e00ff */
[----:B------:R-:W-:Y:S01]  /*07d0*/  IMAD.HI.U32 R29, R7, R29, R6 ;  /* 0x0000001d071d7227 */ /* 0x000fe200078e0006 */
[----:B------:R-:W-:Y:S02]  /*07e0*/  IABS R7, R14 ;  /* 0x0000000e00077213 */ /* 0x000fe40000000000 */
[----:B------:R-:W-:Y:S01]  /*07f0*/  IADD3 R6, -R25, RZ, RZ ;  /* 0x000000ff19067210 */ /* 0x000fe20007ffe1ff */
[----:B------:R-:W-:-:S04]  /*0800*/  IMAD.HI.U32 R27, R18, R19, RZ ;  /* 0x00000013121b7227 */ /* 0x000fc800078e00ff */
[----:B------:R-:W-:-:S04]  /*0810*/  IMAD.HI.U32 R23, R18, R7, RZ ;  /* 0x0000000712177227 */ /* 0x000fc800078e00ff */
[----:B------:R-:W-:Y:S01]  /*0820*/  IMAD R21, R20, R6, R21 ;  /* 0x0000000614157224 */ /* 0x000fe200078e0215 */
[----:B------:R-:W-:Y:S01]  /*0830*/  IADD3 R6, -R23, RZ, RZ ;  /* 0x000000ff17067210 */ /* 0x000fe20007ffe1ff */
[----:B------:R-:W-:-:S03]  /*0840*/  IMAD.HI.U32 R29, R29, R0, RZ ;  /* 0x000000001d1d7227 */ /* 0x000fc600078e00ff */
[C---:B------:R-:W-:Y:S01]  /*0850*/  ISETP.GT.U32.AND P1, PT, R20.reuse, R21, PT ;  /* 0x000000151400720c */ /* 0x040fe20003f24070 */
[----:B------:R-:W-:Y:S01]  /*0860*/  IMAD R7, R20, R6, R7 ;  /* 0x0000000614077224 */ /* 0x000fe200078e0207 */
[----:B------:R-:W-:Y:S01]  /*0870*/  IADD3 R6, -R27, RZ, RZ ;  /* 0x000000ff1b067210 */ /* 0x000fe20007ffe1ff */
[----:B------:R-:W-:-:S03]  /*0880*/  HADD2.F32 R18, -RZ, R9.H1_H1 ;  /* 0x30000009ff127230 */ /* 0x000fc60000004100 */
[C---:B------:R-:W-:Y:S01]  /*0890*/  ISETP.GT.U32.AND P0, PT, R20.reuse, R7, PT ;  /* 0x000000071400720c */ /* 0x040fe20003f04070 */
[----:B------:R-:W-:Y:S01]  /*08a0*/  IMAD R19, R20, R6, R19 ;  /* 0x0000000614137224 */ /* 0x000fe200078e0213 */
[----:B------:R-:W-:-:S04]  /*08b0*/  IABS R6, R15 ;  /* 0x0000000f00067213 */ /* 0x000fc80000000000 */
[----:B------:R-:W-:Y:S02]  /*08c0*/  IADD3 R6, RZ, -R6, RZ ;  /* 0x80000006ff067210 */ /* 0x000fe40007ffe0ff */
[----:B------:R-:W-:Y:S02]  /*08d0*/  ISETP.GT.U32.AND P6, PT, R20, R19, PT ;  /* 0x000000131400720c */ /* 0x000fe40003fc4070 */
[----:B------:R-:W-:Y:S01]  /*08e0*/  @!P1 IADD3 R21, R21, -R20, RZ ;  /* 0x8000001415159210 */ /* 0x000fe20007ffe0ff */
[----:B------:R-:W-:Y:S01]  /*08f0*/  IMAD R29, R29, R6, R0 ;  /* 0x000000061d1d7224 */ /* 0x000fe200078e0200 */
[----:B------:R-:W-:Y:S01]  /*0900*/  @!P1 IADD3 R25, R25, 0x1, RZ ;  /* 0x0000000119199810 */ /* 0x000fe20007ffe0ff */
[--C-:B------:R-:W-:Y:S01]  /*0910*/  HADD2.F32 R0, -RZ, R8.reuse.H0_H0 ;  /* 0x20000008ff007230 */ /* 0x100fe20000004100 */
[-C--:B------:R-:W-:Y:S01]  /*0920*/  @!P0 IADD3 R7, R7, -R20.reuse, RZ ;  /* 0x8000001407078210 */ /* 0x080fe20007ffe0ff */
[----:B------:R-:W-:Y:S01]  /*0930*/  HADD2.F32 R6, -RZ, R8.H1_H1 ;  /* 0x30000008ff067230 */ /* 0x000fe20000004100 */
[----:B------:R-:W-:-:S02]  /*0940*/  ISETP.GE.U32.AND P3, PT, R21, R20, PT ;  /* 0x000000141500720c */ /* 0x000fc40003f66070 */
[----:B------:R-:W-:Y:S01]  /*0950*/  FADD.FTZ R21, RZ, R0 ;  /* 0x00000000ff157221 */ /* 0x000fe20000010000 */
[-C--:B------:R-:W-:Y:S01]  /*0960*/  ISETP.GE.U32.AND P2, PT, R7, R20.reuse, PT ;  /* 0x000000140700720c */ /* 0x080fe20003f46070 */
[----:B------:R-:W-:Y:S01]  /*0970*/  HADD2.F32 R7, -RZ, R9.H0_H0 ;  /* 0x20000009ff077230 */ /* 0x000fe20000004100 */
[-C--:B------:R-:W-:Y:S01]  /*0980*/  @!P6 IADD3 R19, R19, -R20.reuse, RZ ;  /* 0x800000141313e210 */ /* 0x080fe20007ffe0ff */
[----:B------:R-:W-:Y:S01]  /*0990*/  FADD.FTZ R8, R21, R6 ;  /* 0x0000000615087221 */ /* 0x000fe20000010000 */
[----:B------:R-:W-:Y:S01]  /*09a0*/  HADD2.F32 R21, -RZ, R11.H0_H0 ;  /* 0x2000000bff157230 */ /* 0x000fe20000004100 */
[----:B------:R-:W-:Y:S02]  /*09b0*/  @!P6 IADD3 R27, R27, 0x1, RZ ;  /* 0x000000011b1be810 */ /* 0x000fe40007ffe0ff */
[----:B------:R-:W-:Y:S01]  /*09c0*/  FADD.FTZ R9, R8, R7 ;  /* 0x0000000708097221 */ /* 0x000fe20000010000 */
[----:B------:R-:W-:Y:S01]  /*09d0*/  ISETP.GE.U32.AND P4, PT, R19, R20, PT ;  /* 0x000000141300720c */ /* 0x000fe20003f86070 */
[--C-:B------:R-:W-:Y:S01]  /*09e0*/  HADD2.F32 R19, -RZ, R10.reuse.H0_H0 ;  /* 0x2000000aff137230 */ /* 0x100fe20000004100 */
[----:B------:R-:W-:Y:S01]  /*09f0*/  ISETP.GT.U32.AND P6, PT, R26, R29, PT ;  /* 0x0000001d1a00720c */ /* 0x000fe20003fc4070 */
[----:B------:R-:W-:Y:S01]  /*0a00*/  FADD.FTZ R8, R9, R18 ;  /* 0x0000001209087221 */ /* 0x000fe20000010000 */
[----:B------:R-:W-:Y:S01]  /*0a10*/  HADD2.F32 R20, -RZ, R10.H1_H1 ;  /* 0x3000000aff147230 */ /* 0x000fe20000004100 */
[----:B------:R-:W-:-:S02]  /*0a20*/  @!P0 IADD3 R23, R23, 0x1, RZ ;  /* 0x0000000117178810 */ /* 0x000fc40007ffe0ff */
[----:B------:R-:W-:Y:S01]  /*0a30*/  FADD.FTZ R9, R8, R19 ;  /* 0x0000001308097221 */ /* 0x000fe20000010000 */
[----:B------:R-:W-:Y:S02]  /*0a40*/  @P3 IADD3 R25, R25, 0x1, RZ ;  /* 0x0000000119193810 */ /* 0x000fe40007ffe0ff */
[----:B------:R-:W-:Y:S01]  /*0a50*/  @P2 IADD3 R23, R23, 0x1, RZ ;  /* 0x0000000117172810 */ /* 0x000fe20007ffe0ff */
[----:B------:R-:W-:Y:S01]  /*0a60*/  FADD.FTZ R8, R9, R20 ;  /* 0x0000001409087221 */ /* 0x000fe20000010000 */
[----:B------:R-:W-:Y:S01]  /*0a70*/  LOP3.LUT P0, RZ, R24, 0x1f, RZ, 0xc0, !PT ;  /* 0x0000001f18ff7812 */ /* 0x000fe2000780c0ff */
[----:B------:R-:W-:Y:S01]  /*0a80*/  @P4 VIADD R27, R27, 0x1 ;  /* 0x000000011b1b4836 */ /* 0x000fe20000000000 */
[----:B------:R-:W-:Y:S01]  /*0a90*/  ISETP.GE.AND P4, PT, R13, RZ, PT ;  /* 0x000000ff0d00720c */ /* 0x000fe20003f86270 */
[----:B------:R-:W-:Y:S01]  /*0aa0*/  FADD.FTZ R9, R8, R21 ;  /* 0x0000001508097221 */ /* 0x000fe20000010000 */
[----:B------:R-:W-:Y:S02]  /*0ab0*/  LOP3.LUT R8, R12, R3, RZ, 0x3c, !PT ;  /* 0x000000030c087212 */ /* 0x000fe400078e3cff */
[----:B------:R-:W-:Y:S01]  /*0ac0*/  @!P6 IADD3 R29, R29, -R26, RZ ;  /* 0x8000001a1d1de210 */ /* 0x000fe20007ffe0ff */
[----:B------:R-:W-:Y:S01]  /*0ad0*/  FADD.FTZ R9, R9, R22 ;  /* 0x0000001609097221 */ /* 0x000fe20000010000 */
[----:B------:R-:W-:-:S02]  /*0ae0*/  ISETP.GE.AND P5, PT, R8, RZ, PT ;  /* 0x000000ff0800720c */ /* 0x000fc40003fa6270 */
[----:B------:R-:W-:Y:S02]  /*0af0*/  ISETP.GT.U32.AND P6, PT, R26, R29, PT ;  /* 0x0000001d1a00720c */ /* 0x000fe40003fc4070 */
[----:B------:R-:W0:Y:S01]  /*0b00*/  SHFL.BFLY PT, R8, R9, 0x10, 0x1f ;  /* 0x0e001f0009087f89 */ /* 0x000e2200000e0000 */
[----:B------:R-:W-:-:S08]  /*0b10*/  MOV R10, R27 ;  /* 0x0000001b000a7202 */ /* 0x000fd00000000f00 */
[----:B------:R-:W-:Y:S02]  /*0b20*/  @!P5 IADD3 R10, -R10, RZ, RZ ;  /* 0x000000ff0a0ad210 */ /* 0x000fe40007ffe1ff */
[----:B------:R-:W-:Y:S02]  /*0b30*/  @!P6 IADD3 R29, R29, -R26, RZ ;  /* 0x8000001a1d1de210 */ /* 0x000fe40007ffe0ff */
[----:B------:R-:W-:Y:S02]  /*0b40*/  ISETP.NE.AND P6, PT, R15, RZ, PT ;  /* 0x000000ff0f00720c */ /* 0x000fe40003fc5270 */
[----:B------:R-:W-:Y:S02]  /*0b50*/  ISETP.NE.AND P5, PT, R3, RZ, PT ;  /* 0x000000ff0300720c */ /* 0x000fe40003fa5270 */
[----:B------:R-:W-:Y:S02]  /*0b60*/  @!P4 IADD3 R29, -R29, RZ, RZ ;  /* 0x000000ff1d1dc210 */ /* 0x000fe40007ffe1ff */
[----:B------:R-:W-:Y:S01]  /*0b70*/  ISETP.GE.AND P4, PT, R16, RZ, PT ;  /* 0x000000ff1000720c */ /* 0x000fe20003f86270 */
[----:B0-----:R-:W-:-:S06]  /*0b80*/  FADD.FTZ R8, R9, R8 ;  /* 0x0000000809087221 */ /* 0x001fcc0000010000 */
[----:B------:R-:W-:Y:S01]  /*0b90*/  @!P6 LOP3.LUT R29, RZ, R15, RZ, 0x33, !PT ;  /* 0x0000000fff1de212 */ /* 0x000fe200078e33ff */
[----:B------:R-:W0:Y:S05]  /*0ba0*/  SHFL.BFLY PT, R11, R8, 0x8, 0x1f ;  /* 0x0d001f00080b7f89 */ /* 0x000e2a00000e0000 */
[----:B------:R-:W-:Y:S01]  /*0bb0*/  @!P4 IADD3 R25, -R25, RZ, RZ ;  /* 0x000000ff1919c210 */ /* 0x000fe20007ffe1ff */
[----:B0-----:R-:W-:-:S05]  /*0bc0*/  FADD.FTZ R11, R8, R11 ;  /* 0x0000000b080b7221 */ /* 0x001fca0000010000 */
[----:B------:R-:W0:Y:S02]  /*0bd0*/  SHFL.BFLY PT, R28, R11, 0x4, 0x1f ;  /* 0x0c801f000b1c7f89 */ /* 0x000e2400000e0000 */
[----:B0-----:R-:W-:Y:S01]  /*0be0*/  FADD.FTZ R26, R11, R28 ;  /* 0x0000001c0b1a7221 */ /* 0x001fe20000010000 */
[----:B------:R-:W-:-:S04]  /*0bf0*/  LOP3.LUT R11, RZ, R3, RZ, 0x33, !PT ;  /* 0x00000003ff0b7212 */ /* 0x000fc800078e33ff */
[----:B------:R-:W0:Y:S01]  /*0c00*/  SHFL.BFLY PT, R27, R26, 0x2, 0x1f ;  /* 0x0c401f001a1b7f89 */ /* 0x000e2200000e0000 */
[C---:B------:R-:W-:Y:S02]  /*0c10*/  SEL R10, R11.reuse, R10, !P5 ;  /* 0x0000000a0b0a7207 */ /* 0x040fe40006800000 */
[----:B------:R-:W-:Y:S02]  /*0c20*/  SEL R25, R11, R25, !P5 ;  /* 0x000000190b197207 */ /* 0x000fe40006800000 */
[----:B------:R-:W-:-:S05]  /*0c30*/  IADD3 R8, -R10, RZ, RZ ;  /* 0x000000ff0a087210 */ /* 0x000fca0007ffe1ff */
[----:B------:R-:W-:Y:S01]  /*0c40*/  IMAD R8, R3, R8, R12 ;  /* 0x0000000803087224 */ /* 0x000fe200078e020c */
[----:B------:R-:W-:-:S04]  /*0c50*/  LOP3.LUT R12, R14, R3, RZ, 0x3c, !PT ;  /* 0x000000030e0c7212 */ /* 0x000fc800078e3cff */
[----:B------:R-:W-:Y:S02]  /*0c60*/  ISETP.GE.AND P1, PT, R12, RZ, PT ;  /* 0x000000ff0c00720c */ /* 0x000fe40003f26270 */
[----:B------:R-:W-:Y:S02]  /*0c70*/  IADD3 R16, R8, R13, -R29 ;  /* 0x0000000d08107210 */ /* 0x000fe40007ffe81d */
[----:B------:R-:W2:Y:S01]  /*0c80*/  LDC.64 R8, c[0x0][0x220] ;  /* 0x00008800ff087b82 */ /* 0x000ea20000000a00 */
[----:B0-----:R-:W-:-:S07]  /*0c90*/  FADD.FTZ R15, R26, R27 ;  /* 0x0000001b1a0f7221 */ /* 0x001fce0000010000 */
[----:B------:R-:W0:Y:S01]  /*0ca0*/  LDC.64 R12, c[0x0][0x228] ;  /* 0x00008a00ff0c7b82 */ /* 0x000e220000000a00 */
[----:B------:R-:W-:Y:S01]  /*0cb0*/  @!P1 IADD3 R23, -R23, RZ, RZ ;  /* 0x000000ff17179210 */ /* 0x000fe20007ffe1ff */
[----:B------:R-:W3:Y:S03]  /*0cc0*/  SHFL.BFLY PT, R26, R15, 0x1, 0x1f ;  /* 0x0c201f000f1a7f89 */ /* 0x000ee600000e0000 */
[----:B------:R-:W-:-:S05]  /*0cd0*/  SEL R23, R11, R23, !P5 ;  /* 0x000000170b177207 */ /* 0x000fca0006800000 */
[----:B------:R-:W-:Y:S01]  /*0ce0*/  IMAD R24, R25, R23, R10 ;  /* 0x0000001719187224 */ /* 0x000fe200078e020a */
[----:B------:R-:W-:Y:S01]  /*0cf0*/  UMOV UR4, 0x400 ;  /* 0x0000040000047882 */ /* 0x000fe20000000000 */
[----:B------:R-:W-:Y:S01]  /*0d00*/  IADD3 R23, -R23, RZ, RZ ;  /* 0x000000ff17177210 */ /* 0x000fe20007ffe1ff */
[----:B--2---:R-:W-:-:S04]  /*0d10*/  IMAD.WIDE.U32 R8, R4, 0x2, R8 ;  /* 0x0000000204087825 */ /* 0x004fc800078e0008 */
[----:B---3--:R-:W-:Y:S01]  /*0d20*/  @!P0 FADD.FTZ R25, R15, R26 ;  /* 0x0000001a0f198221 */ /* 0x008fe20000010000 */
[----:B------:R-:W-:Y:S01]  /*0d30*/  @!P0 I2FP.F32.S32 R26, R17 ;  /* 0x00000011001a8245 */ /* 0x000fe20000201400 */
[----:B-1----:R-:W-:Y:S01]  /*0d40*/  ULEA UR6, UR5, UR4, 0x18 ;  /* 0x0000000405067291 */ /* 0x002fe2000f8ec03f */
[----:B0-----:R-:W-:Y:S01]  /*0d50*/  IMAD.WIDE.U32 R12, R4, 0x2, R12 ;  /* 0x00000002040c7825 */ /* 0x001fe200078e000c */
[----:B------:R-:W5:Y:S03]  /*0d60*/  LDG.E.128 R8, desc[UR8][R8.64] ;  /* 0x0000000808087981 */ /* 0x000f66000c1e1d00 */
[----:B------:R-:W0:Y:S01]  /*0d70*/  @!P0 MUFU.RCP R26, R26 ;  /* 0x0000001a001a8308 */ /* 0x000e220000001000 */
[----:B------:R-:W-:Y:S02]  /*0d80*/  IMAD R23, R3, R23, R14 ;  /* 0x0000001703177224 */ /* 0x000fe400078e020e */
[----:B------:R-:W5:Y:S01]  /*0d90*/  LDG.E.128 R12, desc[UR8][R12.64] ;  /* 0x000000080c0c7981 */ /* 0x000f62000c1e1d00 */
[----:B------:R-:W-:Y:S01]  /*0da0*/  UIADD3 UR4, UR4, 0x10, URZ ;  /* 0x0000001004047890 */ /* 0x000fe2000fffe03f */
[-C--:B------:R-:W-:Y:S01]  /*0db0*/  IMAD R23, R24, R3.reuse, R23 ;  /* 0x0000000318177224 */ /* 0x080fe200078e0217 */
[----:B------:R-:W-:Y:S02]  /*0dc0*/  BSSY B0, `(.L_x_615) ;  /* 0x0000032000007945 */ /* 0x000fe40003800000 */
[----:B------:R-:W-:Y:S01]  /*0dd0*/  ULEA UR4, UR5, UR4, 0x18 ;  /* 0x0000000405047291 */ /* 0x000fe2000f8ec03f */
[----:B------:R-:W-:-:S02]  /*0de0*/  IMAD R23, R23, R3, R16 ;  /* 0x0000000317177224 */ /* 0x000fc400078e0210 */
[----:B0-----:R-:W-:Y:S01]  /*0df0*/  @!P0 FMUL.FTZ R28, R25, R26 ;  /* 0x0000001a191c8220 */ /* 0x001fe20000410000 */
[----:B------:R-:W-:-:S05]  /*0e00*/  LEA R25, R5, UR6, 0x2 ;  /* 0x0000000605197c11 */ /* 0x000fca000f8e10ff */
[----:B------:R-:W-:Y:S01]  /*0e10*/  @!P0 STS [R25], R28 ;  /* 0x0000001c19008388 */ /* 0x000fe20000000800 */
[----:B------:R-:W-:Y:S06]  /*0e20*/  BAR.SYNC.DEFER_BLOCKING 0x0 ;  /* 0x0000000000007b1d */ /* 0x000fec0000010000 */
[----:B------:R-:W0:Y:S02]  /*0e30*/  LDS R27, [R25] ;  /* 0x00000000191b7984 */ /* 0x000e240000000800 */
[--C-:B0-----:R-:W-:Y:S01]  /*0e40*/  FADD.FTZ R3, R0, -R27.reuse ;  /* 0x8000001b00037221 */ /* 0x101fe20000010000 */
[----:B------:R-:W-:-:S03]  /*0e50*/  FADD.FTZ R16, R6, -R27 ;  /* 0x8000001b06107221 */ /* 0x000fc60000010000 */
[----:B------:R-:W-:-:S04]  /*0e60*/  FFMA.FTZ R3, R3, R3, RZ ;  /* 0x0000000303037223 */ /* 0x000fc800000100ff */
        /* <DEDUP_REMOVED lines=14> */
[----:B0-----:R-:W-:Y:S01]  /*0f50*/  FADD.FTZ R16, R3, R16 ;  /* 0x0000001003107221 */ /* 0x001fe20000010000 */
[----:B------:R-:W-:-:S04]  /*0f60*/  LEA R3, R5, UR4, 0x2 ;  /* 0x0000000405037c11 */ /* 0x000fc8000f8e10ff */
        /* <DEDUP_REMOVED lines=8> */
[----:B------:R-:W-:Y:S06]  /*0ff0*/  @P0 BRA `(.L_x_616) ;  /* 0x0000000000380947 */ /* 0x000fec0003800000 */
[----:B------:R-:W-:Y:S01]  /*1000*/  I2FP.F32.S32 R27, R17 ;  /* 0x00000011001b7245 */ /* 0x000fe20000201400 */
[----:B------:R-:W-:Y:S01]  /*1010*/  UMOV UR4, 0x88e368f1 ;  /* 0x88e368f100047882 */ /* 0x000fe20000000000 */
[----:B------:R-:W-:-:S04]  /*1020*/  UMOV UR5, 0x3ee4f8b5 ;  /* 0x3ee4f8b500057882 */ /* 0x000fc80000000000 */
        /* <DEDUP_REMOVED lines=8> */
[----:B0-----:R-:W-:-:S04]  /*10b0*/  @!P0 FMUL R5, R5, 1.175494350822287508e-38 ;  /* 0x0080000005058820 */ /* 0x001fc80000400000 */
[----:B------:R-:W0:Y:S02]  /*10c0*/  MUFU.RSQ R24, R5 ;  /* 0x0000000500187308 */ /* 0x000e240000001400 */
[----:B0-----:R0:W-:Y:S02]  /*10d0*/  STS [R3], R24 ;  /* 0x0000001803007388 */ /* 0x0011e40000000800 */
.L_x_616:
[----:B------:R-:W-:Y:S05]  /*10e0*/  BSYNC B0 ;  /* 0x0000000000007941 */ /* 0x000fea0003800000 */
.L_x_615:
[----:B------:R-:W-:Y:S01]  /*10f0*/  BAR.SYNC.DEFER_BLOCKING 0x0 ;  /* 0x0000000000007b1d */ /* 0x000fe20000010000 */
[----:B------:R-:W-:Y:S01]  /*1100*/  LOP3.LUT R2, R2, 0x18, R4, 0xf8, !PT ;  /* 0x0000001802027812 */ /* 0x000fe200078ef804 */
[----:B-----5:R-:W-:Y:S02]  /*1110*/  HADD2.F32 R4, -RZ, R8.H0_H0 ;  /* 0x20000008ff047230 */ /* 0x020fe40000004100 */
[--C-:B------:R-:W-:Y:S01]  /*1120*/  HADD2.F32 R16, -RZ, R9.reuse.H0_H0 ;  /* 0x20000009ff107230 */ /* 0x100fe20000004100 */
[----:B------:R-:W-:Y:S01]  /*1130*/  LEA R2, R23, R2, 0x5 ;  /* 0x0000000217027211 */ /* 0x000fe200078e28ff */
[----:B------:R-:W-:Y:S01]  /*1140*/  HADD2.F32 R17, -RZ, R9.H1_H1 ;  /* 0x30000009ff117230 */ /* 0x000fe20000004100 */
[----:B------:R-:W-:Y:S01]  /*1150*/  ULDC UR4, c[0x0][0x240] ;  /* 0x0000900000047ab9 */ /* 0x000fe20000000800 */
[--C-:B------:R-:W-:Y:S01]  /*1160*/  HADD2.F32 R9, -RZ, R10.reuse.H0_H0 ;  /* 0x2000000aff097230 */ /* 0x100fe20000004100 */
[----:B------:R-:W-:Y:S01]  /*1170*/  ULDC.64 UR6, c[0x0][0x210] ;  /* 0x0000840000067ab9 */ /* 0x000fe20000000a00 */
[----:B------:R-:W-:-:S02]  /*1180*/  HADD2.F32 R23, -RZ, R10.H1_H1 ;  /* 0x3000000aff177230 */ /* 0x000fc40000004100 */
[--C-:B------:R-:W-:Y:S02]  /*1190*/  HADD2.F32 R10, -RZ, R11.reuse.H0_H0 ;  /* 0x2000000bff0a7230 */ /* 0x100fe40000004100 */
[----:B------:R-:W-:Y:S02]  /*11a0*/  HADD2.F32 R11, -RZ, R11.H1_H1 ;  /* 0x3000000bff0b7230 */ /* 0x000fe40000004100 */
[----:B------:R-:W-:Y:S01]  /*11b0*/  HADD2.F32 R8, -RZ, R8.H1_H1 ;  /* 0x30000008ff087230 */ /* 0x000fe20000004100 */
[----:B------:R1:W2:Y:S04]  /*11c0*/  LDS R5, [R25] ;  /* 0x0000000019057984 */ /* 0x0002a80000000800 */
[----:B0-----:R-:W0:Y:S01]  /*11d0*/  LDS R3, [R3] ;  /* 0x0000000003037984 */ /* 0x001e220000000800 */
[----:B-1----:R-:W-:-:S02]  /*11e0*/  HADD2.F32 R25, -RZ, R12.H0_H0 ;  /* 0x2000000cff197230 */ /* 0x002fc40000004100 */
[--C-:B--2---:R-:W-:Y:S01]  /*11f0*/  FADD.FTZ R26, R0, -R5.reuse ;  /* 0x80000005001a7221 */ /* 0x104fe20000010000 */
[--C-:B------:R-:W-:Y:S01]  /*1200*/  FADD.FTZ R6, R6, -R5.reuse ;  /* 0x8000000506067221 */ /* 0x100fe20000010000 */
[--C-:B------:R-:W-:Y:S01]  /*1210*/  FADD.FTZ R0, R7, -R5.reuse ;  /* 0x8000000507007221 */ /* 0x100fe20000010000 */
[--C-:B------:R-:W-:Y:S01]  /*1220*/  FADD.FTZ R18, R18, -R5.reuse ;  /* 0x8000000512127221 */ /* 0x100fe20000010000 */
[----:B0-----:R-:W-:Y:S01]  /*1230*/  FMUL.FTZ R28, R26, R3 ;  /* 0x000000031a1c7220 */ /* 0x001fe20000410000 */
[--C-:B------:R-:W-:Y:S01]  /*1240*/  FADD.FTZ R24, R19, -R5.reuse ;  /* 0x8000000513187221 */ /* 0x100fe20000010000 */
[--C-:B------:R-:W-:Y:S01]  /*1250*/  FADD.FTZ R20, R20, -R5.reuse ;  /* 0x8000000514147221 */ /* 0x100fe20000010000 */
[--C-:B------:R-:W-:Y:S01]  /*1260*/  FADD.FTZ R26, R21, -R5.reuse ;  /* 0x80000005151a7221 */ /* 0x100fe20000010000 */
[----:B------:R-:W-:Y:S01]  /*1270*/  FADD.FTZ R22, R22, -R5 ;  /* 0x8000000516167221 */ /* 0x000fe20000010000 */
[----:B------:R-:W-:Y:S01]  /*1280*/  FFMA.FTZ R4, R28, R4, R25 ;  /* 0x000000041c047223 */ /* 0x000fe20000010019 */
[----:B------:R-:W-:-:S02]  /*1290*/  HADD2.F32 R5, -RZ, R13.H0_H0 ;  /* 0x2000000dff057230 */ /* 0x000fc40000004100 */
[C---:B------:R-:W-:Y:S01]  /*12a0*/  FMUL.FTZ R0, R3.reuse, R0 ;  /* 0x0000000003007220 */ /* 0x040fe20000410000 */
[----:B------:R-:W-:Y:S02]  /*12b0*/  HADD2.F32 R28, -RZ, R13.H1_H1 ;  /* 0x3000000dff1c7230 */ /* 0x000fe40000004100 */
[C---:B------:R-:W-:Y:S01]  /*12c0*/  FMUL.FTZ R19, R3.reuse, R18 ;  /* 0x0000001203137220 */ /* 0x040fe20000410000 */
[--C-:B------:R-:W-:Y:S02]  /*12d0*/  HADD2.F32 R13, -RZ, R15.reuse.H0_H0 ;  /* 0x2000000fff0d7230 */ /* 0x100fe40000004100 */
[C---:B------:R-:W-:Y:S01]  /*12e0*/  FMUL.FTZ R26, R3.reuse, R26 ;  /* 0x0000001a031a7220 */ /* 0x040fe20000410000 */
[----:B------:R-:W-:Y:S02]  /*12f0*/  HADD2.F32 R15, -RZ, R15.H1_H1 ;  /* 0x3000000fff0f7230 */ /* 0x000fe40000004100 */
[----:B------:R-:W-:Y:S01]  /*1300*/  FMUL.FTZ R22, R3, R22 ;  /* 0x0000001603167220 */ /* 0x000fe20000410000 */
[----:B------:R-:W-:-:S02]  /*1310*/  HADD2.F32 R7, -RZ, R12.H1_H1 ;  /* 0x3000000cff077230 */ /* 0x000fc40000004100 */
[C---:B------:R-:W-:Y:S01]  /*1320*/  FMUL.FTZ R6, R3.reuse, R6 ;  /* 0x0000000603067220 */ /* 0x040fe20000410000 */
[--C-:B------:R-:W-:Y:S02]  /*1330*/  HADD2.F32 R12, -RZ, R14.reuse.H0_H0 ;  /* 0x2000000eff0c7230 */ /* 0x100fe40000004100 */
[C---:B------:R-:W-:Y:S01]  /*1340*/  FMUL.FTZ R21, R3.reuse, R24 ;  /* 0x0000001803157220 */ /* 0x040fe20000410000 */
[----:B------:R-:W-:Y:S02]  /*1350*/  HADD2.F32 R14, -RZ, R14.H1_H1 ;  /* 0x3000000eff0e7230 */ /* 0x000fe40000004100 */
[----:B------:R-:W-:Y:S01]  /*1360*/  FMUL.FTZ R25, R3, R20 ;  /* 0x0000001403197220 */ /* 0x000fe20000410000 */
[----:B------:R-:W-:Y:S01]  /*1370*/  FFMA.FTZ R0, R0, R16, R5 ;  /* 0x0000001000007223 */ /* 0x000fe20000010005 */
[----:B------:R-:W-:Y:S01]  /*1380*/  FFMA.FTZ R17, R19, R17, R28 ;  /* 0x0000001113117223 */ /* 0x000fe2000001001c */
[----:B------:R-:W-:Y:S01]  /*1390*/  FFMA.FTZ R10, R26, R10, R13 ;  /* 0x0000000a1a0a7223 */ /* 0x000fe2000001000d */
[----:B------:R-:W-:Y:S01]  /*13a0*/  FFMA.FTZ R11, R22, R11, R15 ;  /* 0x0000000b160b7223 */ /* 0x000fe2000001000f */
[----:B------:R-:W-:Y:S01]  /*13b0*/  FFMA.FTZ R6, R6, R8, R7 ;  /* 0x0000000806067223 */ /* 0x000fe20000010007 */
[----:B------:R-:W-:Y:S01]  /*13c0*/  FFMA.FTZ R9, R21, R9, R12 ;  /* 0x0000000915097223 */ /* 0x000fe2000001000c */
[----:B------:R-:W-:Y:S01]  /*13d0*/  FMUL.FTZ R0, R0, UR4 ;  /* 0x0000000400007c20 */ /* 0x000fe20008410000 */
[----:B------:R-:W-:Y:S01]  /*13e0*/  FMUL.FTZ R17, R17, UR4 ;  /* 0x0000000411117c20 */ /* 0x000fe20008410000 */
[----:B------:R-:W-:Y:S01]  /*13f0*/  FFMA.FTZ R14, R25, R23, R14 ;  /* 0x00000017190e7223 */ /* 0x000fe2000001000e */
[----:B------:R-:W-:Y:S01]  /*1400*/  FMUL.FTZ R10, R10, UR4 ;  /* 0x000000040a0a7c20 */ /* 0x000fe20008410000 */
[----:B------:R-:W-:Y:S01]  /*1410*/  FMUL.FTZ R11, R11, UR4 ;  /* 0x000000040b0b7c20 */ /* 0x000fe20008410000 */
[----:B------:R-:W-:Y:S01]  /*1420*/  FMUL.FTZ R4, R4, UR4 ;  /* 0x0000000404047c20 */ /* 0x000fe20008410000 */
[----:B------:R-:W-:Y:S01]  /*1430*/  FMUL.FTZ R3, R6, UR4 ;  /* 0x0000000406037c20 */ /* 0x000fe20008410000 */
[----:B------:R-:W-:Y:S01]  /*1440*/  FMUL.FTZ R5, R9, UR4 ;  /* 0x0000000409057c20 */ /* 0x000fe20008410000 */
[----:B------:R-:W-:Y:S01]  /*1450*/  FMUL.FTZ R14, R14, UR4 ;  /* 0x000000040e0e7c20 */ /* 0x000fe20008410000 */
[----:B------:R-:W-:-:S02]  /*1460*/  F2IP.S8.F32.NTZ R0, R17, R0, RZ ;  /* 0x0000000011007243 */ /* 0x000fc400000014ff */
[C---:B------:R-:W-:Y:S02]  /*1470*/  IADD3 R8, P0, R2.reuse, UR6, RZ ;  /* 0x0000000602087c10 */ /* 0x040fe4000ff1e0ff */
[----:B------:R-:W-:Y:S02]  /*1480*/  F2IP.S8.F32.NTZ R10, R11, R10, RZ ;  /* 0x0000000a0b0a7243 */ /* 0x000fe400000014ff */
[----:B------:R-:W-:Y:S02]  /*1490*/  LEA.HI.X.SX32 R9, R2, UR7, 0x1, P0 ;  /* 0x0000000702097c11 */ /* 0x000fe400080f0eff */
[----:B------:R-:W-:Y:S02]  /*14a0*/  F2IP.S8.F32.NTZ R4, R3, R4, R0 ;  /* 0x0000000403047243 */ /* 0x000fe40000001400 */
[----:B------:R-:W-:-:S05]  /*14b0*/  F2IP.S8.F32.NTZ R5, R14, R5, R10 ;  /* 0x000000050e057243 */ /* 0x000fca000000140a */
[----:B------:R-:W-:Y:S01]  /*14c0*/  STG.E.64 desc[UR8][R8.64], R4 ;  /* 0x0000000408007986 */ /* 0x000fe2000c101b08 */
[----:B------:R-:W-:Y:S05]  /*14d0*/  EXIT ;  /* 0x000000000000794d */ /* 0x000fea0003800000 */
.L_x_617:
        /* <DEDUP_REMOVED lines=10> */
.L_x_674:


//--------------------- .text._ZN17fastertransformer31layernorm_COL32_INT8I_DataTypeOI7__half2EEvPT_PKaPKS2_S7_iiPKf --------------------------
	.section	.text._ZN17fastertransformer31layernorm_COL32_INT8I_DataTypeOI7__half2EEvPT_PKaPKS2_S7_iiPKf,"ax",@progbits
	.align	128
        .global         _ZN17fastertransformer31layernorm_COL32_INT8I_DataTypeOI7__half2EEvPT_PKaPKS2_S7_iiPKf
        .type           _ZN17fastertransformer31layernorm_COL32_INT8I_DataTypeOI7__half2EEvPT_PKaPKS2_S7_iiPKf,@function
        .size           _ZN17fastertransformer31layernorm_COL32_INT8I_DataTypeOI7__half2EEvPT_PKaPKS2_S7_iiPKf,(.L_x_675 - _ZN17fastertransformer31layernorm_COL32_INT8I_DataTypeOI7__half2EEvPT_PKaPKS2_S7_iiPKf)
        .other          _ZN17fastertransformer31layernorm_COL32_INT8I_DataTypeOI7__half2EEvPT_PKaPKS2_S7_iiPKf,@"STO_CUDA_ENTRY STV_DEFAULT"
_ZN17fastertransformer31layernorm_COL32_INT8I_DataTypeOI7__half2EEvPT_PKaPKS2_S7_iiPKf:
.text._ZN17fastertransformer31layernorm_COL32_INT8I_DataTypeOI7__half2EEvPT_PKaPKS2_S7_iiPKf:
[----:B------:R-:W-:Y:S08]  /*0000*/  LDC R1, c[0x0][0x28] ;  /* 0x00000a00ff017b82 */ /* 0x000ff00000000800 */
[----:B------:R-:W0:Y:S01]  /*0010*/  LDC.64 R2, c[0x0][0x238] ;  /* 0x00008e00ff027b82 */ /* 0x000e220000000a00 */
[----:B------:R-:W-:Y:S01]  /*0020*/  ULDC.64 UR8, c[0x0][0x208] ;  /* 0x0000820000087ab9 */ /* 0x000fe20000000a00 */
[----:B------:R-:W1:Y:S01]  /*0030*/  S2R R0, SR_TID.X ;  /* 0x0000000000007919 */ /* 0x000e620000002100 */
[----:B------:R-:W-:Y:S01]  /*0040*/  ULDC UR11, c[0x0][0x234] ;  /* 0x00008d00000b7ab9 */ /* 0x000fe20000000800 */
[----:B------:R-:W-:Y:S01]  /*0050*/  ULDC UR5, c[0x0][0x230] ;  /* 0x00008c0000057ab9 */ /* 0x000fe20000000800 */
[----:B------:R-:W-:Y:S01]  /*0060*/  ULEA.HI UR4, UR11, UR11, URZ, 0x1 ;  /* 0x0000000b0b047291 */ /* 0x000fe2000f8f083f */
[----:B------:R-:W-:-:S03]  /*0070*/  ULDC.64 UR6, c[0x0][0x218] ;  /* 0x0000860000067ab9 */ /* 0x000fc60000000a00 */
[----:B------:R-:W-:Y:S01]  /*0080*/  USHF.R.S32.HI UR4, URZ, 0x1, UR4 ;  /* 0x000000013f047899 */ /* 0x000fe20008011404 */
[----:B0-----:R0:W5:Y:S05]  /*0090*/  LDG.E.CONSTANT R3, desc[UR8][R2.64] ;  /* 0x0000000802037981 */ /* 0x00116a000c1e9900 */
[----:B-1----:R-:W-:Y:S01]  /*00a0*/  ISETP.GE.AND P0, PT, R0, UR4, PT ;  /* 0x0000000400007c0c */ /* 0x002fe2000bf06270 */
[----:B------:R-:W-:Y:S01]  /*00b0*/  BSSY B0, `(.L_x_618) ;  /* 0x000001a000007945 */ /* 0x000fe20003800000 */
[----:B------:R-:W-:-:S11]  /*00c0*/  CS2R R6, SRZ ;  /* 0x0000000000067805 */ /* 0x000fd6000001ff00 */
[----:B0-----:R-:W-:Y:S05]  /*00d0*/  @P0 BRA `(.L_x_619) ;  /* 0x00000000005c0947 */ /* 0x001fea0003800000 */
[----:B------:R-:W0:Y:S01]  /*00e0*/  S2R R12, SR_CTAID.X ;  /* 0x00000000000c7919 */ /* 0x000e220000002500 */
[----:B------:R-:W1:Y:S01]  /*00f0*/  LDC R11, c[0x0][RZ] ;  /* 0x00000000ff0b7b82 */ /* 0x000e620000000800 */
[----:B------:R-:W-:Y:S02]  /*0100*/  MOV R2, R0 ;  /* 0x0000000000027202 */ /* 0x000fe40000000f00 */
[----:B------:R-:W-:-:S07]  /*0110*/  CS2R R6, SRZ ;  /* 0x0000000000067805 */ /* 0x000fce000001ff00 */
.L_x_620:
[----:B------:R-:W-:-:S04]  /*0120*/  SHF.L.U32 R4, R2, 0x1, RZ ;  /* 0x0000000102047819 */ /* 0x000fc800000006ff */
[C---:B------:R-:W-:Y:S02]  /*0130*/  LOP3.LUT R5, R4.reuse, 0x1e, RZ, 0xc0, !PT ;  /* 0x0000001e04057812 */ /* 0x040fe400078ec0ff */
[----:B------:R-:W-:Y:S02]  /*0140*/  LOP3.LUT R4, R4, 0xffffffe0, RZ, 0xc0, !PT ;  /* 0xffffffe004047812 */ /* 0x000fe400078ec0ff */
[----:B0-----:R-:W-:-:S05]  /*0150*/  LEA R5, R12, R5, 0x5 ;  /* 0x000000050c057211 */ /* 0x001fca00078e28ff */
[----:B------:R-:W-:-:S05]  /*0160*/  IMAD R4, R4, UR5, R5 ;  /* 0x0000000504047c24 */ /* 0x000fca000f8e0205 */
[----:B------:R-:W-:-:S04]  /*0170*/  IADD3 R4, P0, R4, UR6, RZ ;  /* 0x0000000604047c10 */ /* 0x000fc8000ff1e0ff */
[----:B------:R-:W-:-:S05]  /*0180*/  IADD3.X R5, RZ, UR7, RZ, P0, !PT ;  /* 0x00000007ff057c10 */ /* 0x000fca00087fe4ff */
[----:B------:R-:W2:Y:S01]  /*0190*/  LDG.E.U16 R4, desc[UR8][R4.64] ;  /* 0x0000000804047981 */ /* 0x000ea2000c1e1500 */
[----:B-1----:R-:W-:-:S04]  /*01a0*/  IADD3 R2, R11, R2, RZ ;  /* 0x000000020b027210 */ /* 0x002fc80007ffe0ff */
[----:B------:R-:W-:Y:S01]  /*01b0*/  ISETP.GE.AND P0, PT, R2, UR4, PT ;  /* 0x0000000402007c0c */ /* 0x000fe2000bf06270 */
[----:B--2---:R-:W0:Y:S08]  /*01c0*/  I2F.S8 R8, R4 ;  /* 0x0000000400087306 */ /* 0x004e300000001400 */
[----:B------:R-:W1:Y:S01]  /*01d0*/  I2F.S8 R10, R4.B1 ;  /* 0x10000004000a7306 */ /* 0x000e620000001400 */
[----:B0----5:R-:W-:-:S04]  /*01e0*/  FMUL.FTZ R8, R3, R8 ;  /* 0x0000000803087220 */ /* 0x021fc80000410000 */
[C---:B------:R-:W-:Y:S01]  /*01f0*/  FADD.FTZ R9, R8.reuse, R6 ;  /* 0x0000000608097221 */ /* 0x040fe20000010000 */
[----:B------:R-:W-:Y:S01]  /*0200*/  FFMA.FTZ R7, R8, R8, R7 ;  /* 0x0000000808077223 */ /* 0x000fe20000010007 */
[----:B-1----:R-:W-:-:S04]  /*0210*/  FMUL.FTZ R10, R3, R10 ;  /* 0x0000000a030a7220 */ /* 0x002fc80000410000 */
[C---:B------:R-:W-:Y:S01]  /*0220*/  FADD.FTZ R6, R10.reuse, R9 ;  /* 0x000000090a067221 */ /* 0x040fe20000010000 */
[----:B------:R-:W-:Y:S01]  /*0230*/  FFMA.FTZ R7, R10, R10, R7 ;  /* 0x0000000a0a077223 */ /* 0x000fe20000010007 */
[----:B------:R-:W-:Y:S06]  /*0240*/  @!P0 BRA `(.L_x_620) ;  /* 0xfffffffc00b48947 */ /* 0x000fec000383ffff */
.L_x_619:
[----:B------:R-:W-:Y:S05]  /*0250*/  BSYNC B0 ;  /* 0x0000000000007941 */ /* 0x000fea0003800000 */
.L_x_618:
[----:B------:R-:W0:Y:S01]  /*0260*/  SHFL.BFLY PT, R5, R6, 0x10, 0x1f ;  /* 0x0e001f0006057f89 */ /* 0x000e2200000e0000 */
[----:B------:R-:W1:Y:S01]  /*0270*/  S2UR UR7, SR_CgaCtaId ;  /* 0x00000000000779c3 */ /* 0x000e620000008800 */
[----:B------:R-:W-:Y:S01]  /*0280*/  ULDC UR10, c[0x0][0x0] ;  /* 0x00000000000a7ab9 */ /* 0x000fe20000000800 */
[----:B------:R-:W-:Y:S01]  /*0290*/  UMOV UR5, 0x400 ;  /* 0x0000040000057882 */ /* 0x000fe20000000000 */
[----:B------:R-:W2:Y:S01]  /*02a0*/  SHFL.BFLY PT, R2, R7, 0x10, 0x1f ;  /* 0x0e001f0007027f89 */ /* 0x000ea200000e0000 */
[----:B------:R-:W-:Y:S01]  /*02b0*/  UIADD3 UR6, UR5, 0x8, URZ ;  /* 0x0000000805067890 */ /* 0x000fe2000fffe03f */
[----:B------:R-:W-:Y:S01]  /*02c0*/  BSSY B0, `(.L_x_621) ;  /* 0x000004c000007945 */ /* 0x000fe20003800000 */
[----:B0-----:R-:W-:Y:S02]  /*02d0*/  FADD.FTZ R5, R5, R6 ;  /* 0x0000000605057221 */ /* 0x001fe40000010000 */
[----:B-1----:R-:W-:Y:S01]  /*02e0*/  ULEA UR6, UR7, UR6, 0x18 ;  /* 0x0000000607067291 */ /* 0x002fe2000f8ec03f */
[----:B--2---:R-:W-:-:S02]  /*02f0*/  FADD.FTZ R8, R2, R7 ;  /* 0x0000000702087221 */ /* 0x004fc40000010000 */
[----:B------:R-:W0:Y:S04]  /*0300*/  SHFL.BFLY PT, R2, R5, 0x8, 0x1f ;  /* 0x0d001f0005027f89 */ /* 0x000e2800000e0000 */
[----:B------:R-:W1:Y:S01]  /*0310*/  SHFL.BFLY PT, R9, R8, 0x8, 0x1f ;  /* 0x0d001f0008097f89 */ /* 0x000e6200000e0000 */
[----:B0-----:R-:W-:Y:S01]  /*0320*/  FADD.FTZ R2, R5, R2 ;  /* 0x0000000205027221 */ /* 0x001fe20000010000 */
[----:B-1----:R-:W-:-:S04]  /*0330*/  FADD.FTZ R10, R8, R9 ;  /* 0x00000009080a7221 */ /* 0x002fc80000010000 */
[----:B------:R-:W0:Y:S04]  /*0340*/  SHFL.BFLY PT, R9, R2, 0x4, 0x1f ;  /* 0x0c801f0002097f89 */ /* 0x000e2800000e0000 */
[----:B------:R-:W1:Y:S01]  /*0350*/  SHFL.BFLY PT, R11, R10, 0x4, 0x1f ;  /* 0x0c801f000a0b7f89 */ /* 0x000e6200000e0000 */
[----:B0-----:R-:W-:Y:S01]  /*0360*/  FADD.FTZ R9, R2, R9 ;  /* 0x0000000902097221 */ /* 0x001fe20000010000 */
[----:B------:R-:W-:Y:S01]  /*0370*/  LOP3.LUT P0, R2, R0, 0x1f, RZ, 0xc0, !PT ;  /* 0x0000001f00027812 */ /* 0x000fe2000780c0ff */
[----:B-1----:R-:W-:-:S03]  /*0380*/  FADD.FTZ R11, R10, R11 ;  /* 0x0000000b0a0b7221 */ /* 0x002fc60000010000 */
[----:B------:R-:W0:Y:S01]  /*0390*/  SHFL.BFLY PT, R4, R9, 0x2, 0x1f ;  /* 0x0c401f0009047f89 */ /* 0x000e2200000e0000 */
[----:B------:R-:W-:-:S03]  /*03a0*/  LEA R2, R2, UR6, 0x2 ;  /* 0x0000000602027c11 */ /* 0x000fc6000f8e10ff */
[----:B------:R-:W1:Y:S01]  /*03b0*/  SHFL.BFLY PT, R6, R11, 0x2, 0x1f ;  /* 0x0c401f000b067f89 */ /* 0x000e6200000e0000 */
[----:B0-----:R-:W-:Y:S01]  /*03c0*/  FADD.FTZ R5, R9, R4 ;  /* 0x0000000409057221 */ /* 0x001fe20000010000 */
[----:B------:R-:W-:Y:S01]  /*03d0*/  I2FP.F32.U32 R4, UR10 ;  /* 0x0000000a00047c45 */ /* 0x000fe20008201000 */
[----:B-1----:R-:W-:-:S03]  /*03e0*/  FADD.FTZ R7, R11, R6 ;  /* 0x000000060b077221 */ /* 0x002fc60000010000 */
[----:B------:R-:W0:Y:S01]  /*03f0*/  SHFL.BFLY PT, R6, R5, 0x1, 0x1f ;  /* 0x0c201f0005067f89 */ /* 0x000e2200000e0000 */
[----:B------:R-:W-:Y:S01]  /*0400*/  FMUL.FTZ R9, R4, 0.03125 ;  /* 0x3d00000004097820 */ /* 0x000fe20000410000 */
[----:B------:R-:W-:Y:S02]  /*0410*/  I2FP.F32.U32 R4, R0 ;  /* 0x0000000000047245 */ /* 0x000fe40000201000 */
[----:B------:R-:W1:Y:S02]  /*0420*/  SHFL.BFLY PT, R8, R7, 0x1, 0x1f ;  /* 0x0c201f0007087f89 */ /* 0x000e6400000e0000 */
[----:B------:R-:W-:Y:S02]  /*0430*/  FSETP.GT.FTZ.AND P1, PT, R9, R4, PT ;  /* 0x000000040900720b */ /* 0x000fe40003f34000 */
[----:B------:R-:W-:-:S04]  /*0440*/  SHF.R.U32.HI R4, RZ, 0x5, R0 ;  /* 0x00000005ff047819 */ /* 0x000fc80000011600 */
[----:B------:R-:W-:Y:S01]  /*0450*/  @!P0 LEA R4, R4, UR6, 0x2 ;  /* 0x0000000604048c11 */ /* 0x000fe2000f8e10ff */
[----:B0-----:R-:W-:Y:S01]  /*0460*/  FADD.FTZ R11, R5, R6 ;  /* 0x00000006050b7221 */ /* 0x001fe20000010000 */
[----:B------:R-:W-:Y:S01]  /*0470*/  HFMA2.MMA R6, -RZ, RZ, 0, 0 ;  /* 0x00000000ff067435 */ /* 0x000fe200000001ff */
[----:B------:R-:W-:Y:S01]  /*0480*/  MOV R5, RZ ;  /* 0x000000ff00057202 */ /* 0x000fe20000000f00 */
[----:B-1----:R-:W-:Y:S02]  /*0490*/  FADD.FTZ R13, R7, R8 ;  /* 0x00000008070d7221 */ /* 0x002fe40000010000 */
[----:B------:R-:W-:Y:S04]  /*04a0*/  @!P0 STS [R4], R11 ;  /* 0x0000000b04008388 */ /* 0x000fe80000000800 */
[----:B------:R-:W-:Y:S01]  /*04b0*/  @!P0 STS [R4+0x84], R13 ;  /* 0x0000840d04008388 */ /* 0x000fe20000000800 */
[----:B------:R-:W-:Y:S01]  /*04c0*/  BAR.SYNC.DEFER_BLOCKING 0x0 ;  /* 0x0000000000007b1d */ /* 0x000fe20000010000 */
[----:B------:R-:W-:-:S05]  /*04d0*/  ISETP.GE.AND P0, PT, R0, UR4, PT ;  /* 0x0000000400007c0c */ /* 0x000fca000bf06270 */
[----:B------:R-:W0:Y:S04]  /*04e0*/  @P1 LDS R6, [R2] ;  /* 0x0000000002061984 */ /* 0x000e280000000800 */
[----:B------:R-:W1:Y:S01]  /*04f0*/  @P1 LDS R5, [R2+0x84] ;  /* 0x0000840002051984 */ /* 0x000e620000000800 */
[----:B------:R-:W-:-:S03]  /*0500*/  ISETP.NE.AND P1, PT, R0, RZ, PT ;  /* 0x000000ff0000720c */ /* 0x000fc60003f25270 */
[----:B0-----:R-:W0:Y:S04]  /*0510*/  SHFL.BFLY PT, R7, R6, 0x10, 0x1f ;  /* 0x0e001f0006077f89 */ /* 0x001e2800000e0000 */
[----:B-1----:R-:W1:Y:S01]  /*0520*/  SHFL.BFLY PT, R8, R5, 0x10, 0x1f ;  /* 0x0e001f0005087f89 */ /* 0x002e6200000e0000 */
[----:B0-----:R-:W-:Y:S01]  /*0530*/  FADD.FTZ R7, R7, R6 ;  /* 0x0000000607077221 */ /* 0x001fe20000010000 */
[----:B-1----:R-:W-:-:S04]  /*0540*/  FADD.FTZ R10, R8, R5 ;  /* 0x00000005080a7221 */ /* 0x002fc80000010000 */
[----:B------:R-:W0:Y:S04]  /*0550*/  SHFL.BFLY PT, R8, R7, 0x8, 0x1f ;  /* 0x0d001f0007087f89 */ /* 0x000e2800000e0000 */
[----:B------:R-:W1:Y:S01]  /*0560*/  SHFL.BFLY PT, R9, R10, 0x8, 0x1f ;  /* 0x0d001f000a097f89 */ /* 0x000e6200000e0000 */
        /* <DEDUP_REMOVED lines=13> */
[----:B-1----:R-:W-:Y:S01]  /*0640*/  FADD.FTZ R7, R6, R7 ;  /* 0x0000000706077221 */ /* 0x002fe20000010000 */
[----:B------:R-:W-:Y:S06]  /*0650*/  @P1 BRA `(.L_x_622) ;  /* 0x0000000000481947 */ /* 0x000fec0003800000 */
[----:B------:R-:W-:Y:S01]  /*0660*/  I2FP.F32.S32 R2, UR11 ;  /* 0x0000000b00027c45 */ /* 0x000fe20008201400 */
[----:B------:R-:W-:Y:S01]  /*0670*/  UMOV UR12, 0xa0b5ed8d ;  /* 0xa0b5ed8d000c7882 */ /* 0x000fe20000000000 */
[----:B------:R-:W-:Y:S01]  /*0680*/  UMOV UR13, 0x3eb0c6f7 ;  /* 0x3eb0c6f7000d7882 */ /* 0x000fe20000000000 */
[----:B------:R-:W-:Y:S01]  /*0690*/  ULEA UR6, UR7, UR5, 0x18 ;  /* 0x0000000507067291 */ /* 0x000fe2000f8ec03f */
[----:B------:R-:W0:Y:S02]  /*06a0*/  MUFU.RCP R5, R2 ;  /* 0x0000000200057308 */ /* 0x000e240000001000 */
[----:B0-----:R-:W-:-:S04]  /*06b0*/  FMUL.FTZ R6, R4, R5 ;  /* 0x0000000504067220 */ /* 0x001fc80000410000 */
[----:B------:R-:W-:-:S04]  /*06c0*/  FMUL.FTZ R4, R6, R6 ;  /* 0x0000000606047220 */ /* 0x000fc80000410000 */
[----:B------:R-:W-:-:S04]  /*06d0*/  FFMA.FTZ R4, R7, R5, -R4 ;  /* 0x0000000507047223 */ /* 0x000fc80000010804 */
[----:B------:R-:W-:-:S04]  /*06e0*/  FMUL.FTZ R8, R4, 1 ;  /* 0x3f80000004087820 */ /* 0x000fc80000410000 */
        /* <DEDUP_REMOVED lines=8> */
[----:B0-----:R0:W-:Y:S02]  /*0770*/  STS.64 [UR6], R6 ;  /* 0x00000006ff007988 */ /* 0x0011e40008000a06 */
.L_x_622:
[----:B------:R-:W-:Y:S05]  /*0780*/  BSYNC B0 ;  /* 0x0000000000007941 */ /* 0x000fea0003800000 */
.L_x_621:
[----:B------:R-:W-:Y:S06]  /*0790*/  BAR.SYNC.DEFER_BLOCKING 0x0 ;  /* 0x0000000000007b1d */ /* 0x000fec0000010000 */
[----:B------:R-:W-:Y:S05]  /*07a0*/  @P0 EXIT ;  /* 0x000000000000094d */ /* 0x000fea0003800000 */
[----:B------:R-:W1:Y:S01]  /*07b0*/  S2R R2, SR_CTAID.X ;  /* 0x0000000000027919 */ /* 0x000e620000002500 */
[----:B------:R-:W2:Y:S01]  /*07c0*/  LDC.64 R8, c[0x0][0x220] ;  /* 0x00008800ff087b82 */ /* 0x000ea20000000a00 */
[----:B------:R-:W-:-:S03]  /*07d0*/  ULEA UR5, UR7, UR5, 0x18 ;  /* 0x0000000507057291 */ /* 0x000fc6000f8ec03f */
[----:B------:R-:W-:-:S04]  /*07e0*/  ULDC.64 UR6, c[0x0][0x218] ;  /* 0x0000860000067ab9 */ /* 0x000fc80000000a00 */
[----:B------:R-:W3:Y:S02]  /*07f0*/  LDC.64 R10, c[0x0][0x228] ;  /* 0x00008a00ff0a7b82 */ /* 0x000ee40000000a00 */
[----:B0-----:R-:W0:Y:S01]  /*0800*/  LDS.64 R6, [UR5] ;  /* 0x00000005ff067984 */ /* 0x001e220008000a00 */
[----:B------:R-:W-:-:S05]  /*0810*/  ULDC UR5, c[0x0][0x230] ;  /* 0x00008c0000057ab9 */ /* 0x000fca0000000800 */
[----:B------:R-:W4:Y:S02]  /*0820*/  LDC.64 R4, c[0x0][0x210] ;  /* 0x00008400ff047b82 */ /* 0x000f240000000a00 */
.L_x_623:
[----:B0-----:R-:W-:-:S04]  /*0830*/  SHF.L.U32 R12, R0, 0x1, RZ ;  /* 0x00000001000c7819 */ /* 0x001fc800000006ff */
[C---:B------:R-:W-:Y:S02]  /*0840*/  LOP3.LUT R13, R12.reuse, 0x1e, RZ, 0xc0, !PT ;  /* 0x0000001e0c0d7812 */ /* 0x040fe400078ec0ff */
[----:B------:R-:W-:Y:S02]  /*0850*/  LOP3.LUT R12, R12, 0xffffffe0, RZ, 0xc0, !PT ;  /* 0xffffffe00c0c7812 */ /* 0x000fe400078ec0ff */
[----:B-1----:R-:W-:-:S05]  /*0860*/  LEA R13, R2, R13, 0x5 ;  /* 0x0000000d020d7211 */ /* 0x002fca00078e28ff */
[----:B------:R-:W-:-:S05]  /*0870*/  IMAD R12, R12, UR5, R13 ;  /* 0x000000050c0c7c24 */ /* 0x000fca000f8e020d */
[----:B------:R-:W-:-:S04]  /*0880*/  IADD3 R18, P0, R12, UR6, RZ ;  /* 0x000000060c127c10 */ /* 0x000fc8000ff1e0ff */
[----:B------:R-:W-:-:S05]  /*0890*/  IADD3.X R19, RZ, UR7, RZ, P0, !PT ;  /* 0x00000007ff137c10 */ /* 0x000fca00087fe4ff */
[----:B------:R-:W4:Y:S01]  /*08a0*/  LDG.E.U16 R18, desc[UR8][R18.64] ;  /* 0x0000000812127981 */ /* 0x000f22000c1e1500 */
[----:B--2---:R-:W-:-:S04]  /*08b0*/  IMAD.WIDE R14, R0, 0x4, R8 ;  /* 0x00000004000e7825 */ /* 0x004fc800078e0208 */
[C---:B---3--:R-:W-:Y:S02]  /*08c0*/  IMAD.WIDE R16, R0.reuse, 0x4, R10 ;  /* 0x0000000400107825 */ /* 0x048fe400078e020a */
[----:B------:R-:W2:Y:S04]  /*08d0*/  LDG.E R14, desc[UR8][R14.64] ;  /* 0x000000080e0e7981 */ /* 0x000ea8000c1e1900 */
[----:B------:R-:W3:Y:S01]  /*08e0*/  LDG.E R16, desc[UR8][R16.64] ;  /* 0x0000000810107981 */ /* 0x000ee2000c1e1900 */
[----:B------:R-:W-:-:S04]  /*08f0*/  IADD3 R0, R0, UR10, RZ ;  /* 0x0000000a00007c10 */ /* 0x000fc8000fffe0ff */
[----:B------:R-:W-:Y:S01]  /*0900*/  ISETP.GE.AND P0, PT, R0, UR4, PT ;  /* 0x0000000400007c0c */ /* 0x000fe2000bf06270 */
[----:B----4-:R-:W0:Y:S01]  /*0910*/  I2F.S8 R13, R18 ;  /* 0x00000012000d7306 */ /* 0x010e220000001400 */
[----:B--2---:R-:W-:-:S07]  /*0920*/  HADD2.F32 R23, -RZ, R14.H0_H0 ;  /* 0x2000000eff177230 */ /* 0x004fce0000004100 */
[----:B------:R-:W1:Y:S01]  /*0930*/  I2F.S8 R21, R18.B1 ;  /* 0x1000001200157306 */ /* 0x000e620000001400 */
[----:B------:R-:W-:Y:S02]  /*0940*/  HADD2.F32 R25, -RZ, R14.H1_H1 ;  /* 0x3000000eff197230 */ /* 0x000fe40000004100 */
[--C-:B---3--:R-:W-:Y:S02]  /*0950*/  HADD2.F32 R19, -RZ, R16.reuse.H1_H1 ;  /* 0x30000010ff137230 */ /* 0x108fe40000004100 */
[----:B0----5:R-:W-:Y:S01]  /*0960*/  FFMA.FTZ R20, R3, R13, -R6 ;  /* 0x0000000d03147223 */ /* 0x021fe20000010806 */
[----:B------:R-:W-:-:S03]  /*0970*/  HADD2.F32 R13, -RZ, R16.H0_H0 ;  /* 0x20000010ff0d7230 */ /* 0x000fc60000004100 */
[----:B------:R-:W-:Y:S01]  /*0980*/  FMUL.FTZ R20, R20, R7 ;  /* 0x0000000714147220 */ /* 0x000fe20000410000 */
[----:B-1----:R-:W-:-:S03]  /*0990*/  FFMA.FTZ R22, R3, R21, -R6 ;  /* 0x0000001503167223 */ /* 0x002fc60000010806 */
[----:B------:R-:W-:Y:S01]  /*09a0*/  FFMA.FTZ R20, R20, R23, R13 ;  /* 0x0000001714147223 */ /* 0x000fe2000001000d */
[----:B------:R-:W-:Y:S01]  /*09b0*/  SHF.R.U32.HI R13, RZ, 0x1, R12 ;  /* 0x00000001ff0d7819 */ /* 0x000fe2000001160c */
[----:B------:R-:W-:-:S04]  /*09c0*/  FMUL.FTZ R22, R22, R7 ;  /* 0x0000000716167220 */ /* 0x000fc80000410000 */
[----:B------:R-:W-:-:S04]  /*09d0*/  IMAD.WIDE R12, R13, 0x4, R4 ;  /* 0x000000040d0c7825 */ /* 0x000fc800078e0204 */
[----:B------:R-:W-:-:S05]  /*09e0*/  FFMA.FTZ R19, R22, R25, R19 ;  /* 0x0000001916137223 */ /* 0x000fca0000010013 */
[----:B------:R-:W-:-:S05]  /*09f0*/  F2FP.F16.F32.PACK_AB R19, R19, R20 ;  /* 0x000000141313723e */ /* 0x000fca00000000ff */
[----:B------:R0:W-:Y:S01]  /*0a00*/  STG.E desc[UR8][R12.64], R19 ;  /* 0x000000130c007986 */ /* 0x0001e2000c101908 */
[----:B------:R-:W-:Y:S05]  /*0a10*/  @!P0 BRA `(.L_x_623) ;  /* 0xfffffffc00848947 */ /* 0x000fea000383ffff */
[----:B------:R-:W-:Y:S05]  /*0a20*/  EXIT ;  /* 0x000000000000794d */ /* 0x000fea0003800000 */
.L_x_624:
        /* <DEDUP_REMOVED lines=13> */
.L_x_675:


//--------------------- .text._ZN17fastertransformer31layernorm_COL32_DataTypeI_int8OI7__half2EEvPaPKT_S5_S5_iiPKf --------------------------
	.section	.text._ZN17fastertransformer31layernorm_COL32_DataTypeI_int8OI7__half2EEvPaPKT_S5_S5_iiPKf,"ax",@progbits
	.align	128
        .global         _ZN17fastertransformer31layernorm_COL32_DataTypeI_int8OI7__half2EEvPaPKT_S5_S5_iiPKf
        .type           _ZN17fastertransformer31layernorm_COL32_DataTypeI_int8OI7__half2EEvPaPKT_S5_S5_iiPKf,@function
        .size           _ZN17fastertransformer31layernorm_COL32_DataTypeI_int8OI7__half2EEvPaPKT_S5_S5_iiPKf,(.L_x_676 - _ZN17fastertransformer31layernorm_COL32_DataTypeI_int8OI7__half2EEvPaPKT_S5_S5_iiPKf)
        .other          _ZN17fastertransformer31layernorm_COL32_DataTypeI_int8OI7__half2EEvPaPKT_S5_S5_iiPKf,@"STO_CUDA_ENTRY STV_DEFAULT"
_ZN17fastertransformer31layernorm_COL32_DataTypeI_int8OI7__half2EEvPaPKT_S5_S5_iiPKf:
.text._ZN17fastertransformer31layernorm_COL32_DataTypeI_int8OI7__half2EEvPaPKT_S5_S5_iiPKf:
        /* <DEDUP_REMOVED lines=11> */
[----:B------:R-:W0:Y:S03]  /*00b0*/  @!P0 LDC.64 R6, c[0x0][0x218] ;  /* 0x00008600ff068b82 */ /* 0x000e260000000a00 */
[----:B------:R-:W-:-:S05]  /*00c0*/  SHF.R.U32.HI R0, RZ, 0x1, R0 ;  /* 0x00000001ff007819 */ /* 0x000fca0000011600 */
[----:B0-----:R-:W-:-:S06]  /*00d0*/  @!P0 IMAD.WIDE.U32 R6, R0, 0x4, R6 ;  /* 0x0000000400068825 */ /* 0x001fcc00078e0006 */
[----:B------:R-:W2:Y:S01]  /*00e0*/  @!P0 LDG.E R6, desc[UR6][R6.64] ;  /* 0x0000000606068981 */ /* 0x000ea2000c1e1900 */
[----:B------:R-:W-:Y:S01]  /*00f0*/  CS2R R8, SRZ ;  /* 0x0000000000087805 */ /* 0x000fe2000001ff00 */
[----:B------:R-:W0:Y:S01]  /*0100*/  S2UR UR8, SR_CgaCtaId ;  /* 0x00000000000879c3 */ /* 0x000e220000008800 */
[----:B------:R-:W-:Y:S01]  /*0110*/  ULDC UR4, c[0x0][0x0] ;  /* 0x0000000000047ab9 */ /* 0x000fe20000000800 */
[----:B------:R-:W-:Y:S01]  /*0120*/  UMOV UR5, 0x400 ;  /* 0x0000040000057882 */ /* 0x000fe20000000000 */
[--C-:B--2---:R-:W-:Y:S02]  /*0130*/  @!P0 HADD2.F32 R3, -RZ, R6.reuse.H0_H0 ;  /* 0x20000006ff038230 */ /* 0x104fe40000004100 */
[----:B------:R-:W-:-:S03]  /*0140*/  @!P0 HADD2.F32 R5, -RZ, R6.H1_H1 ;  /* 0x30000006ff058230 */ /* 0x000fc60000004100 */
[----:B------:R-:W1:Y:S01]  /*0150*/  LDC.64 R6, c[0x0][0x238] ;  /* 0x00008e00ff067b82 */ /* 0x000e620000000a00 */
[----:B------:R-:W-:Y:S01]  /*0160*/  @!P0 FADD.FTZ R4, RZ, R3 ;  /* 0x00000003ff048221 */ /* 0x000fe20000010000 */
[----:B------:R-:W-:-:S03]  /*0170*/  @!P0 FFMA.FTZ R10, R3, R3, RZ ;  /* 0x00000003030a8223 */ /* 0x000fc600000100ff */
[C---:B------:R-:W-:Y:S01]  /*0180*/  @!P0 FADD.FTZ R9, R5.reuse, R4 ;  /* 0x0000000405098221 */ /* 0x040fe20000010000 */
[----:B------:R-:W-:-:S04]  /*0190*/  @!P0 FFMA.FTZ R8, R5, R5, R10 ;  /* 0x0000000505088223 */ /* 0x000fc8000001000a */
[----:B------:R-:W2:Y:S04]  /*01a0*/  SHFL.BFLY PT, R4, R9, 0x10, 0x1f ;  /* 0x0e001f0009047f89 */ /* 0x000ea800000e0000 */
[----:B------:R-:W3:Y:S01]  /*01b0*/  SHFL.BFLY PT, R11, R8, 0x10, 0x1f ;  /* 0x0e001f00080b7f89 */ /* 0x000ee200000e0000 */
[----:B--2---:R-:W-:-:S03]  /*01c0*/  FADD.FTZ R10, R4, R9 ;  /* 0x00000009040a7221 */ /* 0x004fc60000010000 */
[----:B-1----:R1:W5:Y:S01]  /*01d0*/  LDG.E.CONSTANT R4, desc[UR6][R6.64] ;  /* 0x0000000606047981 */ /* 0x002362000c1e9900 */
[----:B---3--:R-:W-:-:S03]  /*01e0*/  FADD.FTZ R13, R11, R8 ;  /* 0x000000080b0d7221 */ /* 0x008fc60000010000 */
[----:B------:R-:W2:Y:S04]  /*01f0*/  SHFL.BFLY PT, R11, R10, 0x8, 0x1f ;  /* 0x0d001f000a0b7f89 */ /* 0x000ea800000e0000 */
[----:B------:R-:W3:Y:S01]  /*0200*/  SHFL.BFLY PT, R12, R13, 0x8, 0x1f ;  /* 0x0d001f000d0c7f89 */ /* 0x000ee200000e0000 */
[----:B--2---:R-:W-:Y:S01]  /*0210*/  FADD.FTZ R11, R10, R11 ;  /* 0x0000000b0a0b7221 */ /* 0x004fe20000010000 */
[----:B---3--:R-:W-:-:S04]  /*0220*/  FADD.FTZ R14, R13, R12 ;  /* 0x0000000c0d0e7221 */ /* 0x008fc80000010000 */
[----:B------:R-:W2:Y:S04]  /*0230*/  SHFL.BFLY PT, R12, R11, 0x4, 0x1f ;  /* 0x0c801f000b0c7f89 */ /* 0x000ea800000e0000 */
[----:B------:R-:W3:Y:S01]  /*0240*/  SHFL.BFLY PT, R9, R14, 0x4, 0x1f ;  /* 0x0c801f000e097f89 */ /* 0x000ee200000e0000 */
[----:B--2---:R-:W-:Y:S01]  /*0250*/  FADD.FTZ R12, R11, R12 ;  /* 0x0000000c0b0c7221 */ /* 0x004fe20000010000 */
[----:B---3--:R-:W-:-:S04]  /*0260*/  FADD.FTZ R15, R14, R9 ;  /* 0x000000090e0f7221 */ /* 0x008fc80000010000 */
[----:B------:R-:W2:Y:S04]  /*0270*/  SHFL.BFLY PT, R9, R12, 0x2, 0x1f ;  /* 0x0c401f000c097f89 */ /* 0x000ea800000e0000 */
[----:B------:R-:W3:Y:S01]  /*0280*/  SHFL.BFLY PT, R8, R15, 0x2, 0x1f ;  /* 0x0c401f000f087f89 */ /* 0x000ee200000e0000 */
[----:B-1----:R-:W-:Y:S02]  /*0290*/  I2FP.F32.U32 R6, UR4 ;  /* 0x0000000400067c45 */ /* 0x002fe40008201000 */
[----:B------:R-:W-:Y:S01]  /*02a0*/  LOP3.LUT P1, R11, R2, 0x1f, RZ, 0xc0, !PT ;  /* 0x0000001f020b7812 */ /* 0x000fe2000782c0ff */
[----:B--2---:R-:W-:Y:S01]  /*02b0*/  FADD.FTZ R9, R12, R9 ;  /* 0x000000090c097221 */ /* 0x004fe20000010000 */
[----:B---3--:R-:W-:-:S04]  /*02c0*/  FADD.FTZ R7, R15, R8 ;  /* 0x000000080f077221 */ /* 0x008fc80000010000 */
[----:B------:R-:W1:Y:S04]  /*02d0*/  SHFL.BFLY PT, R8, R9, 0x1, 0x1f ;  /* 0x0c201f0009087f89 */ /* 0x000e6800000e0000 */
[----:B------:R-:W2:Y:S01]  /*02e0*/  SHFL.BFLY PT, R10, R7, 0x1, 0x1f ;  /* 0x0c201f00070a7f89 */ /* 0x000ea200000e0000 */
[----:B------:R-:W-:Y:S01]  /*02f0*/  UIADD3 UR4, UR5, 0x8, URZ ;  /* 0x0000000805047890 */ /* 0x000fe2000fffe03f */
[----:B------:R-:W-:Y:S01]  /*0300*/  FMUL.FTZ R6, R6, 0.03125 ;  /* 0x3d00000006067820 */ /* 0x000fe20000410000 */
[----:B------:R-:W-:Y:S02]  /*0310*/  I2FP.F32.U32 R13, R2 ;  /* 0x00000002000d7245 */ /* 0x000fe40000201000 */
[----:B0-----:R-:W-:Y:S02]  /*0320*/  ULEA UR4, UR8, UR4, 0x18 ;  /* 0x0000000408047291 */ /* 0x001fe4000f8ec03f */
[----:B------:R-:W-:-:S02]  /*0330*/  FSETP.GT.FTZ.AND P2, PT, R6, R13, PT ;  /* 0x0000000d0600720b */ /* 0x000fc40003f54000 */
[----:B------:R-:W-:-:S04]  /*0340*/  SHF.R.U32.HI R6, RZ, 0x5, R2 ;  /* 0x00000005ff067819 */ /* 0x000fc80000011602 */
[----:B------:R-:W-:Y:S01]  /*0350*/  @!P1 LEA R6, R6, UR4, 0x2 ;  /* 0x0000000406069c11 */ /* 0x000fe2000f8e10ff */
[----:B-1----:R-:W-:Y:S01]  /*0360*/  FADD.FTZ R15, R9, R8 ;  /* 0x00000008090f7221 */ /* 0x002fe20000010000 */
[----:B--2---:R-:W-:-:S04]  /*0370*/  FADD.FTZ R17, R7, R10 ;  /* 0x0000000a07117221 */ /* 0x004fc80000010000 */
[----:B------:R-:W-:Y:S04]  /*0380*/  @!P1 STS [R6], R15 ;  /* 0x0000000f06009388 */ /* 0x000fe80000000800 */
[----:B------:R-:W-:Y:S01]  /*0390*/  @!P1 STS [R6+0x84], R17 ;  /* 0x0000841106009388 */ /* 0x000fe20000000800 */
[----:B------:R-:W-:Y:S01]  /*03a0*/  HFMA2.MMA R8, -RZ, RZ, 0, 0 ;  /* 0x00000000ff087435 */ /* 0x000fe200000001ff */
[----:B------:R-:W-:Y:S02]  /*03b0*/  MOV R7, RZ ;  /* 0x000000ff00077202 */ /* 0x000fe40000000f00 */
[----:B------:R-:W-:Y:S01]  /*03c0*/  LEA R11, R11, UR4, 0x2 ;  /* 0x000000040b0b7c11 */ /* 0x000fe2000f8e10ff */
[----:B------:R-:W-:Y:S06]  /*03d0*/  BAR.SYNC.DEFER_BLOCKING 0x0 ;  /* 0x0000000000007b1d */ /* 0x000fec0000010000 */
[----:B------:R-:W0:Y:S04]  /*03e0*/  @P2 LDS R8, [R11] ;  /* 0x000000000b082984 */ /* 0x000e280000000800 */
[----:B------:R-:W1:Y:S04]  /*03f0*/  @P2 LDS R7, [R11+0x84] ;  /* 0x000084000b072984 */ /* 0x000e680000000800 */
        /* <DEDUP_REMOVED lines=14> */
[----:B------:R-:W-:Y:S01]  /*04e0*/  ISETP.NE.AND P1, PT, R2, RZ, PT ;  /* 0x000000ff0200720c */ /* 0x000fe20003f25270 */
[----:B0-----:R-:W-:Y:S01]  /*04f0*/  FADD.FTZ R6, R13, R6 ;  /* 0x000000060d067221 */ /* 0x001fe20000010000 */
[----:B-1----:R-:W-:-:S04]  /*0500*/  FADD.FTZ R8, R15, R8 ;  /* 0x000000080f087221 */ /* 0x002fc80000010000 */
[----:B------:R-:W0:Y:S04]  /*0510*/  SHFL.BFLY PT, R7, R6, 0x1, 0x1f ;  /* 0x0c201f0006077f89 */ /* 0x000e2800000e0000 */
[----:B------:R-:W1:Y:S01]  /*0520*/  SHFL.BFLY PT, R9, R8, 0x1, 0x1f ;  /* 0x0c201f0008097f89 */ /* 0x000e6200000e0000 */
[----:B------:R-:W-:Y:S01]  /*0530*/  BSSY B0, `(.L_x_625) ;  /* 0x0000016000007945 */ /* 0x000fe20003800000 */
[----:B0-----:R-:W-:Y:S01]  /*0540*/  FADD.FTZ R10, R6, R7 ;  /* 0x00000007060a7221 */ /* 0x001fe20000010000 */
[----:B-1----:R-:W-:Y:S02]  /*0550*/  FADD.FTZ R9, R8, R9 ;  /* 0x0000000908097221 */ /* 0x002fe40000010000 */
[----:B------:R-:W-:Y:S05]  /*0560*/  @P1 BRA `(.L_x_626) ;  /* 0x0000000000481947 */ /* 0x000fea0003800000 */
        /* <DEDUP_REMOVED lines=18> */
.L_x_626:
[----:B------:R-:W-:Y:S05]  /*0690*/  BSYNC B0 ;  /* 0x0000000000007941 */ /* 0x000fea0003800000 */
.L_x_625:
[----:B------:R-:W-:Y:S06]  /*06a0*/  BAR.SYNC.DEFER_BLOCKING 0x0 ;  /* 0x0000000000007b1d */ /* 0x000fec0000010000 */
[----:B------:R-:W-:Y:S05]  /*06b0*/  @P0 EXIT ;  /* 0x000000000000094d */ /* 0x000fea0003800000 */
[----:B------:R-:W1:Y:S08]  /*06c0*/  LDC.64 R8, c[0x0][0x220] ;  /* 0x00008800ff087b82 */ /* 0x000e700000000a00 */
[----:B0-----:R-:W0:Y:S01]  /*06d0*/  LDC.64 R10, c[0x0][0x228] ;  /* 0x00008a00ff0a7b82 */ /* 0x001e220000000a00 */
[----:B-1----:R-:W-:-:S06]  /*06e0*/  IMAD.WIDE.U32 R8, R2, 0x4, R8 ;  /* 0x0000000402087825 */ /* 0x002fcc00078e0008 */
[----:B------:R-:W2:Y:S01]  /*06f0*/  LDG.E R8, desc[UR6][R8.64] ;  /* 0x0000000608087981 */ /* 0x000ea2000c1e1900 */
[----:B0-----:R-:W-:-:S06]  /*0700*/  IMAD.WIDE.U32 R10, R2, 0x4, R10 ;  /* 0x00000004020a7825 */ /* 0x001fcc00078e000a */
[----:B------:R-:W3:Y:S01]  /*0710*/  LDG.E R10, desc[UR6][R10.64] ;  /* 0x000000060a0a7981 */ /* 0x000ee2000c1e1900 */
[----:B------:R-:W-:-:S09]  /*0720*/  ULEA UR4, UR8, UR5, 0x18 ;  /* 0x0000000508047291 */ /* 0x000fd2000f8ec03f */
[----:B------:R-:W0:Y:S02]  /*0730*/  LDS.64 R6, [UR4] ;  /* 0x00000004ff067984 */ /* 0x000e240008000a00 */
[--C-:B0-----:R-:W-:Y:S01]  /*0740*/  FADD.FTZ R2, R3, -R6.reuse ;  /* 0x8000000603027221 */ /* 0x101fe20000010000 */
[----:B------:R-:W-:-:S03]  /*0750*/  FADD.FTZ R6, R5, -R6 ;  /* 0x8000000605067221 */ /* 0x000fc60000010000 */
[-C--:B------:R-:W-:Y:S01]  /*0760*/  FMUL.FTZ R2, R2, R7.reuse ;  /* 0x0000000702027220 */ /* 0x080fe20000410000 */
[----:B------:R-:W-:Y:S01]  /*0770*/  FMUL.FTZ R6, R6, R7 ;  /* 0x0000000706067220 */ /* 0x000fe20000410000 */
[--C-:B--2---:R-:W-:Y:S02]  /*0780*/  HADD2.F32 R3, -RZ, R8.reuse.H0_H0 ;  /* 0x20000008ff037230 */ /* 0x104fe40000004100 */
[----:B------:R-:W-:Y:S02]  /*0790*/  HADD2.F32 R5, -RZ, R8.H1_H1 ;  /* 0x30000008ff057230 */ /* 0x000fe40000004100 */
[--C-:B---3--:R-:W-:Y:S02]  /*07a0*/  HADD2.F32 R13, -RZ, R10.reuse.H0_H0 ;  /* 0x2000000aff0d7230 */ /* 0x108fe40000004100 */
[----:B------:R-:W-:-:S03]  /*07b0*/  HADD2.F32 R9, -RZ, R10.H1_H1 ;  /* 0x3000000aff097230 */ /* 0x000fc60000004100 */
[----:B------:R-:W-:Y:S02]  /*07c0*/  FFMA.FTZ R13, R2, R3, R13 ;  /* 0x00000003020d7223 */ /* 0x000fe4000001000d */
[----:B------:R-:W0:Y:S01]  /*07d0*/  LDC.64 R2, c[0x0][0x210] ;  /* 0x00008400ff027b82 */ /* 0x000e220000000a00 */
[----:B------:R-:W-:Y:S01]  /*07e0*/  FFMA.FTZ R5, R6, R5, R9 ;  /* 0x0000000506057223 */ /* 0x000fe20000010009 */
[----:B-----5:R-:W-:-:S03]  /*07f0*/  FMUL.FTZ R13, R4, R13 ;  /* 0x0000000d040d7220 */ /* 0x020fc60000410000 */
[----:B------:R-:W-:-:S03]  /*0800*/  FMUL.FTZ R5, R4, R5 ;  /* 0x0000000504057220 */ /* 0x000fc60000410000 */
[----:B------:R-:W-:Y:S08]  /*0810*/  F2I.S8.NTZ R13, R13 ;  /* 0x0000000d000d7305 */ /* 0x000ff00000202100 */
[----:B------:R-:W1:Y:S01]  /*0820*/  F2I.S8.NTZ R4, R5 ;  /* 0x0000000500047305 */ /* 0x000e620000202100 */
[----:B0-----:R-:W-:Y:S01]  /*0830*/  IMAD.WIDE.U32 R2, R0, 0x2, R2 ;  /* 0x0000000200027825 */ /* 0x001fe200078e0002 */
[----:B-1----:R-:W-:-:S05]  /*0840*/  PRMT R7, R4, 0x7604, R13 ;  /* 0x0000760404077816 */ /* 0x002fca000000000d */
[----:B------:R-:W-:Y:S01]  /*0850*/  STG.E.U16 desc[UR6][R2.64], R7 ;  /* 0x0000000702007986 */ /* 0x000fe2000c101506 */
[----:B------:R-:W-:Y:S05]  /*0860*/  EXIT ;  /* 0x000000000000794d */ /* 0x000fea0003800000 */
.L_x_627:
        /* <DEDUP_REMOVED lines=9> */
.L_x_676:


//--------------------- .text._ZN17fastertransformer43add_bias_input_layernorm_COL32_int8IO_noResI7__half2EEvPaPiPT_PKS4_S7_S7_iiPKfS9_S9_ --------------------------
	.section	.text._ZN17fastertransformer43add_bias_input_layernorm_COL32_int8IO_noResI7__half2EEvPaPiPT_PKS4_S7_S7_iiPKfS9_S9_,"ax",@progbits
	.align	128
        .global         _ZN17fastertransformer43add_bias_input_layernorm_COL32_int8IO_noResI7__half2EEvPaPiPT_PKS4_S7_S7_iiPKfS9_S9_
        .type           _ZN17fastertransformer43add_bias_input_layernorm_COL32_int8IO_noResI7__half2EEvPaPiPT_PKS4_S7_S7_iiPKfS9_S9_,@function
        .size           _ZN17fastertransformer43add_bias_input_layernorm_COL32_int8IO_noResI7__half2EEvPaPiPT_PKS4_S7_S7_iiPKfS9_S9_,(.L_x_677 - _ZN17fastertransformer43add_bias_input_layernorm_COL32_int8IO_noResI7__half2EEvPaPiPT_PKS4_S7_S7_iiPKfS9_S9_)
        .other          _ZN17fastertransformer43add_bias_input_layernorm_COL32_int8IO_noResI7__half2EEvPaPiPT_PKS4_S7_S7_iiPKfS9_S9_,@"STO_CUDA_ENTRY STV_DEFAULT"
_ZN17fastertransformer43add_bias_input_layernorm_COL32_int8IO_noResI7__half2EEvPaPiPT_PKS4_S7_S7_iiPKfS9_S9_:
.text._ZN17fastertransformer43add_bias_input_layernorm_COL32_int8IO_noResI7__half2EEvPaPiPT_PKS4_S7_S7_iiPKfS9_S9_:
[----:B------:R-:W-:Y:S01]  /*0000*/  LDC R1, c[0x0][0x28] ;  /* 0x00000a00ff017b82 */ /* 0x000fe20000000800 */
[----:B------:R-:W0:Y:S01]  /*0010*/  S2R R2, SR_TID.X ;  /* 0x0000000000027919 */ /* 0x000e220000002100 */
[----:B------:R-:W-:Y:S01]  /*0020*/  ULDC.64 UR8, c[0x0][0x240] ;  /* 0x0000900000087ab9 */ /* 0x000fe20000000a00 */
[----:B------:R-:W-:Y:S01]  /*0030*/  ULDC.64 UR6, c[0x0][0x208] ;  /* 0x0000820000067ab9 */ /* 0x000fe20000000a00 */
[----:B------:R-:W-:Y:S01]  /*0040*/  BSSY B0, `(.L_x_628) ;  /* 0x000002e000007945 */ /* 0x000fe20003800000 */
[----:B------:R-:W1:Y:S01]  /*0050*/  S2R R4, SR_CTAID.X ;  /* 0x0000000000047919 */ /* 0x000e620000002500 */
[----:B------:R-:W-:Y:S01]  /*0060*/  HFMA2.MMA R7, -RZ, RZ, 0, 0 ;  /* 0x00000000ff077435 */ /* 0x000fe200000001ff */
[----:B------:R-:W-:Y:S02]  /*0070*/  MOV R8, RZ ;  /* 0x000000ff00087202 */ /* 0x000fe40000000f00 */
        /* <DEDUP_REMOVED lines=13> */
[----:B------:R-:W4:Y:S01]  /*0150*/  LDG.E.64 R8, desc[UR6][R8.64] ;  /* 0x0000000608087981 */ /* 0x000f22000c1e1b00 */
[----:B------:R-:W0:Y:S01]  /*0160*/  LDC.64 R4, c[0x0][0x220] ;  /* 0x00008800ff047b82 */ /* 0x000e220000000a00 */
[----:B-1----:R-:W-:-:S06]  /*0170*/  IMAD.WIDE.U32 R12, R2, 0x4, R12 ;  /* 0x00000004020c7825 */ /* 0x002fcc00078e000c */
[----:B------:R-:W5:Y:S01]  /*0180*/  LDG.E R12, desc[UR6][R12.64] ;  /* 0x000000060c0c7981 */ /* 0x000f62000c1e1900 */
[----:B--2---:R-:W-:-:S06]  /*0190*/  IMAD.WIDE.U32 R6, R2, 0x8, R6 ;  /* 0x0000000802067825 */ /* 0x004fcc00078e0006 */
[----:B------:R-:W2:Y:S04]  /*01a0*/  LDG.E.64.CONSTANT R6, desc[UR6][R6.64] ;  /* 0x0000000606067981 */ /* 0x000ea8000c1e9b00 */
[----:B---3--:R-:W3:Y:S01]  /*01b0*/  LDG.E.CONSTANT R10, desc[UR6][R10.64] ;  /* 0x000000060a0a7981 */ /* 0x008ee2000c1e9900 */
[----:B0-----:R-:W-:-:S05]  /*01c0*/  IMAD.WIDE R4, R0, 0x4, R4 ;  /* 0x0000000400047825 */ /* 0x001fca00078e0204 */
[----:B------:R-:W2:Y:S01]  /*01d0*/  LDG.E R16, desc[UR6][R4.64] ;  /* 0x0000000604107981 */ /* 0x000ea2000c1e1900 */
[----:B----4-:R-:W-:Y:S02]  /*01e0*/  I2FP.F32.S32 R3, R8 ;  /* 0x0000000800037245 */ /* 0x010fe40000201400 */
[----:B------:R-:W-:Y:S01]  /*01f0*/  I2FP.F32.S32 R15, R9 ;  /* 0x00000009000f7245 */ /* 0x000fe20000201400 */
[--C-:B-----5:R-:W-:Y:S02]  /*0200*/  HADD2.F32 R8, -RZ, R12.reuse.H0_H0 ;  /* 0x2000000cff087230 */ /* 0x120fe40000004100 */
[----:B------:R-:W-:Y:S02]  /*0210*/  HADD2.F32 R9, -RZ, R12.H1_H1 ;  /* 0x3000000cff097230 */ /* 0x000fe40000004100 */
[C---:B---3--:R-:W-:Y:S01]  /*0220*/  FMUL.FTZ R3, R10.reuse, R3 ;  /* 0x000000030a037220 */ /* 0x048fe20000410000 */
[----:B------:R-:W-:-:S03]  /*0230*/  FMUL.FTZ R14, R10, R15 ;  /* 0x0000000f0a0e7220 */ /* 0x000fc60000410000 */
[----:B--2---:R-:W-:Y:S01]  /*0240*/  FMUL.FTZ R3, R6, R3 ;  /* 0x0000000306037220 */ /* 0x004fe20000410000 */
[----:B------:R-:W-:-:S03]  /*0250*/  FMUL.FTZ R14, R7, R14 ;  /* 0x0000000e070e7220 */ /* 0x000fc60000410000 */
[----:B------:R-:W-:Y:S01]  /*0260*/  FFMA.FTZ R3, R3, 6.1999999161344021559e-05, R8 ;  /* 0x388205ff03037823 */ /* 0x000fe20000010008 */
[----:B------:R-:W-:Y:S01]  /*0270*/  FFMA.FTZ R6, R14, 6.1999999161344021559e-05, R9 ;  /* 0x388205ff0e067823 */ /* 0x000fe20000010009 */
[--C-:B------:R-:W-:Y:S02]  /*0280*/  HADD2.F32 R8, -RZ, R16.reuse.H0_H0 ;  /* 0x20000010ff087230 */ /* 0x100fe40000004100 */
[----:B------:R-:W-:-:S03]  /*0290*/  HADD2.F32 R7, -RZ, R16.H1_H1 ;  /* 0x30000010ff077230 */ /* 0x000fc60000004100 */
[----:B------:R-:W-:Y:S02]  /*02a0*/  FADD.FTZ R3, R3, R8 ;  /* 0x0000000803037221 */ /* 0x000fe40000010000 */
[----:B------:R-:W-:-:S05]  /*02b0*/  FADD.FTZ R6, R6, R7 ;  /* 0x0000000706067221 */ /* 0x000fca0000010000 */
[----:B------:R-:W-:-:S05]  /*02c0*/  F2FP.F16.F32.PACK_AB R11, R6, R3 ;  /* 0x00000003060b723e */ /* 0x000fca00000000ff */
[----:B------:R0:W-:Y:S01]  /*02d0*/  STG.E desc[UR6][R4.64], R11 ;  /* 0x0000000b04007986 */ /* 0x0001e2000c101906 */
[----:B------:R-:W-:Y:S01]  /*02e0*/  FADD.FTZ R7, RZ, R3 ;  /* 0x00000003ff077221 */ /* 0x000fe20000010000 */
[----:B------:R-:W-:-:S03]  /*02f0*/  FFMA.FTZ R9, R3, R3, RZ ;  /* 0x0000000303097223 */ /* 0x000fc600000100ff */
[C---:B------:R-:W-:Y:S01]  /*0300*/  FADD.FTZ R8, R6.reuse, R7 ;  /* 0x0000000706087221 */ /* 0x040fe20000010000 */
[----:B------:R-:W-:-:S07]  /*0310*/  FFMA.FTZ R7, R6, R6, R9 ;  /* 0x0000000606077223 */ /* 0x000fce0000010009 */
.L_x_629:
[----:B------:R-:W-:Y:S05]  /*0320*/  BSYNC B0 ;  /* 0x0000000000007941 */ /* 0x000fea0003800000 */
.L_x_628:
[----:B------:R-:W1:Y:S01]  /*0330*/  SHFL.BFLY PT, R9, R8, 0x10, 0x1f ;  /* 0x0e001f0008097f89 */ /* 0x000e6200000e0000 */
[----:B0-----:R-:W0:Y:S03]  /*0340*/  LDC.64 R4, c[0x0][0x258] ;  /* 0x00009600ff047b82 */ /* 0x001e260000000a00 */
[----:B------:R-:W2:Y:S01]  /*0350*/  SHFL.BFLY PT, R10, R7, 0x10, 0x1f ;  /* 0x0e001f00070a7f89 */ /* 0x000ea200000e0000 */
[----:B-1----:R-:W-:-:S04]  /*0360*/  FADD.FTZ R9, R9, R8 ;  /* 0x0000000809097221 */ /* 0x002fc80000010000 */
[----:B------:R-:W1:Y:S01]  /*0370*/  S2UR UR8, SR_CgaCtaId ;  /* 0x00000000000879c3 */ /* 0x000e620000008800 */
[----:B------:R-:W-:Y:S01]  /*0380*/  ULDC UR4, c[0x0][0x0] ;  /* 0x0000000000047ab9 */ /* 0x000fe20000000800 */
[----:B0-----:R0:W5:Y:S01]  /*0390*/  LDG.E.CONSTANT R4, desc[UR6][R4.64] ;  /* 0x0000000604047981 */ /* 0x001162000c1e9900 */
[----:B--2---:R-:W-:-:S03]  /*03a0*/  FADD.FTZ R12, R10, R7 ;  /* 0x000000070a0c7221 */ /* 0x004fc60000010000 */
        /* <DEDUP_REMOVED lines=10> */
[----:B0-----:R-:W-:Y:S01]  /*0450*/  I2FP.F32.U32 R5, UR4 ;  /* 0x0000000400057c45 */ /* 0x001fe20008201000 */
[----:B------:R-:W-:Y:S01]  /*0460*/  UMOV UR5, 0x400 ;  /* 0x0000040000057882 */ /* 0x000fe20000000000 */
[----:B------:R-:W-:Y:S01]  /*0470*/  LOP3.LUT P1, R10, R2, 0x1f, RZ, 0xc0, !PT ;  /* 0x0000001f020a7812 */ /* 0x000fe2000782c0ff */
[----:B--2---:R-:W-:Y:S01]  /*0480*/  FADD.FTZ R8, R11, R8 ;  /* 0x000000080b087221 */ /* 0x004fe20000010000 */
[----:B---3--:R-:W-:-:S04]  /*0490*/  FADD.FTZ R9, R14, R7 ;  /* 0x000000070e097221 */ /* 0x008fc80000010000 */
[----:B------:R-:W0:Y:S04]  /*04a0*/  SHFL.BFLY PT, R7, R8, 0x1, 0x1f ;  /* 0x0c201f0008077f89 */ /* 0x000e2800000e0000 */
[----:B------:R-:W2:Y:S01]  /*04b0*/  SHFL.BFLY PT, R12, R9, 0x1, 0x1f ;  /* 0x0c201f00090c7f89 */ /* 0x000ea200000e0000 */
[----:B------:R-:W-:Y:S01]  /*04c0*/  UIADD3 UR4, UR5, 0x8, URZ ;  /* 0x0000000805047890 */ /* 0x000fe2000fffe03f */
[----:B------:R-:W-:Y:S01]  /*04d0*/  FMUL.FTZ R5, R5, 0.03125 ;  /* 0x3d00000005057820 */ /* 0x000fe20000410000 */
[----:B------:R-:W-:Y:S02]  /*04e0*/  I2FP.F32.U32 R14, R2 ;  /* 0x00000002000e7245 */ /* 0x000fe40000201000 */
[----:B-1----:R-:W-:Y:S02]  /*04f0*/  ULEA UR4, UR8, UR4, 0x18 ;  /* 0x0000000408047291 */ /* 0x002fe4000f8ec03f */
[----:B------:R-:W-:-:S02]  /*0500*/  FSETP.GT.FTZ.AND P2, PT, R5, R14, PT ;  /* 0x0000000e0500720b */ /* 0x000fc40003f54000 */
[----:B------:R-:W-:-:S04]  /*0510*/  SHF.R.U32.HI R5, RZ, 0x5, R2 ;  /* 0x00000005ff057819 */ /* 0x000fc80000011602 */
[----:B------:R-:W-:Y:S01]  /*0520*/  @!P1 LEA R5, R5, UR4, 0x2 ;  /* 0x0000000405059c11 */ /* 0x000fe2000f8e10ff */
[----:B0-----:R-:W-:Y:S01]  /*0530*/  FADD.FTZ R16, R8, R7 ;  /* 0x0000000708107221 */ /* 0x001fe20000010000 */
        /* <DEDUP_REMOVED lines=50> */
.L_x_631:
[----:B------:R-:W-:Y:S05]  /*0860*/  BSYNC B0 ;  /* 0x0000000000007941 */ /* 0x000fea0003800000 */
.L_x_630:
[----:B------:R-:W-:Y:S06]  /*0870*/  BAR.SYNC.DEFER_BLOCKING 0x0 ;  /* 0x0000000000007b1d */ /* 0x000fec0000010000 */
[----:B------:R-:W-:Y:S05]  /*0880*/  @P0 EXIT ;  /* 0x000000000000094d */ /* 0x000fea0003800000 */
[----:B0-----:R-:W0:Y:S08]  /*0890*/  LDC.64 R10, c[0x0][0x230] ;  /* 0x00008c00ff0a7b82 */ /* 0x001e300000000a00 */
[----:B------:R-:W1:Y:S01]  /*08a0*/  LDC.64 R12, c[0x0][0x238] ;  /* 0x00008e00ff0c7b82 */ /* 0x000e620000000a00 */
[----:B0-----:R-:W-:-:S06]  /*08b0*/  IMAD.WIDE.U32 R10, R2, 0x4, R10 ;  /* 0x00000004020a7825 */ /* 0x001fcc00078e000a */
[----:B------:R-:W2:Y:S01]  /*08c0*/  LDG.E R10, desc[UR6][R10.64] ;  /* 0x000000060a0a7981 */ /* 0x000ea2000c1e1900 */
[----:B-1----:R-:W-:-:S06]  /*08d0*/  IMAD.WIDE.U32 R12, R2, 0x4, R12 ;  /* 0x00000004020c7825 */ /* 0x002fcc00078e000c */
        /* <DEDUP_REMOVED lines=22> */
.L_x_632:
        /* <DEDUP_REMOVED lines=12> */
.L_x_677:


//--------------------- .text._ZN17fastertransformer37add_bias_input_layernorm_COL32_int8IOILi8ELb1ELb1ELb1EEEvPaS1_P6__halfPKS2_S5_S5_iiff --------------------------
	.section	.text._ZN17fastertransformer37add_bias_input_layernorm_COL32_int8IOILi8ELb1ELb1ELb1EEEvPaS1_P6__halfPKS2_S5_S5_iiff,"ax",@progbits
	.align	128
        .global         _ZN17fastertransformer37add_bias_input_layernorm_COL32_int8IOILi8ELb1ELb1ELb1EEEvPaS1_P6__halfPKS2_S5_S5_iiff
        .type           _ZN17fastertransformer37add_bias_input_layernorm_COL32_int8IOILi8ELb1ELb1ELb1EEEvPaS1_P6__halfPKS2_S5_S5_iiff,@function
        .size           _ZN17fastertransformer37add_bias_input_layernorm_COL32_int8IOILi8ELb1ELb1ELb1EEEvPaS1_P6__halfPKS2_S5_S5_iiff,(.L_x_678 - _ZN17fastertransformer37add_bias_input_layernorm_COL32_int8IOILi8ELb1ELb1ELb1EEEvPaS1_P6__halfPKS2_S5_S5_iiff)
        .other          _ZN17fastertransformer37add_bias_input_layernorm_COL32_int8IOILi8ELb1ELb1ELb1EEEvPaS1_P6__halfPKS2_S5_S5_iiff,@"STO_CUDA_ENTRY STV_DEFAULT"
_ZN17fastertransformer37add_bias_input_layernorm_COL32_int8IOILi8ELb1ELb1ELb1EEEvPaS1_P6__halfPKS2_S5_S5_iiff:
.text._ZN17fastertransformer37add_bias_input_layernorm_COL32_int8IOILi8ELb1ELb1ELb1EEEvPaS1_P6__halfPKS2_S5_S5_iiff:
[----:B------:R-:W-:Y:S01]  /*0000*/  LDC R1, c[0x0][0x28] ;  /* 0x00000a00ff017b82 */ /* 0x000fe20000000800 */
[----:B------:R-:W0:Y:S01]  /*0010*/  S2R R24, SR_TID.X ;  /* 0x0000000000187919 */ /* 0x000e220000002100 */
[----:B------:R-:W-:Y:S01]  /*0020*/  ULDC UR4, c[0x0][0x240] ;  /* 0x0000900000047ab9 */ /* 0x000fe20000000800 */
[----:B------:R-:W-:-:S05]  /*0030*/  ULDC.64 UR8, c[0x0][0x208] ;  /* 0x0000820000087ab9 */ /* 0x000fca0000000a00 */
[----:B------:R-:W1:Y:S01]  /*0040*/  LDC.64 R18, c[0x0][0x220] ;  /* 0x00008800ff127b82 */ /* 0x000e620000000a00 */
[----:B------:R-:W2:Y:S07]  /*0050*/  S2R R3, SR_CTAID.X ;  /* 0x0000000000037919 */ /* 0x000eae0000002500 */
[----:B------:R-:W3:Y:S01]  /*0060*/  LDC.64 R12, c[0x0][0x228] ;  /* 0x00008a00ff0c7b82 */ /* 0x000ee20000000a00 */
[----:B0-----:R-:W-:-:S04]  /*0070*/  SHF.L.U32 R33, R24, 0x3, RZ ;  /* 0x0000000318217819 */ /* 0x001fc800000006ff */
[C---:B------:R-:W-:Y:S02]  /*0080*/  LOP3.LUT R0, R33.reuse, 0x18, RZ, 0xc0, !PT ;  /* 0x0000001821007812 */ /* 0x040fe400078ec0ff */
[----:B------:R-:W-:Y:S02]  /*0090*/  LOP3.LUT R2, R33, 0xffffffe0, RZ, 0xc0, !PT ;  /* 0xffffffe021027812 */ /* 0x000fe400078ec0ff */
[----:B--2---:R-:W-:-:S05]  /*00a0*/  LEA R3, R3, R0, 0x5 ;  /* 0x0000000003037211 */ /* 0x004fca00078e28ff */
[----:B------:R-:W-:Y:S01]  /*00b0*/  IMAD R2, R2, UR4, R3 ;  /* 0x0000000402027c24 */ /* 0x000fe2000f8e0203 */
[----:B------:R-:W-:-:S04]  /*00c0*/  ULDC.64 UR4, c[0x0][0x218] ;  /* 0x0000860000047ab9 */ /* 0x000fc80000000a00 */
[----:B------:R-:W-:Y:S02]  /*00d0*/  SHF.R.S32.HI R0, RZ, 0x1f, R2 ;  /* 0x0000001fff007819 */ /* 0x000fe40000011402 */
[C---:B------:R-:W-:Y:S01]  /*00e0*/  IADD3 R4, P0, R2.reuse, UR4, RZ ;  /* 0x0000000402047c10 */ /* 0x040fe2000ff1e0ff */
[----:B-1----:R-:W-:Y:S01]  /*00f0*/  IMAD.WIDE R18, R2, 0x2, R18 ;  /* 0x0000000202127825 */ /* 0x002fe200078e0212 */
[----:B------:R-:W-:Y:S02]  /*0100*/  ULDC UR4, c[0x0][0x248] ;  /* 0x0000920000047ab9 */ /* 0x000fe40000000800 */
[----:B------:R-:W-:Y:S01]  /*0110*/  IADD3.X R5, R0, UR5, RZ, P0, !PT ;  /* 0x0000000500057c10 */ /* 0x000fe200087fe4ff */
[----:B---3--:R-:W-:Y:S01]  /*0120*/  IMAD.WIDE R12, R33, 0x2, R12 ;  /* 0x00000002210c7825 */ /* 0x008fe200078e020c */
[----:B------:R-:W2:Y:S04]  /*0130*/  LDG.E.128 R8, desc[UR8][R18.64] ;  /* 0x0000000812087981 */ /* 0x000ea8000c1e1d00 */
[----:B------:R-:W3:Y:S04]  /*0140*/  LDG.E.64 R4, desc[UR8][R4.64] ;  /* 0x0000000804047981 */ /* 0x000ee8000c1e1b00 */
[----:B------:R-:W4:Y:S01]  /*0150*/  LDG.E.128 R12, desc[UR8][R12.64] ;  /* 0x000000080c0c7981 */ /* 0x000f22000c1e1d00 */
[----:B------:R-:W0:Y:S01]  /*0160*/  S2UR UR6, SR_CgaCtaId ;  /* 0x00000000000679c3 */ /* 0x000e220000008800 */
[----:B------:R-:W-:-:S02]  /*0170*/  LOP3.LUT P0, R30, R24, 0x1f, RZ, 0xc0, !PT ;  /* 0x0000001f181e7812 */ /* 0x000fc4000780c0ff */
[C---:B---3--:R-:W-:Y:S01]  /*0180*/  PRMT R3, R4.reuse, 0x9910, RZ ;  /* 0x0000991004037816 */ /* 0x048fe200000000ff */
[----:B------:R-:W1:Y:S03]  /*0190*/  I2F.S8 R6, R4 ;  /* 0x0000000400067306 */ /* 0x000e660000001400 */
[----:B------:R-:W-:Y:S02]  /*01a0*/  SHF.R.S32.HI R3, RZ, 0x8, R3 ;  /* 0x00000008ff037819 */ /* 0x000fe40000011403 */
[C-C-:B------:R-:W-:Y:S02]  /*01b0*/  SHF.R.U64 R7, R4.reuse, 0x10, R5.reuse ;  /* 0x0000001004077819 */ /* 0x140fe40000001205 */
[--C-:B------:R-:W-:Y:S02]  /*01c0*/  SHF.R.U64 R17, R4, 0x18, R5.reuse ;  /* 0x0000001804117819 */ /* 0x100fe40000001205 */
[----:B------:R-:W-:Y:S01]  /*01d0*/  I2F.S16 R3, R3 ;  /* 0x0000000300037306 */ /* 0x000fe20000101400 */
[----:B------:R-:W-:-:S07]  /*01e0*/  SHF.R.U32.HI R20, RZ, 0x8, R5 ;  /* 0x00000008ff147819 */ /* 0x000fce0000011605 */
[----:B------:R-:W3:Y:S01]  /*01f0*/  I2F.S8 R7, R7 ;  /* 0x0000000700077306 */ /* 0x000ee20000001400 */
[----:B-1----:R-:W-:Y:S01]  /*0200*/  FMUL.FTZ R6, R6, UR4 ;  /* 0x0000000406067c20 */ /* 0x002fe20008410000 */
[----:B------:R-:W-:-:S06]  /*0210*/  SHF.R.U32.HI R22, RZ, 0x18, R5 ;  /* 0x00000018ff167819 */ /* 0x000fcc0000011605 */
[----:B------:R-:W1:Y:S01]  /*0220*/  I2F.S8 R17, R17 ;  /* 0x0000001100117306 */ /* 0x000e620000001400 */
[----:B------:R-:W-:Y:S02]  /*0230*/  SHF.R.U32.HI R21, RZ, 0x10, R5 ;  /* 0x00000010ff157819 */ /* 0x000fe40000011605 */
[----:B------:R-:W-:-:S05]  /*0240*/  F2FP.F16.F32.PACK_AB R4, RZ, R6 ;  /* 0x00000006ff04723e */ /* 0x000fca00000000ff */
[----:B------:R0:W4:Y:S01]  /*0250*/  I2F.S8 R16, R5 ;  /* 0x0000000500107306 */ /* 0x0001220000001400 */
[----:B---3--:R-:W-:Y:S01]  /*0260*/  FMUL.FTZ R7, R7, UR4 ;  /* 0x0000000407077c20 */ /* 0x008fe20008410000 */
[----:B--2---:R-:W-:-:S06]  /*0270*/  HADD2 R6, R8.H0_H0, R4.H0_H0 ;  /* 0x2000000408067230 */ /* 0x004fcc0000000800 */
[----:B------:R-:W2:Y:S01]  /*0280*/  I2F.S8 R20, R20 ;  /* 0x0000001400147306 */ /* 0x000ea20000001400 */
[----:B0-----:R-:W-:Y:S01]  /*0290*/  FMUL.FTZ R5, R3, UR4 ;  /* 0x0000000403057c20 */ /* 0x001fe20008410000 */
[----:B-1----:R-:W-:-:S04]  /*02a0*/  FMUL.FTZ R17, R17, UR4 ;  /* 0x0000000411117c20 */ /* 0x002fc80008410000 */
[----:B------:R-:W-:Y:S02]  /*02b0*/  F2FP.F16.F32.PACK_AB R5, RZ, R5 ;  /* 0x00000005ff05723e */ /* 0x000fe400000000ff */
[----:B------:R-:W0:Y:S01]  /*02c0*/  I2F.S8 R22, R22 ;  /* 0x0000001600167306 */ /* 0x000e220000001400 */
[----:B------:R-:W-:Y:S01]  /*02d0*/  F2FP.F16.F32.PACK_AB R7, RZ, R7 ;  /* 0x00000007ff07723e */ /* 0x000fe200000000ff */
[----:B----4-:R-:W-:-:S06]  /*02e0*/  HADD2 R3, R6.H0_H0, R12.H0_H0 ;  /* 0x2000000c06037230 */ /* 0x010fcc0000000800 */
[----:B------:R-:W1:Y:S01]  /*02f0*/  I2F.S8 R21, R21 ;  /* 0x0000001500157306 */ /* 0x000e620000001400 */
[----:B------:R-:W-:Y:S02]  /*0300*/  HADD2 R4, R8.H1_H1, R5.H0_H0 ;  /* 0x2000000508047230 */ /* 0x000fe40000000c00 */
[----:B------:R-:W-:Y:S01]  /*0310*/  FMUL.FTZ R16, R16, UR4 ;  /* 0x0000000410107c20 */ /* 0x000fe20008410000 */
[----:B------:R-:W-:Y:S01]  /*0320*/  F2FP.F16.F32.PACK_AB R17, RZ, R17 ;  /* 0x00000011ff11723e */ /* 0x000fe200000000ff */
[C---:B------:R-:W-:Y:S02]  /*0330*/  HADD2 R6, R9.reuse.H0_H0, R7.H0_H0 ;  /* 0x2000000709067230 */ /* 0x040fe40000000800 */
[----:B--2---:R-:W-:Y:S01]  /*0340*/  FMUL.FTZ R20, R20, UR4 ;  /* 0x0000000414147c20 */ /* 0x004fe20008410000 */
[----:B------:R-:W-:Y:S02]  /*0350*/  HADD2 R4, R4.H0_H0, R12.H1_H1 ;  /* 0x3000000c04047230 */ /* 0x000fe40000000800 */
[----:B------:R-:W-:Y:S01]  /*0360*/  HADD2.F32 R5, -RZ, R3.H0_H0 ;  /* 0x20000003ff057230 */ /* 0x000fe20000004100 */
[----:B------:R-:W-:Y:S01]  /*0370*/  F2FP.F16.F32.PACK_AB R16, RZ, R16 ;  /* 0x00000010ff10723e */ /* 0x000fe200000000ff */
[----:B------:R-:W-:-:S02]  /*0380*/  HADD2 R17, R9.H1_H1, R17.H0_H0 ;  /* 0x2000001109117230 */ /* 0x000fc40000000c00 */
[----:B0-----:R-:W-:Y:S01]  /*0390*/  FMUL.FTZ R22, R22, UR4 ;  /* 0x0000000416167c20 */ /* 0x001fe20008410000 */
[--C-:B------:R-:W-:Y:S02]  /*03a0*/  HADD2 R6, R6.H0_H0, R13.reuse.H0_H0 ;  /* 0x2000000d06067230 */ /* 0x100fe40000000800 */
[----:B------:R-:W-:Y:S01]  /*03b0*/  HADD2.F32 R7, -RZ, R4.H0_H0 ;  /* 0x20000004ff077230 */ /* 0x000fe20000004100 */
[----:B------:R-:W-:Y:S01]  /*03c0*/  F2FP.F16.F32.PACK_AB R20, RZ, R20 ;  /* 0x00000014ff14723e */ /* 0x000fe200000000ff */
[----:B------:R-:W-:Y:S01]  /*03d0*/  FADD.FTZ R8, RZ, R5 ;  /* 0x00000005ff087221 */ /* 0x000fe20000010000 */
[----:B-1----:R-:W-:Y:S01]  /*03e0*/  FMUL.FTZ R21, R21, UR4 ;  /* 0x0000000415157c20 */ /* 0x002fe20008410000 */
[C---:B------:R-:W-:Y:S02]  /*03f0*/  HADD2 R9, R10.reuse.H0_H0, R16.H0_H0 ;  /* 0x200000100a097230 */ /* 0x040fe40000000800 */
[----:B------:R-:W-:Y:S02]  /*0400*/  HADD2 R16, R17.H0_H0, R13.H1_H1 ;  /* 0x3000000d11107230 */ /* 0x000fe40000000800 */
[----:B------:R-:W-:Y:S01]  /*0410*/  HADD2.F32 R17, -RZ, R6.H0_H0 ;  /* 0x20000006ff117230 */ /* 0x000fe20000004100 */
[----:B------:R-:W-:Y:S01]  /*0420*/  F2FP.F16.F32.PACK_AB R12, RZ, R22 ;  /* 0x00000016ff0c723e */ /* 0x000fe200000000ff */
[----:B------:R-:W-:Y:S01]  /*0430*/  FADD.FTZ R8, R8, R7 ;  /* 0x0000000708087221 */ /* 0x000fe20000010000 */
[----:B------:R-:W-:Y:S01]  /*0440*/  F2FP.F16.F32.PACK_AB R23, RZ, R21 ;  /* 0x00000015ff17723e */ /* 0x000fe200000000ff */
[----:B------:R-:W-:-:S02]  /*0450*/  HADD2 R22, R10.H1_H1, R20.H0_H0 ;  /* 0x200000140a167230 */ /* 0x000fc40000000c00 */
[----:B------:R-:W-:Y:S02]  /*0460*/  HADD2.F32 R21, -RZ, R16.H0_H0 ;  /* 0x20000010ff157230 */ /* 0x000fe40000004100 */
[--C-:B------:R-:W-:Y:S02]  /*0470*/  HADD2 R20, R9.H0_H0, R14.reuse.H0_H0 ;  /* 0x2000000e09147230 */ /* 0x100fe40000000800 */
[----:B------:R-:W-:Y:S01]  /*0480*/  FADD.FTZ R8, R8, R17 ;  /* 0x0000001108087221 */ /* 0x000fe20000010000 */
[C---:B------:R-:W-:Y:S02]  /*0490*/  HADD2 R26, R11.reuse.H0_H0, R23.H0_H0 ;  /* 0x200000170b1a7230 */ /* 0x040fe40000000800 */
[----:B------:R-:W-:Y:S02]  /*04a0*/  HADD2 R22, R22.H0_H0, R14.H1_H1 ;  /* 0x3000000e16167230 */ /* 0x000fe40000000800 */
[----:B------:R-:W-:Y:S02]  /*04b0*/  HADD2.F32 R23, -RZ, R20.H0_H0 ;  /* 0x20000014ff177230 */ /* 0x000fe40000004100 */
[----:B------:R-:W-:Y:S01]  /*04c0*/  FADD.FTZ R8, R8, R21 ;  /* 0x0000001508087221 */ /* 0x000fe20000010000 */
[----:B------:R-:W-:-:S02]  /*04d0*/  HADD2 R12, R11.H1_H1, R12.H0_H0 ;  /* 0x2000000c0b0c7230 */ /* 0x000fc40000000c00 */
[--C-:B------:R-:W-:Y:S02]  /*04e0*/  HADD2 R26, R26.H0_H0, R15.reuse.H0_H0 ;  /* 0x2000000f1a1a7230 */ /* 0x100fe40000000800 */
[----:B------:R-:W-:Y:S02]  /*04f0*/  HADD2.F32 R27, -RZ, R22.H0_H0 ;  /* 0x20000016ff1b7230 */ /* 0x000fe40000004100 */
[----:B------:R-:W-:Y:S01]  /*0500*/  FADD.FTZ R8, R8, R23 ;  /* 0x0000001708087221 */ /* 0x000fe20000010000 */
[----:B------:R-:W-:Y:S02]  /*0510*/  HADD2 R28, R12.H0_H0, R15.H1_H1 ;  /* 0x3000000f0c1c7230 */ /* 0x000fe40000000800 */
[----:B------:R-:W-:Y:S02]  /*0520*/  HADD2.F32 R29, -RZ, R26.H0_H0 ;  /* 0x2000001aff1d7230 */ /* 0x000fe40000004100 */
[----:B------:R-:W-:Y:S01]  /*0530*/  FADD.FTZ R8, R8, R27 ;  /* 0x0000001b08087221 */ /* 0x000fe20000010000 */
[----:B------:R-:W0:Y:S01]  /*0540*/  LDC.64 R12, c[0x0][0x230] ;  /* 0x00008c00ff0c7b82 */ /* 0x000e220000000a00 */
[----:B------:R-:W-:-:S02]  /*0550*/  HADD2.F32 R31, -RZ, R28.H0_H0 ;  /* 0x2000001cff1f7230 */ /* 0x000fc40000004100 */
        /* <DEDUP_REMOVED lines=9> */
[----:B------:R-:W-:Y:S02]  /*05f0*/  ULDC UR4, c[0x0][0x0] ;  /* 0x0000000000047ab9 */ /* 0x000fe40000000800 */
[----:B------:R-:W-:Y:S01]  /*0600*/  I2FP.F32.U32 R10, UR4 ;  /* 0x00000004000a7c45 */ /* 0x000fe20008201000 */
[----:B------:R-:W-:Y:S01]  /*0610*/  UMOV UR4, 0x400 ;  /* 0x0000040000047882 */ /* 0x000fe20000000000 */
[----:B-1----:R-:W-:Y:S02]  /*0620*/  FADD.FTZ R25, R15, R8 ;  /* 0x000000080f197221 */ /* 0x002fe40000010000 */
[----:B------:R-:W1:Y:S03]  /*0630*/  LDC.64 R8, c[0x0][0x238] ;  /* 0x00008e00ff087b82 */ /* 0x000e660000000a00 */
[----:B------:R-:W2:Y:S01]  /*0640*/  SHFL.BFLY PT, R32, R25, 0x1, 0x1f ;  /* 0x0c201f0019207f89 */ /* 0x000ea200000e0000 */
[----:B------:R-:W-:Y:S01]  /*0650*/  FMUL.FTZ R10, R10, 0.03125 ;  /* 0x3d0000000a0a7820 */ /* 0x000fe20000410000 */
[----:B------:R-:W-:Y:S01]  /*0660*/  I2FP.F32.U32 R11, R24 ;  /* 0x00000018000b7245 */ /* 0x000fe20000201000 */
[----:B------:R-:W-:-:S03]  /*0670*/  UIADD3 UR5, UR4, 0x8, URZ ;  /* 0x0000000804057890 */ /* 0x000fc6000fffe03f */
[----:B------:R-:W-:Y:S01]  /*0680*/  FSETP.GT.FTZ.AND P1, PT, R10, R11, PT ;  /* 0x0000000b0a00720b */ /* 0x000fe20003f34000 */
[----:B------:R-:W-:Y:S01]  /*0690*/  ULEA UR5, UR6, UR5, 0x18 ;  /* 0x0000000506057291 */ /* 0x000fe2000f8ec03f */
[----:B------:R-:W-:Y:S01]  /*06a0*/  SHF.R.U32.HI R10, RZ, 0x3, R24 ;  /* 0x00000003ff0a7819 */ /* 0x000fe20000011618 */
[----:B0-----:R-:W-:-:S06]  /*06b0*/  IMAD.WIDE R12, R33, 0x2, R12 ;  /* 0x00000002210c7825 */ /* 0x001fcc00078e020c */
[----:B------:R-:W5:Y:S01]  /*06c0*/  LDG.E.128 R12, desc[UR8][R12.64] ;  /* 0x000000080c0c7981 */ /* 0x000f62000c1e1d00 */
[----:B-1----:R-:W-:-:S04]  /*06d0*/  IMAD.WIDE R8, R33, 0x2, R8 ;  /* 0x0000000221087825 */ /* 0x002fc800078e0208 */
[----:B--2---:R-:W-:Y:S01]  /*06e0*/  @!P0 FADD.FTZ R34, R25, R32 ;  /* 0x0000002019228221 */ /* 0x004fe20000010000 */
[----:B------:R-:W-:Y:S02]  /*06f0*/  LOP3.LUT R25, R10, 0x1ffffffc, RZ, 0xc0, !PT ;  /* 0x1ffffffc0a197812 */ /* 0x000fe400078ec0ff */
[----:B------:R-:W5:Y:S04]  /*0700*/  LDG.E.128 R8, desc[UR8][R8.64] ;  /* 0x0000000808087981 */ /* 0x000f68000c1e1d00 */
        /* <DEDUP_REMOVED lines=13> */
[----:B------:R-:W0:Y:S02]  /*07e0*/  SHFL.BFLY PT, R24, R35, 0x2, 0x1f ;  /* 0x0c401f0023187f89 */ /* 0x000e2400000e0000 */
[----:B0-----:R-:W-:-:S05]  /*07f0*/  FADD.FTZ R34, R35, R24 ;  /* 0x0000001823227221 */ /* 0x001fca0000010000 */
[----:B------:R-:W0:Y:S01]  /*0800*/  SHFL.BFLY PT, R37, R34, 0x1, 0x1f ;  /* 0x0c201f0022257f89 */ /* 0x000e2200000e0000 */
[----:B-1----:R-:W-:-:S06]  /*0810*/  @!P2 I2FP.F32.S32 R24, R32 ;  /* 0x000000200018a245 */ /* 0x002fcc0000201400 */
[----:B------:R-:W1:Y:S01]  /*0820*/  @!P2 MUFU.RCP R24, R24 ;  /* 0x000000180018a308 */ /* 0x000e620000001000 */
[----:B------:R-:W-:Y:S01]  /*0830*/  ULEA UR4, UR6, UR4, 0x18 ;  /* 0x0000000406047291 */ /* 0x000fe2000f8ec03f */
[----:B0-----:R-:W-:-:S04]  /*0840*/  FADD.FTZ R33, R34, R37 ;  /* 0x0000002522217221 */ /* 0x001fc80000010000 */
[----:B-1----:R-:W-:-:S05]  /*0850*/  @!P2 FMUL.FTZ R33, R33, R24 ;  /* 0x000000182121a220 */ /* 0x002fca0000410000 */
        /* <DEDUP_REMOVED lines=45> */
[----:B------:R-:W-:Y:S01]  /*0b30*/  ULDC UR5, c[0x0][0x244] ;  /* 0x0000910000057ab9 */ /* 0x000fe20000000800 */
[----:B------:R-:W-:Y:S01]  /*0b40*/  UMOV UR6, 0x88e368f1 ;  /* 0x88e368f100067882 */ /* 0x000fe20000000000 */
[----:B------:R-:W-:Y:S01]  /*0b50*/  I2FP.F32.S32 R33, UR5 ;  /* 0x0000000500217c45 */ /* 0x000fe20008201400 */
[----:B------:R-:W-:-:S05]  /*0b60*/  UMOV UR7, 0x3ee4f8b5 ;  /* 0x3ee4f8b500077882 */ /* 0x000fca0000000000 */
        /* <DEDUP_REMOVED lines=11> */
.L_x_634:
[----:B------:R-:W-:Y:S05]  /*0c20*/  BSYNC B0 ;  /* 0x0000000000007941 */ /* 0x000fea0003800000 */
.L_x_633:
[----:B------:R-:W-:Y:S01]  /*0c30*/  BAR.SYNC.DEFER_BLOCKING 0x0 ;  /* 0x0000000000007b1d */ /* 0x000fe20000010000 */
[--C-:B-----5:R-:W-:Y:S01]  /*0c40*/  HADD2.F32 R33, -RZ, R12.reuse.H0_H0 ;  /* 0x2000000cff217230 */ /* 0x120fe20000004100 */
[----:B------:R-:W-:Y:S01]  /*0c50*/  PRMT R4, R3, 0x5410, R4 ;  /* 0x0000541003047816 */ /* 0x000fe20000000004 */
[----:B------:R-:W-:Y:S02]  /*0c60*/  HADD2.F32 R12, -RZ, R12.H1_H1 ;  /* 0x3000000cff0c7230 */ /* 0x000fe40000004100 */
[--C-:B------:R-:W-:Y:S01]  /*0c70*/  HADD2.F32 R30, -RZ, R8.reuse.H0_H0 ;  /* 0x20000008ff1e7230 */ /* 0x100fe20000004100 */
[----:B------:R-:W-:Y:S01]  /*0c80*/  ULDC UR5, c[0x0][0x24c] ;  /* 0x0000930000057ab9 */ /* 0x000fe20000000800 */
[----:B0-----:R-:W-:Y:S01]  /*0c90*/  HADD2.F32 R32, -RZ, R8.H1_H1 ;  /* 0x30000008ff207230 */ /* 0x001fe20000004100 */
[----:B------:R-:W-:Y:S01]  /*0ca0*/  ULDC.64 UR6, c[0x0][0x210] ;  /* 0x0000840000067ab9 */ /* 0x000fe20000000a00 */
[--C-:B------:R-:W-:Y:S02]  /*0cb0*/  HADD2.F32 R8, -RZ, R9.reuse.H0_H0 ;  /* 0x20000009ff087230 */ /* 0x100fe40000004100 */
[----:B------:R-:W-:-:S02]  /*0cc0*/  HADD2.F32 R36, -RZ, R9.H1_H1 ;  /* 0x30000009ff247230 */ /* 0x000fc40000004100 */
[--C-:B------:R-:W-:Y:S02]  /*0cd0*/  HADD2.F32 R34, -RZ, R10.reuse.H0_H0 ;  /* 0x2000000aff227230 */ /* 0x100fe40000004100 */
[----:B------:R-:W-:Y:S02]  /*0ce0*/  HADD2.F32 R9, -RZ, R10.H1_H1 ;  /* 0x3000000aff097230 */ /* 0x000fe40000004100 */
[--C-:B------:R-:W-:Y:S02]  /*0cf0*/  HADD2.F32 R10, -RZ, R11.reuse.H0_H0 ;  /* 0x2000000bff0a7230 */ /* 0x100fe40000004100 */
[----:B------:R-:W-:Y:S01]  /*0d00*/  HADD2.F32 R11, -RZ, R11.H1_H1 ;  /* 0x3000000bff0b7230 */ /* 0x000fe20000004100 */
[----:B------:R-:W0:Y:S02]  /*0d10*/  LDS.64 R24, [UR4] ;  /* 0x00000004ff187984 */ /* 0x000e240008000a00 */
[--C-:B0-----:R-:W-:Y:S01]  /*0d20*/  FADD.FTZ R7, R7, -R24.reuse ;  /* 0x8000001807077221 */ /* 0x101fe20000010000 */
[--C-:B------:R-:W-:Y:S01]  /*0d30*/  FADD.FTZ R5, R5, -R24.reuse ;  /* 0x8000001805057221 */ /* 0x100fe20000010000 */
[--C-:B------:R-:W-:Y:S01]  /*0d40*/  FADD.FTZ R17, R17, -R24.reuse ;  /* 0x8000001811117221 */ /* 0x100fe20000010000 */
[--C-:B------:R-:W-:Y:S01]  /*0d50*/  FADD.FTZ R21, R21, -R24.reuse ;  /* 0x8000001815157221 */ /* 0x100fe20000010000 */
[--C-:B------:R-:W-:Y:S01]  /*0d60*/  FADD.FTZ R23, R23, -R24.reuse ;  /* 0x8000001817177221 */ /* 0x100fe20000010000 */
[--C-:B------:R-:W-:Y:S01]  /*0d70*/  FADD.FTZ R27, R27, -R24.reuse ;  /* 0x800000181b1b7221 */ /* 0x100fe20000010000 */
[--C-:B------:R-:W-:Y:S01]  /*0d80*/  FADD.FTZ R29, R29, -R24.reuse ;  /* 0x800000181d1d7221 */ /* 0x100fe20000010000 */
[----:B------:R-:W-:Y:S01]  /*0d90*/  FADD.FTZ R24, R31, -R24 ;  /* 0x800000181f187221 */ /* 0x000fe20000010000 */
[----:B------:R-:W-:Y:S01]  /*0da0*/  FMUL.FTZ R7, R12, R7 ;  /* 0x000000070c077220 */ /* 0x000fe20000410000 */
[----:B------:R-:W-:-:S02]  /*0db0*/  HADD2.F32 R12, -RZ, R13.H0_H0 ;  /* 0x2000000dff0c7230 */ /* 0x000fc40000004100 */
[----:B------:R-:W-:Y:S01]  /*0dc0*/  FMUL.FTZ R5, R33, R5 ;  /* 0x0000000521057220 */ /* 0x000fe20000410000 */
[----:B------:R-:W-:Y:S02]  /*0dd0*/  HADD2.F32 R31, -RZ, R13.H1_H1 ;  /* 0x3000000dff1f7230 */ /* 0x000fe40000004100 */
[----:B------:R-:W-:Y:S01]  /*0de0*/  FFMA.FTZ R7, R7, R25, R32 ;  /* 0x0000001907077223 */ /* 0x000fe20000010020 */
[--C-:B------:R-:W-:Y:S02]  /*0df0*/  HADD2.F32 R13, -RZ, R14.reuse.H0_H0 ;  /* 0x2000000eff0d7230 */ /* 0x100fe40000004100 */
[----:B------:R-:W-:Y:S01]  /*0e00*/  FMUL.FTZ R17, R12, R17 ;  /* 0x000000110c117220 */ /* 0x000fe20000410000 */
[----:B------:R-:W-:Y:S02]  /*0e10*/  HADD2.F32 R33, -RZ, R14.H1_H1 ;  /* 0x3000000eff217230 */ /* 0x000fe40000004100 */
[----:B------:R-:W-:Y:S01]  /*0e20*/  FMUL.FTZ R21, R31, R21 ;  /* 0x000000151f157220 */ /* 0x000fe20000410000 */
[----:B------:R-:W-:-:S02]  /*0e30*/  HADD2.F32 R14, -RZ, R15.H0_H0 ;  /* 0x2000000fff0e7230 */ /* 0x000fc40000004100 */
[-C--:B------:R-:W-:Y:S01]  /*0e40*/  FFMA.FTZ R8, R17, R25.reuse, R8 ;  /* 0x0000001911087223 */ /* 0x080fe20000010008 */
[----:B------:R-:W-:Y:S02]  /*0e50*/  HADD2.F32 R15, -RZ, R15.H1_H1 ;  /* 0x3000000fff0f7230 */ /* 0x000fe40000004100 */
[----:B------:R-:W-:Y:S01]  /*0e60*/  FFMA.FTZ R21, R21, R25, R36 ;  /* 0x0000001915157223 */ /* 0x000fe20000010024 */
[----:B------:R-:W-:Y:S01]  /*0e70*/  FMUL.FTZ R13, R13, R23 ;  /* 0x000000170d0d7220 */ /* 0x000fe20000410000 */
[----:B------:R-:W-:Y:S01]  /*0e80*/  FMUL.FTZ R29, R14, R29 ;  /* 0x0000001d0e1d7220 */ /* 0x000fe20000410000 */
[----:B------:R-:W-:Y:S01]  /*0e90*/  FMUL.FTZ R12, R33, R27 ;  /* 0x0000001b210c7220 */ /* 0x000fe20000410000 */
[----:B------:R-:W-:Y:S01]  /*0ea0*/  FMUL.FTZ R24, R15, R24 ;  /* 0x000000180f187220 */ /* 0x000fe20000410000 */
[----:B------:R-:W-:Y:S01]  /*0eb0*/  FMUL.FTZ R8, R8, UR5 ;  /* 0x0000000508087c20 */ /* 0x000fe20008410000 */
[----:B------:R-:W-:Y:S01]  /*0ec0*/  FMUL.FTZ R21, R21, UR5 ;  /* 0x0000000515157c20 */ /* 0x000fe20008410000 */
[-C--:B------:R-:W-:Y:S01]  /*0ed0*/  FFMA.FTZ R10, R29, R25.reuse, R10 ;  /* 0x000000191d0a7223 */ /* 0x080fe2000001000a */
[-C--:B------:R-:W-:Y:S01]  /*0ee0*/  FFMA.FTZ R11, R24, R25.reuse, R11 ;  /* 0x00000019180b7223 */ /* 0x080fe2000001000b */
[-C--:B------:R-:W-:Y:S01]  /*0ef0*/  FFMA.FTZ R5, R5, R25.reuse, R30 ;  /* 0x0000001905057223 */ /* 0x080fe2000001001e */
[-C--:B------:R-:W-:Y:S01]  /*0f00*/  FFMA.FTZ R13, R13, R25.reuse, R34 ;  /* 0x000000190d0d7223 */ /* 0x080fe20000010022 */
[----:B------:R-:W-:Y:S01]  /*0f10*/  FFMA.FTZ R9, R12, R25, R9 ;  /* 0x000000190c097223 */ /* 0x000fe20000010009 */
[----:B------:R-:W-:Y:S01]  /*0f20*/  FMUL.FTZ R10, R10, UR5 ;  /* 0x000000050a0a7c20 */ /* 0x000fe20008410000 */
[----:B------:R-:W-:Y:S01]  /*0f30*/  FMUL.FTZ R15, R11, UR5 ;  /* 0x000000050b0f7c20 */ /* 0x000fe20008410000 */
[----:B------:R-:W-:Y:S01]  /*0f40*/  F2IP.S8.F32.NTZ R21, R21, R8, RZ ;  /* 0x0000000815157243 */ /* 0x000fe200000014ff */
[----:B------:R-:W-:Y:S01]  /*0f50*/  FMUL.FTZ R5, R5, UR5 ;  /* 0x0000000505057c20 */ /* 0x000fe20008410000 */
[----:B------:R-:W-:Y:S01]  /*0f60*/  IADD3 R8, P0, R2, UR6, RZ ;  /* 0x0000000602087c10 */ /* 0x000fe2000ff1e0ff */
[----:B------:R-:W-:Y:S01]  /*0f70*/  FMUL.FTZ R2, R7, UR5 ;  /* 0x0000000507027c20 */ /* 0x000fe20008410000 */
[----:B------:R-:W-:Y:S01]  /*0f80*/  FMUL.FTZ R11, R13, UR5 ;  /* 0x000000050d0b7c20 */ /* 0x000fe20008410000 */
[----:B------:R-:W-:Y:S01]  /*0f90*/  FMUL.FTZ R12, R9, UR5 ;  /* 0x00000005090c7c20 */ /* 0x000fe20008410000 */
[----:B------:R-:W-:-:S02]  /*0fa0*/  F2IP.S8.F32.NTZ R15, R15, R10, RZ ;  /* 0x0000000a0f0f7243 */ /* 0x000fc400000014ff */
[----:B------:R-:W-:Y:S02]  /*0fb0*/  F2IP.S8.F32.NTZ R10, R2, R5, R21 ;  /* 0x00000005020a7243 */ /* 0x000fe40000001415 */
[----:B------:R-:W-:Y:S02]  /*0fc0*/  IADD3.X R9, R0, UR7, RZ, P0, !PT ;  /* 0x0000000700097c10 */ /* 0x000fe400087fe4ff */
[----:B------:R-:W-:Y:S02]  /*0fd0*/  F2IP.S8.F32.NTZ R11, R12, R11, R15 ;  /* 0x0000000b0c0b7243 */ /* 0x000fe4000000140f */
[----:B------:R-:W-:Y:S02]  /*0fe0*/  PRMT R5, R6, 0x5410, R16 ;  /* 0x0000541006057816 */ /* 0x000fe40000000010 */
[----:B------:R-:W-:Y:S01]  /*0ff0*/  PRMT R6, R20, 0x5410, R22 ;  /* 0x0000541014067816 */ /* 0x000fe20000000016 */
[----:B------:R-:W-:Y:S01]  /*1000*/  STG.E.64 desc[UR8][R8.64], R10 ;  /* 0x0000000a08007986 */ /* 0x000fe2000c101b08 */
[----:B------:R-:W-:-:S05]  /*1010*/  PRMT R7, R26, 0x5410, R28 ;  /* 0x000054101a077816 */ /* 0x000fca000000001c */
[----:B------:R-:W-:Y:S01]  /*1020*/  STG.E.128 desc[UR8][R18.64], R4 ;  /* 0x0000000412007986 */ /* 0x000fe2000c101d08 */
[----:B------:R-:W-:Y:S05]  /*1030*/  EXIT ;  /* 0x000000000000794d */ /* 0x000fea0003800000 */
.L_x_635:
        /* <DEDUP_REMOVED lines=12> */
.L_x_678:


//--------------------- .text._ZN17fastertransformer48add_bias_input_layernorm_COL32_int8IO_warpReduceILi4ELi8ELb1ELb1ELb1EEEvPaS1_P6__halfPKS2_S5_S5_iiff --------------------------
	.section	.text._ZN17fastertransformer48add_bias_input_layernorm_COL32_int8IO_warpReduceILi4ELi8ELb1ELb1ELb1EEEvPaS1_P6__halfPKS2_S5_S5_iiff,"ax",@progbits
	.align	128
        .global         _ZN17fastertransformer48add_bias_input_layernorm_COL32_int8IO_warpReduceILi4ELi8ELb1ELb1ELb1EEEvPaS1_P6__halfPKS2_S5_S5_iiff
        .type           _ZN17fastertransformer48add_bias_input_layernorm_COL32_int8IO_warpReduceILi4ELi8ELb1ELb1ELb1EEEvPaS1_P6__halfPKS2_S5_S5_iiff,@function
        .size           _ZN17fastertransformer48add_bias_input_layernorm_COL32_int8IO_warpReduceILi4ELi8ELb1ELb1ELb1EEEvPaS1_P6__halfPKS2_S5_S5_iiff,(.L_x_679 - _ZN17fastertransformer48add_bias_input_layernorm_COL32_int8IO_warpReduceILi4ELi8ELb1ELb1ELb1EEEvPaS1_P6__halfPKS2_S5_S5_iiff)
        .other          _ZN17fastertransformer48add_bias_input_layernorm_COL32_int8IO_warpReduceILi4ELi8ELb1ELb1ELb1EEEvPaS1_P6__halfPKS2_S5_S5_iiff,@"STO_CUDA_ENTRY STV_DEFAULT"
_ZN17fastertransformer48add_bias_input_layernorm_COL32_int8IO_warpReduceILi4ELi8ELb1ELb1ELb1EEEvPaS1_P6__halfPKS2_S5_S5_iiff:
.text._ZN17fastertransformer48add_bias_input_layernorm_COL32_int8IO_warpReduceILi4ELi8ELb1ELb1ELb1EEEvPaS1_P6__halfPKS2_S5_S5_iiff:
[----:B------:R-:W-:Y:S01]  /*0000*/  LDC R1, c[0x0][0x28] ;  /* 0x00000a00ff017b82 */ /* 0x000fe20000000800 */
[----:B------:R-:W0:Y:S01]  /*0010*/  S2R R13, SR_TID.X ;  /* 0x00000000000d7919 */ /* 0x000e220000002100 */
[----:B------:R-:W-:Y:S01]  /*0020*/  ULDC.64 UR6, c[0x0][0x240] ;  /* 0x0000900000067ab9 */ /* 0x000fe20000000a00 */
[----:B------:R-:W1:Y:S01]  /*0030*/  S2R R0, SR_CTAID.X ;  /* 0x0000000000007919 */ /* 0x000e620000002500 */
[----:B0-----:R-:W-:Y:S02]  /*0040*/  SHF.L.U32 R12, R13, 0x3, RZ ;  /* 0x000000030d0c7819 */ /* 0x001fe400000006ff */
[----:B------:R-:W-:Y:S02]  /*0050*/  SHF.R.U32.HI R3, RZ, 0x5, R13 ;  /* 0x00000005ff037819 */ /* 0x000fe4000001160d */
[----:B------:R-:W-:Y:S02]  /*0060*/  LOP3.LUT R12, R12, 0xf8, RZ, 0xc0, !PT ;  /* 0x000000f80c0c7812 */ /* 0x000fe400078ec0ff */
[----:B-1----:R-:W-:-:S02]  /*0070*/  LEA R0, R0, R3, 0x2 ;  /* 0x0000000300007211 */ /* 0x002fc400078e10ff */
[----:B------:R-:W-:-:S04]  /*0080*/  ISETP.GE.AND P0, PT, R12, UR7, PT ;  /* 0x000000070c007c0c */ /* 0x000fc8000bf06270 */
[----:B------:R-:W-:-:S13]  /*0090*/  ISETP.GE.OR P0, PT, R0, UR6, P0 ;  /* 0x0000000600007c0c */ /* 0x000fda0008706670 */
[----:B------:R-:W-:Y:S05]  /*00a0*/  @P0 EXIT ;  /* 0x000000000000094d */ /* 0x000fea0003800000 */
[C---:B------:R-:W-:Y:S01]  /*00b0*/  LOP3.LUT R5, R12.reuse, 0x18, RZ, 0xc0, !PT ;  /* 0x000000180c057812 */ /* 0x040fe200078ec0ff */
[----:B------:R-:W-:Y:S01]  /*00c0*/  ULDC.64 UR4, c[0x0][0x218] ;  /* 0x0000860000047ab9 */ /* 0x000fe20000000a00 */
[----:B------:R-:W-:Y:S01]  /*00d0*/  LOP3.LUT R7, R12, 0xe0, RZ, 0xc0, !PT ;  /* 0x000000e00c077812 */ /* 0x000fe200078ec0ff */
[----:B------:R-:W-:Y:S01]  /*00e0*/  ULDC.64 UR8, c[0x0][0x208] ;  /* 0x0000820000087ab9 */ /* 0x000fe20000000a00 */
[----:B------:R-:W-:Y:S01]  /*00f0*/  LEA R2, R0, R5, 0x5 ;  /* 0x0000000500027211 */ /* 0x000fe200078e28ff */
[----:B------:R-:W0:Y:S04]  /*0100*/  LDC.64 R18, c[0x0][0x220] ;  /* 0x00008800ff127b82 */ /* 0x000e280000000a00 */
[----:B------:R-:W-:-:S04]  /*0110*/  IMAD R2, R7, UR6, R2 ;  /* 0x0000000607027c24 */ /* 0x000fc8000f8e0202 */
[----:B------:R-:W1:Y:S01]  /*0120*/  LDC.64 R8, c[0x0][0x228] ;  /* 0x00008a00ff087b82 */ /* 0x000e620000000a00 */
[----:B------:R-:W-:Y:S02]  /*0130*/  SHF.R.S32.HI R0, RZ, 0x1f, R2 ;  /* 0x0000001fff007819 */ /* 0x000fe40000011402 */
[----:B------:R-:W-:Y:S01]  /*0140*/  IADD3 R14, P0, R2, UR4, RZ ;  /* 0x00000004020e7c10 */ /* 0x000fe2000ff1e0ff */
[----:B------:R-:W-:-:S03]  /*0150*/  ULDC UR4, c[0x0][0x248] ;  /* 0x0000920000047ab9 */ /* 0x000fc60000000800 */
[----:B------:R-:W-:Y:S01]  /*0160*/  IADD3.X R15, R0, UR5, RZ, P0, !PT ;  /* 0x00000005000f7c10 */ /* 0x000fe200087fe4ff */
[----:B------:R-:W2:Y:S05]  /*0170*/  LDC.64 R30, c[0x0][0x238] ;  /* 0x00008e00ff1e7b82 */ /* 0x000eaa0000000a00 */
[----:B------:R-:W3:Y:S01]  /*0180*/  LDG.E.64 R14, desc[UR8][R14.64] ;  /* 0x000000080e0e7981 */ /* 0x000ee2000c1e1b00 */
[----:B0-----:R-:W-:-:S05]  /*0190*/  IMAD.WIDE R18, R2, 0x2, R18 ;  /* 0x0000000202127825 */ /* 0x001fca00078e0212 */
[----:B------:R-:W4:Y:S01]  /*01a0*/  LDG.E.128 R4, desc[UR8][R18.64] ;  /* 0x0000000812047981 */ /* 0x000f22000c1e1d00 */
[----:B-1----:R-:W-:-:S06]  /*01b0*/  IMAD.WIDE.U32 R8, R12, 0x2, R8 ;  /* 0x000000020c087825 */ /* 0x002fcc00078e0008 */
[----:B------:R-:W2:Y:S01]  /*01c0*/  LDG.E.128 R8, desc[UR8][R8.64] ;  /* 0x0000000808087981 */ /* 0x000ea2000c1e1d00 */
[----:B------:R-:W-:Y:S01]  /*01d0*/  LOP3.LUT P0, RZ, R13, 0x1f, RZ, 0xc0, !PT ;  /* 0x0000001f0dff7812 */ /* 0x000fe2000780c0ff */
[----:B------:R-:W0:-:S12]  /*01e0*/  S2UR UR5, SR_CgaCtaId ;  /* 0x00000000000579c3 */ /* 0x000e180000008800 */
[----:B------:R-:W-:-:S04]  /*01f0*/  @!P0 I2FP.F32.S32 R35, UR7 ;  /* 0x0000000700238c45 */ /* 0x000fc80008201400 */
[----:B------:R-:W-:Y:S01]  /*0200*/  @!P0 MUFU.RCP R13, R35 ;  /* 0x00000023000d8308 */ /* 0x000fe20000001000 */
[----:B---3--:R-:W-:-:S07]  /*0210*/  PRMT R23, R14, 0x9910, RZ ;  /* 0x000099100e177816 */ /* 0x008fce00000000ff */
[----:B------:R-:W1:Y:S01]  /*0220*/  I2F.S8 R22, R14 ;  /* 0x0000000e00167306 */ /* 0x000e620000001400 */
[----:B------:R-:W-:Y:S02]  /*0230*/  SHF.R.S32.HI R23, RZ, 0x8, R23 ;  /* 0x00000008ff177819 */ /* 0x000fe40000011417 */
[----:B------:R-:W-:-:S05]  /*0240*/  SHF.R.U64 R21, R14, 0x10, R15 ;  /* 0x000000100e157819 */ /* 0x000fca000000120f */
[----:B------:R3:W0:Y:S01]  /*0250*/  I2F.S8 R24, R15 ;  /* 0x0000000f00187306 */ /* 0x0006220000001400 */
[--C-:B------:R-:W-:Y:S02]  /*0260*/  SHF.R.U64 R20, R14, 0x18, R15.reuse ;  /* 0x000000180e147819 */ /* 0x100fe4000000120f */
[--C-:B------:R-:W-:Y:S02]  /*0270*/  SHF.R.U32.HI R17, RZ, 0x8, R15.reuse ;  /* 0x00000008ff117819 */ /* 0x100fe4000001160f */
[----:B------:R-:W-:-:S03]  /*0280*/  SHF.R.U32.HI R16, RZ, 0x10, R15 ;  /* 0x00000010ff107819 */ /* 0x000fc6000001160f */
[----:B------:R-:W4:Y:S01]  /*0290*/  I2F.S16 R23, R23 ;  /* 0x0000001700177306 */ /* 0x000f220000101400 */
[----:B---3--:R-:W-:-:S07]  /*02a0*/  SHF.R.U32.HI R15, RZ, 0x18, R15 ;  /* 0x00000018ff0f7819 */ /* 0x008fce000001160f */
[----:B------:R-:W3:Y:S01]  /*02b0*/  I2F.S8 R21, R21 ;  /* 0x0000001500157306 */ /* 0x000ee20000001400 */
[----:B-1----:R-:W-:Y:S01]  /*02c0*/  FMUL.FTZ R22, R22, UR4 ;  /* 0x0000000416167c20 */ /* 0x002fe20008410000 */
[----:B0-----:R-:W-:-:S06]  /*02d0*/  FMUL.FTZ R14, R24, UR4 ;  /* 0x00000004180e7c20 */ /* 0x001fcc0008410000 */
[----:B------:R-:W0:Y:S01]  /*02e0*/  I2F.S8 R20, R20 ;  /* 0x0000001400147306 */ /* 0x000e220000001400 */
[----:B----4-:R-:W-:-:S07]  /*02f0*/  FMUL.FTZ R24, R23, UR4 ;  /* 0x0000000417187c20 */ /* 0x010fce0008410000 */
[----:B------:R-:W1:Y:S08]  /*0300*/  I2F.S8 R17, R17 ;  /* 0x0000001100117306 */ /* 0x000e700000001400 */
[----:B------:R-:W4:Y:S01]  /*0310*/  I2F.S8 R16, R16 ;  /* 0x0000001000107306 */ /* 0x000f220000001400 */
[----:B------:R-:W-:-:S07]  /*0320*/  F2FP.F16.F32.PACK_AB R22, RZ, R22 ;  /* 0x00000016ff16723e */ /* 0x000fce00000000ff */
[----:B------:R-:W2:Y:S01]  /*0330*/  I2F.S8 R15, R15 ;  /* 0x0000000f000f7306 */ /* 0x000ea20000001400 */
[----:B---3--:R-:W-:Y:S01]  /*0340*/  FMUL.FTZ R21, R21, UR4 ;  /* 0x0000000415157c20 */ /* 0x008fe20008410000 */
[----:B------:R-:W-:Y:S01]  /*0350*/  F2FP.F16.F32.PACK_AB R24, RZ, R24 ;  /* 0x00000018ff18723e */ /* 0x000fe200000000ff */
[C---:B------:R-:W-:Y:S02]  /*0360*/  HADD2 R22, R4.reuse.H0_H0, R22.H0_H0 ;  /* 0x2000001604167230 */ /* 0x040fe40000000800 */
[----:B0-----:R-:W-:Y:S01]  /*0370*/  FMUL.FTZ R20, R20, UR4 ;  /* 0x0000000414147c20 */ /* 0x001fe20008410000 */
[----:B-1----:R-:W-:Y:S01]  /*0380*/  FMUL.FTZ R23, R17, UR4 ;  /* 0x0000000411177c20 */ /* 0x002fe20008410000 */
[----:B------:R-:W-:Y:S01]  /*0390*/  F2FP.F16.F32.PACK_AB R21, RZ, R21 ;  /* 0x00000015ff15723e */ /* 0x000fe200000000ff */
[----:B----4-:R-:W-:Y:S01]  /*03a0*/  FMUL.FTZ R17, R16, UR4 ;  /* 0x0000000410117c20 */ /* 0x010fe20008410000 */
[----:B------:R-:W-:Y:S02]  /*03b0*/  HADD2 R16, R4.H1_H1, R24.H0_H0 ;  /* 0x2000001804107230 */ /* 0x000fe40000000c00 */
[----:B--2---:R-:W-:Y:S01]  /*03c0*/  HADD2 R4, R22.H0_H0, R8.H0_H0 ;  /* 0x2000000816047230 */ /* 0x004fe20000000800 */
[----:B------:R-:W-:Y:S01]  /*03d0*/  F2FP.F16.F32.PACK_AB R20, RZ, R20 ;  /* 0x00000014ff14723e */ /* 0x000fe200000000ff */
[----:B------:R-:W-:-:S02]  /*03e0*/  HADD2 R21, R5.H0_H0, R21.H0_H0 ;  /* 0x2000001505157230 */ /* 0x000fc40000000800 */
[----:B------:R-:W-:Y:S01]  /*03f0*/  FMUL.FTZ R22, R15, UR4 ;  /* 0x000000040f167c20 */ /* 0x000fe20008410000 */
[----:B------:R-:W-:Y:S01]  /*0400*/  F2FP.F16.F32.PACK_AB R15, RZ, R17 ;  /* 0x00000011ff0f723e */ /* 0x000fe200000000ff */
[----:B------:R-:W-:Y:S02]  /*0410*/  HADD2 R16, R16.H0_H0, R8.H1_H1 ;  /* 0x3000000810107230 */ /* 0x000fe40000000800 */
[----:B------:R-:W-:Y:S01]  /*0420*/  HADD2.F32 R17, -RZ, R4.H0_H0 ;  /* 0x20000004ff117230 */ /* 0x000fe20000004100 */
[----:B------:R-:W-:Y:S02]  /*0430*/  F2FP.F16.F32.PACK_AB R14, RZ, R14 ;  /* 0x0000000eff0e723e */ /* 0x000fe400000000ff */
[----:B------:R-:W-:Y:S01]  /*0440*/  F2FP.F16.F32.PACK_AB R8, RZ, R22 ;  /* 0x00000016ff08723e */ /* 0x000fe200000000ff */
[----:B------:R-:W-:Y:S02]  /*0450*/  HADD2 R22, R5.H1_H1, R20.H0_H0 ;  /* 0x2000001405167230 */ /* 0x000fe40000000c00 */
[----:B------:R-:W-:-:S02]  /*0460*/  HADD2.F32 R5, -RZ, R16.H0_H0 ;  /* 0x20000010ff057230 */ /* 0x000fc40000004100 */
[--C-:B------:R-:W-:Y:S01]  /*0470*/  HADD2 R20, R21.H0_H0, R9.reuse.H0_H0 ;  /* 0x2000000915147230 */ /* 0x100fe20000000800 */
[----:B------:R-:W-:Y:S01]  /*0480*/  F2FP.F16.F32.PACK_AB R23, RZ, R23 ;  /* 0x00000017ff17723e */ /* 0x000fe200000000ff */
[----:B------:R-:W-:Y:S01]  /*0490*/  FADD.FTZ R24, RZ, R17 ;  /* 0x00000011ff187221 */ /* 0x000fe20000010000 */
[----:B------:R-:W-:Y:S02]  /*04a0*/  HADD2 R25, R6.H0_H0, R14.H0_H0 ;  /* 0x2000000e06197230 */ /* 0x000fe40000000800 */
[----:B------:R-:W-:Y:S02]  /*04b0*/  HADD2 R22, R22.H0_H0, R9.H1_H1 ;  /* 0x3000000916167230 */ /* 0x000fe40000000800 */
[----:B------:R-:W-:Y:S02]  /*04c0*/  HADD2.F32 R21, -RZ, R20.H0_H0 ;  /* 0x20000014ff157230 */ /* 0x000fe40000004100 */
[----:B------:R-:W-:Y:S01]  /*04d0*/  FADD.FTZ R14, R24, R5 ;  /* 0x00000005180e7221 */ /* 0x000fe20000010000 */
[----:B------:R-:W-:-:S02]  /*04e0*/  HADD2 R23, R6.H1_H1, R23.H0_H0 ;  /* 0x2000001706177230 */ /* 0x000fc40000000c00 */
[----:B------:R-:W-:Y:S02]  /*04f0*/  HADD2 R6, R25.H0_H0, R10.H0_H0 ;  /* 0x2000000a19067230 */ /* 0x000fe40000000800 */
[----:B------:R-:W-:Y:S02]  /*0500*/  HADD2.F32 R24, -RZ, R22.H0_H0 ;  /* 0x20000016ff187230 */ /* 0x000fe40000004100 */
[----:B------:R-:W-:Y:S01]  /*0510*/  FADD.FTZ R9, R14, R21 ;  /* 0x000000150e097221 */ /* 0x000fe20000010000 */
        /* <DEDUP_REMOVED lines=8> */
[----:B------:R-:W-:Y:S02]  /*05a0*/  HADD2 R26, R8.H0_H0, R11.H1_H1 ;  /* 0x3000000b081a7230 */ /* 0x000fe40000000800 */
[----:B------:R-:W-:Y:S02]  /*05b0*/  HADD2.F32 R29, -RZ, R7.H0_H0 ;  /* 0x20000007ff1d7230 */ /* 0x000fe40000004100 */
[----:B------:R-:W-:Y:S01]  /*05c0*/  FADD.FTZ R10, R10, R27 ;  /* 0x0000001b0a0a7221 */ /* 0x000fe20000010000 */
[----:B------:R-:W-:-:S03]  /*05d0*/  HADD2.F32 R28, -RZ, R26.H0_H0 ;  /* 0x2000001aff1c7230 */ /* 0x000fc60000004100 */
        /* <DEDUP_REMOVED lines=8> */
[----:B------:R-:W0:Y:S02]  /*0660*/  SHFL.BFLY PT, R8, R33, 0x2, 0x1f ;  /* 0x0c401f0021087f89 */ /* 0x000e2400000e0000 */
[----:B0-----:R-:W-:Y:S02]  /*0670*/  FADD.FTZ R15, R33, R8 ;  /* 0x00000008210f7221 */ /* 0x001fe40000010000 */
[----:B------:R-:W0:Y:S03]  /*0680*/  LDC.64 R8, c[0x0][0x230] ;  /* 0x00008c00ff087b82 */ /* 0x000e260000000a00 */
[----:B------:R-:W1:Y:S01]  /*0690*/  SHFL.BFLY PT, R14, R15, 0x1, 0x1f ;  /* 0x0c201f000f0e7f89 */ /* 0x000e6200000e0000 */
[----:B------:R-:W-:Y:S02]  /*06a0*/  UMOV UR4, 0x400 ;  /* 0x0000040000047882 */ /* 0x000fe40000000000 */
[----:B------:R-:W-:-:S06]  /*06b0*/  ULEA UR6, UR5, UR4, 0x18 ;  /* 0x0000000405067291 */ /* 0x000fcc000f8ec03f */
[----:B------:R-:W-:Y:S01]  /*06c0*/  LEA R33, R3, UR6, 0x2 ;  /* 0x0000000603217c11 */ /* 0x000fe2000f8e10ff */
[----:B-1----:R-:W-:Y:S01]  /*06d0*/  @!P0 FADD.FTZ R14, R15, R14 ;  /* 0x0000000e0f0e8221 */ /* 0x002fe20000010000 */
[----:B0-----:R-:W-:-:S04]  /*06e0*/  IMAD.WIDE.U32 R8, R12, 0x2, R8 ;  /* 0x000000020c087825 */ /* 0x001fc800078e0008 */
[----:B------:R-:W-:Y:S01]  /*06f0*/  @!P0 FMUL.FTZ R34, R14, R13 ;  /* 0x0000000d0e228220 */ /* 0x000fe20000410000 */
[----:B------:R-:W-:Y:S01]  /*0700*/  IMAD.WIDE.U32 R12, R12, 0x2, R30 ;  /* 0x000000020c0c7825 */ /* 0x000fe200078e001e */
[----:B------:R-:W5:Y:S04]  /*0710*/  LDG.E.128 R8, desc[UR8][R8.64] ;  /* 0x0000000808087981 */ /* 0x000f68000c1e1d00 */
[----:B------:R-:W-:Y:S04]  /*0720*/  @!P0 STS [R33], R34 ;  /* 0x0000002221008388 */ /* 0x000fe80000000800 */
[----:B------:R-:W5:Y:S01]  /*0730*/  LDG.E.128 R12, desc[UR8][R12.64] ;  /* 0x000000080c0c7981 */ /* 0x000f62000c1e1d00 */
        /* <DEDUP_REMOVED lines=14> */
[--C-:B------:R-:W-:Y:S01]  /*0820*/  FADD.FTZ R30, R29, -R32.reuse ;  /* 0x800000201d1e7221 */ /* 0x100fe20000010000 */
        /* <DEDUP_REMOVED lines=10> */
[----:B------:R-:W-:Y:S01]  /*08d0*/  UIADD3 UR4, UR4, 0x10, URZ ;  /* 0x0000001004047890 */ /* 0x000fe2000fffe03f */
[----:B0-----:R-:W-:-:S05]  /*08e0*/  FADD.FTZ R35, R32, R35 ;  /* 0x0000002320237221 */ /* 0x001fca0000010000 */
[----:B------:R-:W0:Y:S01]  /*08f0*/  SHFL.BFLY PT, R30, R35, 0x1, 0x1f ;  /* 0x0c201f00231e7f89 */ /* 0x000e2200000e0000 */
[----:B------:R-:W-:Y:S01]  /*0900*/  ULEA UR4, UR5, UR4, 0x18 ;  /* 0x0000000405047291 */ /* 0x000fe2000f8ec03f */
[----:B------:R-:W-:Y:S05]  /*0910*/  BSSY B0, `(.L_x_636) ;  /* 0x0000012000007945 */ /* 0x000fea0003800000 */
[----:B------:R-:W-:Y:S01]  /*0920*/  LEA R31, R3, UR4, 0x2 ;  /* 0x00000004031f7c11 */ /* 0x000fe2000f8e10ff */
[----:B0-----:R-:W-:Y:S01]  /*0930*/  FADD.FTZ R30, R35, R30 ;  /* 0x0000001e231e7221 */ /* 0x001fe20000010000 */
[----:B------:R-:W-:Y:S06]  /*0940*/  @P0 BRA `(.L_x_637) ;  /* 0x0000000000380947 */ /* 0x000fec0003800000 */
[----:B------:R-:W-:Y:S01]  /*0950*/  I2FP.F32.S32 R3, UR7 ;  /* 0x0000000700037c45 */ /* 0x000fe20008201400 */
        /* <DEDUP_REMOVED lines=12> */
[----:B0-----:R0:W-:Y:S02]  /*0a20*/  STS [R31], R30 ;  /* 0x0000001e1f007388 */ /* 0x0011e40000000800 */
.L_x_637:
[----:B------:R-:W-:Y:S05]  /*0a30*/  BSYNC B0 ;  /* 0x0000000000007941 */ /* 0x000fea0003800000 */
.L_x_636:
[----:B------:R-:W-:Y:S01]  /*0a40*/  BAR.SYNC.DEFER_BLOCKING 0x0 ;  /* 0x0000000000007b1d */ /* 0x000fe20000010000 */
[----:B-----5:R-:W-:Y:S01]  /*0a50*/  HADD2.F32 R32, -RZ, R8.H0_H0 ;  /* 0x20000008ff207230 */ /* 0x020fe20000004100 */
[----:B------:R-:W-:Y:S01]  /*0a60*/  PRMT R6, R6, 0x5410, R23 ;  /* 0x0000541006067816 */ /* 0x000fe20000000017 */
[----:B------:R-:W-:Y:S01]  /*0a70*/  HADD2.F32 R3, -RZ, R12.H0_H0 ;  /* 0x2000000cff037230 */ /* 0x000fe20000004100 */
[----:B------:R-:W-:Y:S01]  /*0a80*/  PRMT R7, R7, 0x5410, R26 ;  /* 0x0000541007077816 */ /* 0x000fe2000000001a */
[----:B------:R-:W-:Y:S01]  /*0a90*/  HADD2.F32 R8, -RZ, R8.H1_H1 ;  /* 0x30000008ff087230 */ /* 0x000fe20000004100 */
[----:B------:R-:W-:Y:S01]  /*0aa0*/  ULDC UR4, c[0x0][0x24c] ;  /* 0x0000930000047ab9 */ /* 0x000fe20000000800 */
[----:B------:R-:W-:Y:S01]  /*0ab0*/  HADD2.F32 R36, -RZ, R10.H1_H1 ;  /* 0x3000000aff247230 */ /* 0x000fe20000004100 */
[----:B------:R-:W-:Y:S01]  /*0ac0*/  ULDC.64 UR10, c[0x0][0x210] ;  /* 0x00008400000a7ab9 */ /* 0x000fe20000000a00 */
[----:B------:R-:W-:Y:S01]  /*0ad0*/  HADD2.F32 R12, -RZ, R12.H1_H1 ;  /* 0x3000000cff0c7230 */ /* 0x000fe20000004100 */
[----:B------:R-:W-:-:S02]  /*0ae0*/  IADD3 R2, P0, R2, UR10, RZ ;  /* 0x0000000a02027c10 */ /* 0x000fc4000ff1e0ff */
[----:B------:R-:W-:Y:S01]  /*0af0*/  PRMT R4, R4, 0x5410, R16 ;  /* 0x0000541004047816 */ /* 0x000fe20000000010 */
[----:B0-----:R-:W0:Y:S04]  /*0b00*/  LDS R30, [R33] ;  /* 0x00000000211e7984 */ /* 0x001e280000000800 */
[----:B------:R-:W1:Y:S01]  /*0b10*/  LDS R31, [R31] ;  /* 0x000000001f1f7984 */ /* 0x000e620000000800 */
[--C-:B0-----:R-:W-:Y:S01]  /*0b20*/  FADD.FTZ R17, R17, -R30.reuse ;  /* 0x8000001e11117221 */ /* 0x101fe20000010000 */
[--C-:B------:R-:W-:Y:S01]  /*0b30*/  FADD.FTZ R34, R21, -R30.reuse ;  /* 0x8000001e15227221 */ /* 0x100fe20000010000 */
[--C-:B------:R-:W-:Y:S01]  /*0b40*/  FADD.FTZ R24, R24, -R30.reuse ;  /* 0x8000001e18187221 */ /* 0x100fe20000010000 */
[--C-:B------:R-:W-:Y:S01]  /*0b50*/  FADD.FTZ R5, R5, -R30.reuse ;  /* 0x8000001e05057221 */ /* 0x100fe20000010000 */
[----:B------:R-:W-:Y:S01]  /*0b60*/  FMUL.FTZ R32, R32, R17 ;  /* 0x0000001120207220 */ /* 0x000fe20000410000 */
[--C-:B------:R-:W-:Y:S01]  /*0b70*/  FADD.FTZ R25, R25, -R30.reuse ;  /* 0x8000001e19197221 */ /* 0x100fe20000010000 */
[--C-:B------:R-:W-:Y:S01]  /*0b80*/  FADD.FTZ R27, R27, -R30.reuse ;  /* 0x8000001e1b1b7221 */ /* 0x100fe20000010000 */
[----:B------:R-:W-:Y:S01]  /*0b90*/  FADD.FTZ R29, R29, -R30 ;  /* 0x8000001e1d1d7221 */ /* 0x000fe20000010000 */
[----:B-1----:R-:W-:Y:S01]  /*0ba0*/  FFMA.FTZ R32, R32, R31, R3 ;  /* 0x0000001f20207223 */ /* 0x002fe20000010003 */
[----:B------:R-:W-:-:S02]  /*0bb0*/  HADD2.F32 R3, -RZ, R9.H0_H0 ;  /* 0x20000009ff037230 */ /* 0x000fc40000004100 */
[----:B------:R-:W-:Y:S01]  /*0bc0*/  FADD.FTZ R28, R28, -R30 ;  /* 0x8000001e1c1c7221 */ /* 0x000fe20000010000 */
[----:B------:R-:W-:Y:S02]  /*0bd0*/  HADD2.F32 R9, -RZ, R9.H1_H1 ;  /* 0x30000009ff097230 */ /* 0x000fe40000004100 */
[----:B------:R-:W-:Y:S01]  /*0be0*/  FMUL.FTZ R8, R8, R5 ;  /* 0x0000000508087220 */ /* 0x000fe20000410000 */
[----:B------:R-:W-:Y:S02]  /*0bf0*/  HADD2.F32 R30, -RZ, R10.H0_H0 ;  /* 0x2000000aff1e7230 */ /* 0x000fe40000004100 */
[----:B------:R-:W-:Y:S01]  /*0c00*/  FMUL.FTZ R34, R3, R34 ;  /* 0x0000002203227220 */ /* 0x000fe20000410000 */
[--C-:B------:R-:W-:Y:S02]  /*0c10*/  HADD2.F32 R3, -RZ, R13.reuse.H0_H0 ;  /* 0x2000000dff037230 */ /* 0x100fe40000004100 */
[----:B------:R-:W-:Y:S01]  /*0c20*/  FMUL.FTZ R24, R9, R24 ;  /* 0x0000001809187220 */ /* 0x000fe20000410000 */
[----:B------:R-:W-:-:S02]  /*0c30*/  HADD2.F32 R13, -RZ, R13.H1_H1 ;  /* 0x3000000dff0d7230 */ /* 0x000fc40000004100 */
[C---:B------:R-:W-:Y:S01]  /*0c40*/  FFMA.FTZ R8, R31.reuse, R8, R12 ;  /* 0x000000081f087223 */ /* 0x040fe2000001000c */
[--C-:B------:R-:W-:Y:S02]  /*0c50*/  HADD2.F32 R10, -RZ, R11.reuse.H0_H0 ;  /* 0x2000000bff0a7230 */ /* 0x100fe40000004100 */
[C---:B------:R-:W-:Y:S01]  /*0c60*/  FFMA.FTZ R3, R31.reuse, R34, R3 ;  /* 0x000000221f037223 */ /* 0x040fe20000010003 */
[----:B------:R-:W-:Y:S02]  /*0c70*/  HADD2.F32 R11, -RZ, R11.H1_H1 ;  /* 0x3000000bff0b7230 */ /* 0x000fe40000004100 */
[----:B------:R-:W-:Y:S01]  /*0c80*/  FFMA.FTZ R13, R31, R24, R13 ;  /* 0x000000181f0d7223 */ /* 0x000fe2000001000d */
[--C-:B------:R-:W-:Y:S02]  /*0c90*/  HADD2.F32 R9, -RZ, R15.reuse.H0_H0 ;  /* 0x2000000fff097230 */ /* 0x100fe40000004100 */
[----:B------:R-:W-:Y:S01]  /*0ca0*/  FMUL.FTZ R10, R10, R29 ;  /* 0x0000001d0a0a7220 */ /* 0x000fe20000410000 */
[----:B------:R-:W-:-:S02]  /*0cb0*/  HADD2.F32 R15, -RZ, R15.H1_H1 ;  /* 0x3000000fff0f7230 */ /* 0x000fc40000004100 */
[----:B------:R-:W-:Y:S01]  /*0cc0*/  FMUL.FTZ R28, R11, R28 ;  /* 0x0000001c0b1c7220 */ /* 0x000fe20000410000 */
[----:B------:R-:W-:Y:S01]  /*0cd0*/  FMUL.FTZ R3, R3, UR4 ;  /* 0x0000000403037c20 */ /* 0x000fe20008410000 */
[----:B------:R-:W-:Y:S01]  /*0ce0*/  FMUL.FTZ R12, R13, UR4 ;  /* 0x000000040d0c7c20 */ /* 0x000fe20008410000 */
[--C-:B------:R-:W-:Y:S02]  /*0cf0*/  HADD2.F32 R5, -RZ, R14.reuse.H0_H0 ;  /* 0x2000000eff057230 */ /* 0x100fe40000004100 */
[----:B------:R-:W-:Y:S01]  /*0d00*/  FMUL.FTZ R30, R30, R25 ;  /* 0x000000191e1e7220 */ /* 0x000fe20000410000 */
[----:B------:R-:W-:Y:S02]  /*0d10*/  HADD2.F32 R11, -RZ, R14.H1_H1 ;  /* 0x3000000eff0b7230 */ /* 0x000fe40000004100 */
[----:B------:R-:W-:Y:S01]  /*0d20*/  FMUL.FTZ R36, R36, R27 ;  /* 0x0000001b24247220 */ /* 0x000fe20000410000 */
[C---:B------:R-:W-:Y:S01]  /*0d30*/  FFMA.FTZ R9, R31.reuse, R10, R9 ;  /* 0x0000000a1f097223 */ /* 0x040fe20000010009 */
[C---:B------:R-:W-:Y:S01]  /*0d40*/  FFMA.FTZ R15, R31.reuse, R28, R15 ;  /* 0x0000001c1f0f7223 */ /* 0x040fe2000001000f */
[----:B------:R-:W-:Y:S01]  /*0d50*/  F2IP.S8.F32.NTZ R12, R12, R3, RZ ;  /* 0x000000030c0c7243 */ /* 0x000fe200000014ff */
[C---:B------:R-:W-:Y:S01]  /*0d60*/  FFMA.FTZ R5, R31.reuse, R30, R5 ;  /* 0x0000001e1f057223 */ /* 0x040fe20000010005 */
        /* <DEDUP_REMOVED lines=8> */
[----:B------:R-:W-:Y:S02]  /*0df0*/  F2IP.S8.F32.NTZ R8, R9, R32, R12 ;  /* 0x0000002009087243 */ /* 0x000fe4000000140c */
[----:B------:R-:W-:Y:S02]  /*0e00*/  IADD3.X R3, R0, UR11, RZ, P0, !PT ;  /* 0x0000000b00037c10 */ /* 0x000fe400087fe4ff */
[----:B------:R-:W-:Y:S02]  /*0e10*/  F2IP.S8.F32.NTZ R9, R10, R5, R14 ;  /* 0x000000050a097243 */ /* 0x000fe4000000140e */
[----:B------:R-:W-:-:S03]  /*0e20*/  PRMT R5, R20, 0x5410, R22 ;  /* 0x0000541014057816 */ /* 0x000fc60000000016 */
[----:B------:R-:W-:Y:S04]  /*0e30*/  STG.E.64 desc[UR8][R2.64], R8 ;  /* 0x0000000802007986 */ /* 0x000fe8000c101b08 */
[----:B------:R-:W-:Y:S01]  /*0e40*/  STG.E.128 desc[UR8][R18.64], R4 ;  /* 0x0000000412007986 */ /* 0x000fe2000c101d08 */
[----:B------:R-:W-:Y:S05]  /*0e50*/  EXIT ;  /* 0x000000000000794d */ /* 0x000fea0003800000 */
.L_x_638:
        /* <DEDUP_REMOVED lines=10> */
.L_x_679:


//--------------------- .text._ZN17fastertransformer46add_bias_input_layernorm_COL32_int8I_DataTypeOI7__half2EEvPT_PKaS5_PKS2_S7_S7_iiPKfS9_ --------------------------
	.section	.text._ZN17fastertransformer46add_bias_input_layernorm_COL32_int8I_DataTypeOI7__half2EEvPT_PKaS5_PKS2_S7_S7_iiPKfS9_,"ax",@progbits
	.align	128
        .global         _ZN17fastertransformer46add_bias_input_layernorm_COL32_int8I_DataTypeOI7__half2EEvPT_PKaS5_PKS2_S7_S7_iiPKfS9_
        .type           _ZN17fastertransformer46add_bias_input_layernorm_COL32_int8I_DataTypeOI7__half2EEvPT_PKaS5_PKS2_S7_S7_iiPKfS9_,@function
        .size           _ZN17fastertransformer46add_bias_input_layernorm_COL32_int8I_DataTypeOI7__half2EEvPT_PKaS5_PKS2_S7_S7_iiPKfS9_,(.L_x_680 - _ZN17fastertransformer46add_bias_input_layernorm_COL32_int8I_DataTypeOI7__half2EEvPT_PKaS5_PKS2_S7_S7_iiPKfS9_)
        .other          _ZN17fastertransformer46add_bias_input_layernorm_COL32_int8I_DataTypeOI7__half2EEvPT_PKaS5_PKS2_S7_S7_iiPKfS9_,@"STO_CUDA_ENTRY STV_DEFAULT"
_ZN17fastertransformer46add_bias_input_layernorm_COL32_int8I_DataTypeOI7__half2EEvPT_PKaS5_PKS2_S7_S7_iiPKfS9_:
.text._ZN17fastertransformer46add_bias_input_layernorm_COL32_int8I_DataTypeOI7__half2EEvPT_PKaS5_PKS2_S7_S7_iiPKfS9_:
        /* <DEDUP_REMOVED lines=10> */
[----:B0-----:R-:W-:-:S04]  /*00a0*/  SHF.L.U32 R0, R2, 0x1, RZ ;  /* 0x0000000102007819 */ /* 0x001fc800000006ff */
[C---:B------:R-:W-:Y:S02]  /*00b0*/  LOP3.LUT R3, R0.reuse, 0x1e, RZ, 0xc0, !PT ;  /* 0x0000001e00037812 */ /* 0x040fe400078ec0ff */
[----:B------:R-:W-:Y:S02]  /*00c0*/  LOP3.LUT R0, R0, 0xffffffe0, RZ, 0xc0, !PT ;  /* 0xffffffe000007812 */ /* 0x000fe400078ec0ff */
[----:B--2---:R-:W-:Y:S02]  /*00d0*/  LEA R3, R4, R3, 0x5 ;  /* 0x0000000304037211 */ /* 0x004fe400078e28ff */
[----:B------:R-:W0:Y:S03]  /*00e0*/  LDC.64 R4, c[0x0][0x248] ;  /* 0x00009200ff047b82 */ /* 0x000e260000000a00 */
[----:B------:R-:W-:Y:S02]  /*00f0*/  IMAD R0, R0, UR4, R3 ;  /* 0x0000000400007c24 */ /* 0x000fe4000f8e0203 */
[----:B----4-:R-:W-:Y:S01]  /*0100*/  IMAD.WIDE.U32 R12, R2, 0x4, R12 ;  /* 0x00000004020c7825 */ /* 0x010fe200078e000c */
[----:B-----5:R-:W2:Y:S02]  /*0110*/  LDG.E.CONSTANT R6, desc[UR8][R6.64] ;  /* 0x0000000806067981 */ /* 0x020ea4000c1e9900 */
[----:B------:R-:W-:-:S03]  /*0120*/  SHF.R.U32.HI R0, RZ, 0x1, R0 ;  /* 0x00000001ff007819 */ /* 0x000fc60000011600 */
[----:B------:R-:W4:Y:S02]  /*0130*/  LDG.E.CONSTANT R12, desc[UR8][R12.64] ;  /* 0x000000080c0c7981 */ /* 0x000f24000c1e9900 */
[----:B-1----:R-:W-:-:S04]  /*0140*/  IMAD.WIDE R10, R0, 0x2, R10 ;  /* 0x00000002000a7825 */ /* 0x002fc800078e020a */
[----:B---3--:R-:W-:Y:S02]  /*0150*/  IMAD.WIDE R8, R0, 0x2, R8 ;  /* 0x0000000200087825 */ /* 0x008fe400078e0208 */
[----:B------:R-:W3:Y:S04]  /*0160*/  LDG.E.S16.CONSTANT R10, desc[UR8][R10.64] ;  /* 0x000000080a0a7981 */ /* 0x000ee8000c1e9700 */
[----:B------:R-:W5:Y:S04]  /*0170*/  LDG.E.S16.CONSTANT R9, desc[UR8][R8.64] ;  /* 0x0000000808097981 */ /* 0x000f68000c1e9700 */
[----:B0-----:R-:W4:Y:S01]  /*0180*/  LDG.E.CONSTANT R4, desc[UR8][R4.64] ;  /* 0x0000000804047981 */ /* 0x001f22000c1e9900 */
[----:B------:R-:W0:Y:S01]  /*0190*/  S2UR UR6, SR_CgaCtaId ;  /* 0x00000000000679c3 */ /* 0x000e220000008800 */
[----:B------:R-:W-:Y:S01]  /*01a0*/  ULDC UR4, c[0x0][0x0] ;  /* 0x0000000000047ab9 */ /* 0x000fe20000000800 */
[----:B---3--:R-:W2:Y:S08]  /*01b0*/  I2F.S8 R15, R10 ;  /* 0x0000000a000f7306 */ /* 0x008eb00000001400 */
[----:B------:R-:W1:Y:S08]  /*01c0*/  I2F.S8 R19, R10.B1 ;  /* 0x1000000a00137306 */ /* 0x000e700000001400 */
[----:B-----5:R-:W3:Y:S08]  /*01d0*/  I2F.S8 R3, R9 ;  /* 0x0000000900037306 */ /* 0x020ef00000001400 */
[----:B------:R-:W5:Y:S01]  /*01e0*/  I2F.S8 R17, R9.B1 ;  /* 0x1000000900117306 */ /* 0x000f620000001400 */
[C---:B--2---:R-:W-:Y:S01]  /*01f0*/  FMUL.FTZ R15, R6.reuse, R15 ;  /* 0x0000000f060f7220 */ /* 0x044fe20000410000 */
[----:B-1----:R-:W-:Y:S01]  /*0200*/  FMUL.FTZ R8, R6, R19 ;  /* 0x0000001306087220 */ /* 0x002fe20000410000 */
[----:B----4-:R-:W-:-:S02]  /*0210*/  HADD2.F32 R6, -RZ, R12.H0_H0 ;  /* 0x2000000cff067230 */ /* 0x010fc40000004100 */
[----:B------:R-:W-:Y:S02]  /*0220*/  HADD2.F32 R7, -RZ, R12.H1_H1 ;  /* 0x3000000cff077230 */ /* 0x000fe40000004100 */
[----:B---3--:R-:W-:-:S04]  /*0230*/  FFMA.FTZ R3, R4, R3, R15 ;  /* 0x0000000304037223 */ /* 0x008fc8000001000f */
[----:B------:R-:W-:Y:S01]  /*0240*/  FADD.FTZ R3, R3, R6 ;  /* 0x0000000603037221 */ /* 0x000fe20000010000 */
[----:B-----5:R-:W-:-:S04]  /*0250*/  FFMA.FTZ R4, R4, R17, R8 ;  /* 0x0000001104047223 */ /* 0x020fc80000010008 */
        /* <DEDUP_REMOVED lines=60> */
[----:B0-----:R-:W-:Y:S01]  /*0620*/  FADD.FTZ R14, R13, R14 ;  /* 0x0000000e0d0e7221 */ /* 0x001fe20000010000 */
[C---:B------:R-:W-:Y:S01]  /*0630*/  IADD3 R8, P3, R11.reuse, UR6, RZ ;  /* 0x000000060b087c10 */ /* 0x040fe2000ff7e0ff */
[----:B------:R-:W0:Y:S03]  /*0640*/  @!P2 LDC R13, c[0x0][0x244] ;  /* 0x00009100ff0dab82 */ /* 0x000e260000000800 */
[----:B------:R-:W1:Y:S01]  /*0650*/  SHFL.BFLY PT, R15, R14, 0x1, 0x1f ;  /* 0x0c201f000e0f7f89 */ /* 0x000e6200000e0000 */
[----:B------:R-:W-:-:S02]  /*0660*/  IADD3 R10, P4, R11, UR10, RZ ;  /* 0x0000000a0b0a7c10 */ /* 0x000fc4000ff9e0ff */
[C---:B------:R-:W-:Y:S02]  /*0670*/  IADD3.X R9, R2.reuse, UR7, RZ, P3, !PT ;  /* 0x0000000702097c10 */ /* 0x040fe40009ffe4ff */
[----:B------:R-:W-:-:S03]  /*0680*/  IADD3.X R11, R2, UR11, RZ, P4, !PT ;  /* 0x0000000b020b7c10 */ /* 0x000fc6000a7fe4ff */
[----:B------:R2:W3:Y:S04]  /*0690*/  LDG.E.CONSTANT R7, desc[UR8][R8.64] ;  /* 0x0000000808077981 */ /* 0x0004e8000c1e9900 */
[----:B------:R4:W5:Y:S01]  /*06a0*/  LDG.E.CONSTANT R2, desc[UR8][R10.64] ;  /* 0x000000080a027981 */ /* 0x000962000c1e9900 */
        /* <DEDUP_REMOVED lines=23> */
[----:B---3--:R-:W-:-:S02]  /*0820*/  HADD2.F32 R8, -RZ, R7.H0_H0 ;  /* 0x20000007ff087230 */ /* 0x008fc40000004100 */
[----:B------:R-:W-:Y:S02]  /*0830*/  HADD2.F32 R7, -RZ, R7.H1_H1 ;  /* 0x30000007ff077230 */ /* 0x000fe40000004100 */
[--C-:B-----5:R-:W-:Y:S02]  /*0840*/  HADD2.F32 R10, -RZ, R2.reuse.H0_H0 ;  /* 0x20000002ff0a7230 */ /* 0x120fe40000004100 */
[----:B------:R-:W-:Y:S01]  /*0850*/  HADD2.F32 R9, -RZ, R2.H1_H1 ;  /* 0x30000002ff097230 */ /* 0x000fe20000004100 */
[----:B------:R-:W-:Y:S01]  /*0860*/  LEA R2, P0, R0, UR4, 0x2 ;  /* 0x0000000400027c11 */ /* 0x000fe2000f8010ff */
[-C--:B0-----:R-:W-:Y:S01]  /*0870*/  FMUL.FTZ R3, R3, R6.reuse ;  /* 0x0000000603037220 */ /* 0x081fe20000410000 */
[----:B------:R-:W-:-:S03]  /*0880*/  FMUL.FTZ R4, R4, R6 ;  /* 0x0000000604047220 */ /* 0x000fc60000410000 */
[----:B------:R-:W-:Y:S01]  /*0890*/  FFMA.FTZ R8, R3, R8, R10 ;  /* 0x0000000803087223 */ /* 0x000fe2000001000a */
[----:B------:R-:W-:Y:S01]  /*08a0*/  FFMA.FTZ R7, R4, R7, R9 ;  /* 0x0000000704077223 */ /* 0x000fe20000010009 */
[----:B------:R-:W-:-:S04]  /*08b0*/  LEA.HI.X R3, R0, UR5, RZ, 0x2, P0 ;  /* 0x0000000500037c11 */ /* 0x000fc800080f14ff */
[----:B------:R-:W-:-:S05]  /*08c0*/  F2FP.F16.F32.PACK_AB R7, R7, R8 ;  /* 0x000000080707723e */ /* 0x000fca00000000ff */
[----:B------:R-:W-:Y:S01]  /*08d0*/  STG.E desc[UR8][R2.64], R7 ;  /* 0x0000000702007986 */ /* 0x000fe2000c101908 */
[----:B------:R-:W-:Y:S05]  /*08e0*/  EXIT ;  /* 0x000000000000794d */ /* 0x000fea0003800000 */
.L_x_639:
        /* <DEDUP_REMOVED lines=9> */
.L_x_680:


//--------------------- .text._ZN17fastertransformer37add_bias_input_layernorm_COL32_int8IOI7__half2EEvPaPKaS4_PKT_S7_S7_iiPKfS9_S9_ --------------------------
	.section	.text._ZN17fastertransformer37add_bias_input_layernorm_COL32_int8IOI7__half2EEvPaPKaS4_PKT_S7_S7_iiPKfS9_S9_,"ax",@progbits
	.align	128
        .global         _ZN17fastertransformer37add_bias_input_layernorm_COL32_int8IOI7__half2EEvPaPKaS4_PKT_S7_S7_iiPKfS9_S9_
        .type           _ZN17fastertransformer37add_bias_input_layernorm_COL32_int8IOI7__half2EEvPaPKaS4_PKT_S7_S7_iiPKfS9_S9_,@function
        .size           _ZN17fastertransformer37add_bias_input_layernorm_COL32_int8IOI7__half2EEvPaPKaS4_PKT_S7_S7_iiPKfS9_S9_,(.L_x_681 - _ZN17fastertransformer37add_bias_input_layernorm_COL32_int8IOI7__half2EEvPaPKaS4_PKT_S7_S7_iiPKfS9_S9_)
        .other          _ZN17fastertransformer37add_bias_input_layernorm_COL32_int8IOI7__half2EEvPaPKaS4_PKT_S7_S7_iiPKfS9_S9_,@"STO_CUDA_ENTRY STV_DEFAULT"
_ZN17fastertransformer37add_bias_input_layernorm_COL32_int8IOI7__half2EEvPaPKaS4_PKT_S7_S7_iiPKfS9_S9_:
.text._ZN17fastertransformer37add_bias_input_layernorm_COL32_int8IOI7__half2EEvPaPKaS4_PKT_S7_S7_iiPKfS9_S9_:
        /* <DEDUP_REMOVED lines=11> */
[----:B------:R-:W-:-:S04]  /*00b0*/  LOP3.LUT R0, R5, 0x1c, RZ, 0xc0, !PT ;  /* 0x0000001c05007812 */ /* 0x000fc800078ec0ff */
[----:B--2---:R-:W-:Y:S01]  /*00c0*/  LEA R3, R3, R0, 0x5 ;  /* 0x0000000003037211 */ /* 0x004fe200078e28ff */
[----:B----4-:R-:W2:Y:S01]  /*00d0*/  LDG.E.CONSTANT R10, desc[UR8][R10.64] ;  /* 0x000000080a0a7981 */ /* 0x010ea2000c1e9900 */
[----:B------:R-:W-:-:S05]  /*00e0*/  LOP3.LUT R0, R5, 0xffffffe0, RZ, 0xc0, !PT ;  /* 0xffffffe005007812 */ /* 0x000fca00078ec0ff */
[----:B------:R-:W-:Y:S02]  /*00f0*/  IMAD R0, R0, UR4, R3 ;  /* 0x0000000400007c24 */ /* 0x000fe4000f8e0203 */
[----:B------:R-:W0:Y:S01]  /*0100*/  LDC.64 R2, c[0x0][0x228] ;  /* 0x00008a00ff027b82 */ /* 0x000e220000000a00 */
[----:B-----5:R-:W4:Y:S02]  /*0110*/  LDG.E.CONSTANT R6, desc[UR8][R6.64] ;  /* 0x0000000806067981 */ /* 0x020f24000c1e9900 */
[----:B------:R-:W-:-:S05]  /*0120*/  SHF.R.U32.HI R0, RZ, 0x2, R0 ;  /* 0x00000002ff007819 */ /* 0x000fca0000011600 */
[----:B-1----:R-:W-:-:S04]  /*0130*/  IMAD.WIDE R12, R0, 0x4, R12 ;  /* 0x00000004000c7825 */ /* 0x002fc800078e020c */
[----:B---3--:R-:W-:Y:S01]  /*0140*/  IMAD.WIDE R8, R0, 0x4, R8 ;  /* 0x0000000400087825 */ /* 0x008fe200078e0208 */
[----:B------:R-:W3:Y:S01]  /*0150*/  LDG.E.CONSTANT R20, desc[UR8][R12.64] ;  /* 0x000000080c147981 */ /* 0x000ee2000c1e9900 */
[----:B------:R-:W-:-:S04]  /*0160*/  SHF.R.S32.HI R5, RZ, 0x1, R5 ;  /* 0x00000001ff057819 */ /* 0x000fc80000011405 */
[----:B------:R-:W5:Y:S01]  /*0170*/  LDG.E.CONSTANT R8, desc[UR8][R8.64] ;  /* 0x0000000808087981 */ /* 0x000f62000c1e9900 */
[C---:B------:R-:W-:Y:S01]  /*0180*/  IADD3 R4, R5.reuse, 0x1, RZ ;  /* 0x0000000105047810 */ /* 0x040fe20007ffe0ff */
[----:B0-----:R-:W-:-:S04]  /*0190*/  IMAD.WIDE R14, R5, 0x4, R2 ;  /* 0x00000004050e7825 */ /* 0x001fc800078e0202 */
[----:B------:R-:W-:Y:S02]  /*01a0*/  IMAD.WIDE R2, R4, 0x4, R2 ;  /* 0x0000000404027825 */ /* 0x000fe400078e0202 */
[----:B------:R0:W4:Y:S04]  /*01b0*/  LDG.E.CONSTANT R14, desc[UR8][R14.64] ;  /* 0x000000080e0e7981 */ /* 0x000128000c1e9900 */
[----:B------:R1:W4:Y:S01]  /*01c0*/  LDG.E.CONSTANT R2, desc[UR8][R2.64] ;  /* 0x0000000802027981 */ /* 0x000322000c1e9900 */
[----:B------:R-:W1:Y:S01]  /*01d0*/  S2UR UR6, SR_CgaCtaId ;  /* 0x00000000000679c3 */ /* 0x000e620000008800 */
[----:B------:R-:W-:Y:S01]  /*01e0*/  ULDC UR4, c[0x0][0x0] ;  /* 0x0000000000047ab9 */ /* 0x000fe20000000800 */
[----:B0-----:R-:W-:Y:S01]  /*01f0*/  I2FP.F32.U32 R15, R16 ;  /* 0x00000010000f7245 */ /* 0x001fe20000201000 */
[----:B---3--:R-:W2:Y:S08]  /*0200*/  I2F.S8 R9, R20 ;  /* 0x0000001400097306 */ /* 0x008eb00000001400 */
[----:B------:R-:W0:Y:S08]  /*0210*/  I2F.S8 R13, R20.B1 ;  /* 0x10000014000d7306 */ /* 0x000e300000001400 */
[----:B------:R-:W3:Y:S08]  /*0220*/  I2F.S8 R11, R20.B2 ;  /* 0x20000014000b7306 */ /* 0x000ef00000001400 */
[----:B------:R-:W1:Y:S08]  /*0230*/  I2F.S8 R19, R20.B3 ;  /* 0x3000001400137306 */ /* 0x000e700000001400 */
[----:B-----5:R-:W5:Y:S08]  /*0240*/  I2F.S8 R17, R8 ;  /* 0x0000000800117306 */ /* 0x020f700000001400 */
[----:B------:R-:W5:Y:S08]  /*0250*/  I2F.S8 R18, R8.B1 ;  /* 0x1000000800127306 */ /* 0x000f700000001400 */
[----:B------:R-:W5:Y:S01]  /*0260*/  I2F.S8 R12, R8.B2 ;  /* 0x20000008000c7306 */ /* 0x000f620000001400 */
[C---:B--2---:R-:W-:Y:S01]  /*0270*/  FMUL.FTZ R9, R10.reuse, R9 ;  /* 0x000000090a097220 */ /* 0x044fe20000410000 */
[----:B0-----:R-:W-:-:S06]  /*0280*/  FMUL.FTZ R13, R10, R13 ;  /* 0x0000000d0a0d7220 */ /* 0x001fcc0000410000 */
[----:B------:R0:W2:Y:S01]  /*0290*/  I2F.S8 R7, R8.B3 ;  /* 0x3000000800077306 */ /* 0x0000a20000001400 */
[C---:B---3--:R-:W-:Y:S01]  /*02a0*/  FMUL.FTZ R11, R10.reuse, R11 ;  /* 0x0000000b0a0b7220 */ /* 0x048fe20000410000 */
[----:B-1----:R-:W-:Y:S01]  /*02b0*/  FMUL.FTZ R19, R10, R19 ;  /* 0x000000130a137220 */ /* 0x002fe20000410000 */
[--C-:B----4-:R-:W-:Y:S02]  /*02c0*/  HADD2.F32 R10, -RZ, R14.reuse.H0_H0 ;  /* 0x2000000eff0a7230 */ /* 0x110fe40000004100 */
[C---:B-----5:R-:W-:Y:S01]  /*02d0*/  FFMA.FTZ R3, R6.reuse, R17, R9 ;  /* 0x0000001106037223 */ /* 0x060fe20000010009 */
[----:B------:R-:W-:Y:S02]  /*02e0*/  HADD2.F32 R14, -RZ, R14.H1_H1 ;  /* 0x3000000eff0e7230 */ /* 0x000fe40000004100 */
[C---:B------:R-:W-:Y:S01]  /*02f0*/  FFMA.FTZ R13, R6.reuse, R18, R13 ;  /* 0x00000012060d7223 */ /* 0x040fe2000001000d */
[----:B------:R-:W-:Y:S01]  /*0300*/  FFMA.FTZ R11, R6, R12, R11 ;  /* 0x0000000c060b7223 */ /* 0x000fe2000001000b */
[----:B------:R-:W-:-:S02]  /*0310*/  HADD2.F32 R12, -RZ, R2.H0_H0 ;  /* 0x20000002ff0c7230 */ /* 0x000fc40000004100 */
[----:B------:R-:W-:Y:S01]  /*0320*/  FADD.FTZ R3, R3, R10 ;  /* 0x0000000a03037221 */ /* 0x000fe20000010000 */
[----:B0-----:R-:W-:Y:S01]  /*0330*/  FADD.FTZ R8, R13, R14 ;  /* 0x0000000e0d087221 */ /* 0x001fe20000010000 */
[----:B--2---:R-:W-:Y:S01]  /*0340*/  FFMA.FTZ R7, R6, R7, R19 ;  /* 0x0000000706077223 */ /* 0x004fe20000010013 */
[----:B------:R-:W-:Y:S02]  /*0350*/  HADD2.F32 R6, -RZ, R2.H1_H1 ;  /* 0x30000002ff067230 */ /* 0x000fe40000004100 */
[----:B------:R-:W-:Y:S01]  /*0360*/  FADD.FTZ R2, R11, R12 ;  /* 0x0000000c0b027221 */ /* 0x000fe20000010000 */
[----:B------:R-:W-:Y:S02]  /*0370*/  FADD.FTZ R11, R3, R8 ;  /* 0x00000008030b7221 */ /* 0x000fe40000010000 */
[----:B------:R-:W-:Y:S02]  /*0380*/  FADD.FTZ R9, R7, R6 ;  /* 0x0000000607097221 */ /* 0x000fe40000010000 */
        /* <DEDUP_REMOVED lines=65> */
[----:B------:R-:W0:Y:S01]  /*07a0*/  SHFL.BFLY PT, R18, R19, 0x1, 0x1f ;  /* 0x0c201f0013127f89 */ /* 0x000e2200000e0000 */
[C---:B------:R-:W-:Y:S02]  /*07b0*/  IADD3 R12, P3, R16.reuse, UR6, RZ ;  /* 0x00000006100c7c10 */ /* 0x040fe4000ff7e0ff */
[----:B------:R-:W-:Y:S02]  /*07c0*/  IADD3 R16, P4, R16, UR10, RZ ;  /* 0x0000000a10107c10 */ /* 0x000fe4000ff9e0ff */
[C---:B------:R-:W-:Y:S01]  /*07d0*/  IADD3.X R13, R5.reuse, UR7, RZ, P3, !PT ;  /* 0x00000007050d7c10 */ /* 0x040fe20009ffe4ff */
[----:B------:R-:W1:Y:S01]  /*07e0*/  LDC.64 R2, c[0x0][0x258] ;  /* 0x00009600ff027b82 */ /* 0x000e620000000a00 */
[----:B------:R-:W-:Y:S02]  /*07f0*/  IADD3.X R17, R5, UR11, RZ, P4, !PT ;  /* 0x0000000b05117c10 */ /* 0x000fe4000a7fe4ff */
[----:B------:R-:W-:Y:S01]  /*0800*/  SHF.R.S32.HI R5, RZ, 0x1f, R4 ;  /* 0x0000001fff057819 */ /* 0x000fe20000011404 */
[----:B------:R0:W2:Y:S01]  /*0810*/  LDG.E.CONSTANT R12, desc[UR8][R12.64] ;  /* 0x000000080c0c7981 */ /* 0x0000a2000c1e9900 */
[----:B------:R-:W-:-:S03]  /*0820*/  SHF.L.U32 R15, R4, 0x2, RZ ;  /* 0x00000002040f7819 */ /* 0x000fc600000006ff */
[----:B------:R3:W4:Y:S01]  /*0830*/  LDG.E.CONSTANT R16, desc[UR8][R16.64] ;  /* 0x0000000810107981 */ /* 0x000722000c1e9900 */
[----:B------:R-:W-:Y:S02]  /*0840*/  SHF.L.U64.HI R5, R4, 0x2, R5 ;  /* 0x0000000204057819 */ /* 0x000fe40000010205 */
[C---:B------:R-:W-:Y:S02]  /*0850*/  IADD3 R14, P3, R15.reuse, UR6, RZ ;  /* 0x000000060f0e7c10 */ /* 0x040fe4000ff7e0ff */
[----:B------:R-:W-:Y:S01]  /*0860*/  IADD3 R4, P4, R15, UR10, RZ ;  /* 0x0000000a0f047c10 */ /* 0x000fe2000ff9e0ff */
[----:B0-----:R-:W-:Y:S01]  /*0870*/  FADD.FTZ R13, R19, R18 ;  /* 0x00000012130d7221 */ /* 0x001fe20000010000 */
[----:B------:R-:W-:-:S04]  /*0880*/  IADD3.X R15, R5, UR7, RZ, P3, !PT ;  /* 0x00000007050f7c10 */ /* 0x000fc80009ffe4ff */
[----:B------:R-:W-:Y:S01]  /*0890*/  @!P2 STS [R6+UR5], R13 ;  /* 0x0000000d0600a988 */ /* 0x000fe20008000805 */
[----:B------:R-:W-:-:S03]  /*08a0*/  IADD3.X R5, R5, UR11, RZ, P4, !PT ;  /* 0x0000000b05057c10 */ /* 0x000fc6000a7fe4ff */
[----:B------:R0:W5:Y:S04]  /*08b0*/  LDG.E.CONSTANT R14, desc[UR8][R14.64] ;  /* 0x000000080e0e7981 */ /* 0x000168000c1e9900 */
[----:B------:R-:W5:Y:S01]  /*08c0*/  LDG.E.CONSTANT R4, desc[UR8][R4.64] ;  /* 0x0000000804047981 */ /* 0x000f62000c1e9900 */
[----:B---3--:R-:W-:Y:S01]  /*08d0*/  HFMA2.MMA R17, -RZ, RZ, 0, 0 ;  /* 0x00000000ff117435 */ /* 0x008fe200000001ff */
[----:B------:R-:W-:Y:S08]  /*08e0*/  BAR.SYNC.DEFER_BLOCKING 0x0 ;  /* 0x0000000000007b1d */ /* 0x000ff00000010000 */
[----:B0-----:R-:W0:Y:S01]  /*08f0*/  @!P0 LDC R15, c[0x0][0x244] ;  /* 0x00009100ff0f8b82 */ /* 0x001e220000000800 */
[----:B-1----:R1:W3:Y:S04]  /*0900*/  LDG.E.CONSTANT R2, desc[UR8][R2.64] ;  /* 0x0000000802027981 */ /* 0x0022e8000c1e9900 */
        /* <DEDUP_REMOVED lines=20> */
[----:B----4-:R-:W-:Y:S02]  /*0a50*/  HADD2.F32 R13, -RZ, R16.H0_H0 ;  /* 0x20000010ff0d7230 */ /* 0x010fe40000004100 */
[----:B------:R-:W-:Y:S02]  /*0a60*/  HADD2.F32 R5, -RZ, R12.H1_H1 ;  /* 0x3000000cff057230 */ /* 0x000fe40000004100 */
[-C--:B0-----:R-:W-:Y:S01]  /*0a70*/  FMUL.FTZ R10, R10, R3.reuse ;  /* 0x000000030a0a7220 */ /* 0x081fe20000410000 */
[----:B------:R-:W-:-:S03]  /*0a80*/  FMUL.FTZ R8, R8, R3 ;  /* 0x0000000308087220 */ /* 0x000fc60000410000 */
[----:B------:R-:W-:Y:S01]  /*0a90*/  FFMA.FTZ R7, R10, R7, R13 ;  /* 0x000000070a077223 */ /* 0x000fe2000001000d */
[----:B------:R-:W-:Y:S02]  /*0aa0*/  HADD2.F32 R13, -RZ, R16.H1_H1 ;  /* 0x30000010ff0d7230 */ /* 0x000fe40000004100 */
[----:B------:R-:W-:Y:S01]  /*0ab0*/  FMUL.FTZ R11, R11, R3 ;  /* 0x000000030b0b7220 */ /* 0x000fe20000410000 */
[----:B-----5:R-:W-:Y:S02]  /*0ac0*/  HADD2.F32 R6, -RZ, R14.H0_H0 ;  /* 0x2000000eff067230 */ /* 0x020fe40000004100 */
[----:B------:R-:W-:Y:S01]  /*0ad0*/  FFMA.FTZ R5, R8, R5, R13 ;  /* 0x0000000508057223 */ /* 0x000fe2000001000d */
[----:B------:R-:W-:Y:S02]  /*0ae0*/  HADD2.F32 R8, -RZ, R4.H0_H0 ;  /* 0x20000004ff087230 */ /* 0x000fe40000004100 */
[----:B---3--:R-:W-:Y:S01]  /*0af0*/  FMUL.FTZ R7, R2, R7 ;  /* 0x0000000702077220 */ /* 0x008fe20000410000 */
[----:B------:R-:W-:-:S02]  /*0b00*/  HADD2.F32 R14, -RZ, R14.H1_H1 ;  /* 0x3000000eff0e7230 */ /* 0x000fc40000004100 */
[----:B------:R-:W-:Y:S01]  /*0b10*/  FMUL.FTZ R3, R9, R3 ;  /* 0x0000000309037220 */ /* 0x000fe20000410000 */
[----:B------:R-:W-:Y:S01]  /*0b20*/  FFMA.FTZ R11, R11, R6, R8 ;  /* 0x000000060b0b7223 */ /* 0x000fe20000010008 */
[----:B------:R-:W-:Y:S02]  /*0b30*/  HADD2.F32 R6, -RZ, R4.H1_H1 ;  /* 0x30000004ff067230 */ /* 0x000fe40000004100 */
[C---:B------:R-:W-:Y:S01]  /*0b40*/  FMUL.FTZ R5, R2.reuse, R5 ;  /* 0x0000000502057220 */ /* 0x040fe20000410000 */
[C---:B------:R-:W-:Y:S02]  /*0b50*/  FMUL.FTZ R11, R2.reuse, R11 ;  /* 0x0000000b020b7220 */ /* 0x040fe40000410000 */
[----:B------:R-:W-:Y:S01]  /*0b60*/  FFMA.FTZ R3, R3, R14, R6 ;  /* 0x0000000e03037223 */ /* 0x000fe20000010006 */
[----:B------:R-:W-:Y:S03]  /*0b70*/  F2I.S8.NTZ R7, R7 ;  /* 0x0000000700077305 */ /* 0x000fe60000202100 */
[----:B------:R-:W-:-:S05]  /*0b80*/  FMUL.FTZ R6, R2, R3 ;  /* 0x0000000302067220 */ /* 0x000fca0000410000 */
        /* <DEDUP_REMOVED lines=10> */
.L_x_640:
        /* <DEDUP_REMOVED lines=13> */
.L_x_681:


//--------------------- .text._ZN17fastertransformer47add_bias_input_layernorm_COL32_int32I_DataTypeOEP7__half2PK4int2PKS0_S6_S6_S6_iiPK6float2PKf --------------------------
	.section	.text._ZN17fastertransformer47add_bias_input_layernorm_COL32_int32I_DataTypeOEP7__half2PK4int2PKS0_S6_S6_S6_iiPK6float2PKf,"ax",@progbits
	.align	128
        .global         _ZN17fastertransformer47add_bias_input_layernorm_COL32_int32I_DataTypeOEP7__half2PK4int2PKS0_S6_S6_S6_iiPK6float2PKf
        .type           _ZN17fastertransformer47add_bias_input_layernorm_COL32_int32I_DataTypeOEP7__half2PK4int2PKS0_S6_S6_S6_iiPK6float2PKf,@function
        .size           _ZN17fastertransformer47add_bias_input_layernorm_COL32_int32I_DataTypeOEP7__half2PK4int2PKS0_S6_S6_S6_iiPK6float2PKf,(.L_x_682 - _ZN17fastertransformer47add_bias_input_layernorm_COL32_int32I_DataTypeOEP7__half2PK4int2PKS0_S6_S6_S6_iiPK6float2PKf)
        .other          _ZN17fastertransformer47add_bias_input_layernorm_COL32_int32I_DataTypeOEP7__half2PK4int2PKS0_S6_S6_S6_iiPK6float2PKf,@"STO_CUDA_ENTRY STV_DEFAULT"
_ZN17fastertransformer47add_bias_input_layernorm_COL32_int32I_DataTypeOEP7__half2PK4int2PKS0_S6_S6_S6_iiPK6float2PKf:
.text._ZN17fastertransformer47add_bias_input_layernorm_COL32_int32I_DataTypeOEP7__half2PK4int2PKS0_S6_S6_S6_iiPK6float2PKf:
        /* <DEDUP_REMOVED lines=10> */
[C---:B0-----:R-:W-:Y:S01]  /*00a0*/  SHF.L.U32 R0, R2.reuse, 0x1, RZ ;  /* 0x0000000102007819 */ /* 0x041fe200000006ff */
[----:B---3--:R-:W-:-:S03]  /*00b0*/  IMAD.WIDE.U32 R8, R2, 0x4, R8 ;  /* 0x0000000402087825 */ /* 0x008fc600078e0008 */
[C---:B------:R-:W-:Y:S02]  /*00c0*/  LOP3.LUT R3, R0.reuse, 0x1e, RZ, 0xc0, !PT ;  /* 0x0000001e00037812 */ /* 0x040fe400078ec0ff */
[----:B------:R-:W-:Y:S01]  /*00d0*/  LOP3.LUT R0, R0, 0xffffffe0, RZ, 0xc0, !PT ;  /* 0xffffffe000007812 */ /* 0x000fe200078ec0ff */
[----:B------:R-:W3:Y:S01]  /*00e0*/  LDG.E.CONSTANT R9, desc[UR8][R8.64] ;  /* 0x0000000808097981 */ /* 0x000ee2000c1e9900 */
[----:B--2---:R-:W-:Y:S02]  /*00f0*/  LEA R3, R6, R3, 0x5 ;  /* 0x0000000306037211 */ /* 0x004fe400078e28ff */
[----:B------:R-:W0:Y:S03]  /*0100*/  LDC.64 R6, c[0x0][0x250] ;  /* 0x00009400ff067b82 */ /* 0x000e260000000a00 */
[----:B------:R-:W-:Y:S02]  /*0110*/  IMAD R0, R0, UR4, R3 ;  /* 0x0000000400007c24 */ /* 0x000fe4000f8e0203 */
[----:B-----5:R-:W-:-:S03]  /*0120*/  IMAD.WIDE.U32 R4, R2, 0x8, R4 ;  /* 0x0000000802047825 */ /* 0x020fc600078e0004 */
[----:B------:R-:W-:-:S05]  /*0130*/  SHF.R.U32.HI R0, RZ, 0x1, R0 ;  /* 0x00000001ff007819 */ /* 0x000fca0000011600 */
[C---:B-1----:R-:W-:Y:S01]  /*0140*/  IMAD.WIDE R12, R0.reuse, 0x4, R12 ;  /* 0x00000004000c7825 */ /* 0x042fe200078e020c */
[----:B------:R-:W2:Y:S03]  /*0150*/  LDG.E.64.CONSTANT R4, desc[UR8][R4.64] ;  /* 0x0000000804047981 */ /* 0x000ea6000c1e9b00 */
[----:B----4-:R-:W-:Y:S02]  /*0160*/  IMAD.WIDE R10, R0, 0x8, R10 ;  /* 0x00000008000a7825 */ /* 0x010fe400078e020a */
[----:B------:R-:W3:Y:S04]  /*0170*/  LDG.E.CONSTANT R12, desc[UR8][R12.64] ;  /* 0x000000080c0c7981 */ /* 0x000ee8000c1e9900 */
[----:B------:R-:W4:Y:S04]  /*0180*/  LDG.E.64.CONSTANT R10, desc[UR8][R10.64] ;  /* 0x000000080a0a7981 */ /* 0x000f28000c1e9b00 */
[----:B0-----:R-:W5:Y:S01]  /*0190*/  LDG.E.CONSTANT R6, desc[UR8][R6.64] ;  /* 0x0000000806067981 */ /* 0x001f62000c1e9900 */
[----:B------:R-:W0:Y:S01]  /*01a0*/  S2UR UR6, SR_CgaCtaId ;  /* 0x00000000000679c3 */ /* 0x000e220000008800 */
[----:B------:R-:W-:Y:S01]  /*01b0*/  ULDC UR4, c[0x0][0x0] ;  /* 0x0000000000047ab9 */ /* 0x000fe20000000800 */
[----:B---3--:R-:W-:Y:S01]  /*01c0*/  HFMA2.MMA R9, R12, 1, 1, R9 ;  /* 0x3c003c000c097835 */ /* 0x008fe20000000009 */
[----:B----4-:R-:W-:-:S02]  /*01d0*/  I2FP.F32.S32 R3, R10 ;  /* 0x0000000a00037245 */ /* 0x010fc40000201400 */
[----:B------:R-:W-:-:S03]  /*01e0*/  I2FP.F32.S32 R14, R11 ;  /* 0x0000000b000e7245 */ /* 0x000fc60000201400 */
[----:B--2---:R-:W-:Y:S02]  /*01f0*/  FMUL.FTZ R3, R4, R3 ;  /* 0x0000000304037220 */ /* 0x004fe40000410000 */
[----:B------:R-:W-:Y:S02]  /*0200*/  FMUL.FTZ R15, R5, R14 ;  /* 0x0000000e050f7220 */ /* 0x000fe40000410000 */
[--C-:B------:R-:W-:Y:S02]  /*0210*/  HADD2.F32 R14, -RZ, R9.reuse.H0_H0 ;  /* 0x20000009ff0e7230 */ /* 0x100fe40000004100 */
[C---:B-----5:R-:W-:Y:S01]  /*0220*/  FMUL.FTZ R3, R6.reuse, R3 ;  /* 0x0000000306037220 */ /* 0x060fe20000410000 */
[----:B------:R-:W-:Y:S02]  /*0230*/  HADD2.F32 R10, -RZ, R9.H1_H1 ;  /* 0x30000009ff0a7230 */ /* 0x000fe40000004100 */
[----:B------:R-:W-:Y:S01]  /*0240*/  FMUL.FTZ R15, R6, R15 ;  /* 0x0000000f060f7220 */ /* 0x000fe20000410000 */
[----:B------:R-:W-:-:S03]  /*0250*/  FFMA.FTZ R3, R3, 6.1999999161344021559e-05, R14 ;  /* 0x388205ff03037823 */ /* 0x000fc6000001000e */
[----:B------:R-:W-:-:S04]  /*0260*/  FFMA.FTZ R4, R15, 6.1999999161344021559e-05, R10 ;  /* 0x388205ff0f047823 */ /* 0x000fc8000001000a */
        /* <DEDUP_REMOVED lines=22> */
[----:B------:R-:W-:Y:S02]  /*03d0*/  MOV R7, RZ ;  /* 0x000000ff00077202 */ /* 0x000fe40000000f00 */
[----:B------:R-:W-:Y:S01]  /*03e0*/  LEA R6, R6, UR5, 0x2 ;  /* 0x0000000506067c11 */ /* 0x000fe2000f8e10ff */
[----:B------:R-:W-:Y:S06]  /*03f0*/  BAR.SYNC.DEFER_BLOCKING 0x0 ;  /* 0x0000000000007b1d */ /* 0x000fec0000010000 */
        /* <DEDUP_REMOVED lines=45> */
[----:B------:R-:W-:Y:S01]  /*06d0*/  HFMA2.MMA R15, -RZ, RZ, 0, 0 ;  /* 0x00000000ff0f7435 */ /* 0x000fe200000001ff */
[----:B------:R-:W-:Y:S09]  /*06e0*/  BAR.SYNC.DEFER_BLOCKING 0x0 ;  /* 0x0000000000007b1d */ /* 0x000ff20000010000 */
        /* <DEDUP_REMOVED lines=32> */
.L_x_641:
        /* <DEDUP_REMOVED lines=9> */
.L_x_682:


//--------------------- .text._ZN17fastertransformer47add_bias_input_layernorm_COL32_int32I_DataTypeOEPfPKiPKfS4_S4_S4_iiS4_S4_ --------------------------
	.section	.text._ZN17fastertransformer47add_bias_input_layernorm_COL32_int32I_DataTypeOEPfPKiPKfS4_S4_S4_iiS4_S4_,"ax",@progbits
	.align	128
        .global         _ZN17fastertransformer47add_bias_input_layernorm_COL32_int32I_DataTypeOEPfPKiPKfS4_S4_S4_iiS4_S4_
        .type           _ZN17fastertransformer47add_bias_input_layernorm_COL32_int32I_DataTypeOEPfPKiPKfS4_S4_S4_iiS4_S4_,@function
        .size           _ZN17fastertransformer47add_bias_input_layernorm_COL32_int32I_DataTypeOEPfPKiPKfS4_S4_S4_iiS4_S4_,(.L_x_683 - _ZN17fastertransformer47add_bias_input_layernorm_COL32_int32I_DataTypeOEPfPKiPKfS4_S4_S4_iiS4_S4_)
        .other          _ZN17fastertransformer47add_bias_input_layernorm_COL32_int32I_DataTypeOEPfPKiPKfS4_S4_S4_iiS4_S4_,@"STO_CUDA_ENTRY STV_DEFAULT"
_ZN17fastertransformer47add_bias_input_layernorm_COL32_int32I_DataTypeOEPfPKiPKfS4_S4_S4_iiS4_S4_:
.text._ZN17fastertransformer47add_bias_input_layernorm_COL32_int32I_DataTypeOEPfPKiPKfS4_S4_S4_iiS4_S4_:
[----:B------:R-:W-:Y:S01]  /*0000*/  LDC R1, c[0x0][0x28] ;  /* 0x00000a00ff017b82 */ /* 0x000fe20000000800 */
[----:B------:R-:W0:Y:S07]  /*0010*/  S2R R0, SR_CTAID.X ;  /* 0x0000000000007919 */ /* 0x000e2e0000002500 */
[----:B------:R-:W1:Y:S01]  /*0020*/  LDC.64 R10, c[0x0][0x218] ;  /* 0x00008600ff0a7b82 */ /* 0x000e620000000a00 */
[----:B------:R-:W-:Y:S01]  /*0030*/  ULDC UR4, c[0x0][0x240] ;  /* 0x0000900000047ab9 */ /* 0x000fe20000000800 */
[----:B------:R-:W-:Y:S01]  /*0040*/  ULDC.64 UR8, c[0x0][0x208] ;  /* 0x0000820000087ab9 */ /* 0x000fe20000000a00 */
[----:B------:R-:W2:Y:S01]  /*0050*/  S2R R5, SR_TID.X ;  /* 0x0000000000057919 */ /* 0x000ea20000002100 */
[----:B------:R-:W-:-:S04]  /*0060*/  ULDC.64 UR10, c[0x0][0x238] ;  /* 0x00008e00000a7ab9 */ /* 0x000fc80000000a00 */
[----:B------:R-:W3:Y:S08]  /*0070*/  LDC.64 R12, c[0x0][0x248] ;  /* 0x00009200ff0c7b82 */ /* 0x000ef00000000a00 */
[----:B------:R-:W4:Y:S08]  /*0080*/  LDC.64 R8, c[0x0][0x220] ;  /* 0x00008800ff087b82 */ /* 0x000f300000000a00 */
[----:B------:R-:W5:Y:S01]  /*0090*/  LDC.64 R6, c[0x0][0x250] ;  /* 0x00009400ff067b82 */ /* 0x000f620000000a00 */
[----:B0-----:R-:W-:-:S07]  /*00a0*/  SHF.L.U32 R15, R0, 0x5, RZ ;  /* 0x00000005000f7819 */ /* 0x001fce00000006ff */
[----:B------:R-:W0:Y:S01]  /*00b0*/  LDC.64 R2, c[0x0][0x228] ;  /* 0x00008a00ff027b82 */ /* 0x000e220000000a00 */
[C---:B--2---:R-:W-:Y:S02]  /*00c0*/  LOP3.LUT P0, R4, R5.reuse, 0x1f, RZ, 0xc0, !PT ;  /* 0x0000001f05047812 */ /* 0x044fe4000780c0ff */
[----:B------:R-:W-:Y:S02]  /*00d0*/  LOP3.LUT R0, R5, 0xffffffe0, RZ, 0xc0, !PT ;  /* 0xffffffe005007812 */ /* 0x000fe400078ec0ff */
[----:B------:R-:W-:-:S05]  /*00e0*/  LOP3.LUT R15, R15, 0xffffffe0, R4, 0xe2, !PT ;  /* 0xffffffe00f0f7812 */ /* 0x000fca00078ee204 */
[----:B------:R-:W-:-:S04]  /*00f0*/  IMAD R0, R0, UR4, R15 ;  /* 0x0000000400007c24 */ /* 0x000fc8000f8e020f */
[C---:B-1----:R-:W-:Y:S01]  /*0100*/  IMAD.WIDE R10, R0.reuse, 0x4, R10 ;  /* 0x00000004000a7825 */ /* 0x042fe200078e020a */
[----:B-----5:R-:W2:Y:S03]  /*0110*/  LDG.E.CONSTANT R6, desc[UR8][R6.64] ;  /* 0x0000000806067981 */ /* 0x020ea6000c1e9900 */
[C---:B---3--:R-:W-:Y:S02]  /*0120*/  IMAD.WIDE R12, R5.reuse, 0x4, R12 ;  /* 0x00000004050c7825 */ /* 0x048fe400078e020c */
[----:B------:R-:W3:Y:S02]  /*0130*/  LDG.E.CONSTANT R10, desc[UR8][R10.64] ;  /* 0x000000080a0a7981 */ /* 0x000ee4000c1e9900 */
[----:B----4-:R-:W-:Y:S02]  /*0140*/  IMAD.WIDE R8, R0, 0x4, R8 ;  /* 0x0000000400087825 */ /* 0x010fe400078e0208 */
[----:B------:R-:W4:Y:S02]  /*0150*/  LDG.E.CONSTANT R13, desc[UR8][R12.64] ;  /* 0x000000080c0d7981 */ /* 0x000f24000c1e9900 */
[----:B0-----:R-:W-:-:S02]  /*0160*/  IMAD.WIDE R14, R5, 0x4, R2 ;  /* 0x00000004050e7825 */ /* 0x001fc400078e0202 */
[----:B------:R-:W5:Y:S04]  /*0170*/  LDG.E.CONSTANT R8, desc[UR8][R8.64] ;  /* 0x0000000808087981 */ /* 0x000f68000c1e9900 */
[----:B------:R-:W5:Y:S01]  /*0180*/  LDG.E.CONSTANT R15, desc[UR8][R14.64] ;  /* 0x000000080e0f7981 */ /* 0x000f62000c1e9900 */
[----:B------:R-:W0:Y:S01]  /*0190*/  S2UR UR6, SR_CgaCtaId ;  /* 0x00000000000679c3 */ /* 0x000e220000008800 */
[----:B------:R-:W-:Y:S01]  /*01a0*/  ULDC UR4, c[0x0][0x0] ;  /* 0x0000000000047ab9 */ /* 0x000fe20000000800 */
[----:B---3--:R-:W-:-:S05]  /*01b0*/  I2FP.F32.S32 R2, R10 ;  /* 0x0000000a00027245 */ /* 0x008fca0000201400 */
[----:B----4-:R-:W-:-:S04]  /*01c0*/  FMUL.FTZ R3, R2, R13 ;  /* 0x0000000d02037220 */ /* 0x010fc80000410000 */
[----:B--2---:R-:W-:-:S04]  /*01d0*/  FMUL.FTZ R3, R6, R3 ;  /* 0x0000000306037220 */ /* 0x004fc80000410000 */
[----:B-----5:R-:W-:-:S04]  /*01e0*/  FFMA.FTZ R2, R3, 6.1999999161344021559e-05, R8 ;  /* 0x388205ff03027823 */ /* 0x020fc80000010008 */
        /* <DEDUP_REMOVED lines=10> */
[----:B------:R-:W-:Y:S01]  /*0290*/  I2FP.F32.U32 R3, R5 ;  /* 0x0000000500037245 */ /* 0x000fe20000201000 */
[----:B-1----:R-:W-:-:S05]  /*02a0*/  FADD.FTZ R8, R7, R8 ;  /* 0x0000000807087221 */ /* 0x002fca0000010000 */
[----:B------:R-:W1:Y:S01]  /*02b0*/  SHFL.BFLY PT, R9, R8, 0x1, 0x1f ;  /* 0x0c201f0008097f89 */ /* 0x000e6200000e0000 */
[----:B------:R-:W-:Y:S01]  /*02c0*/  FMUL.FTZ R10, R10, 0.03125 ;  /* 0x3d0000000a0a7820 */ /* 0x000fe20000410000 */
[----:B------:R-:W-:-:S04]  /*02d0*/  UIADD3 UR5, UR4, 0x8, URZ ;  /* 0x0000000804057890 */ /* 0x000fc8000fffe03f */
        /* <DEDUP_REMOVED lines=23> */
[----:B------:R-:W-:Y:S01]  /*0450*/  ULEA UR4, UR6, UR4, 0x18 ;  /* 0x0000000406047291 */ /* 0x000fe2000f8ec03f */
[----:B------:R-:W-:Y:S02]  /*0460*/  SHF.R.S32.HI R14, RZ, 0x1f, R5 ;  /* 0x0000001fff0e7819 */ /* 0x000fe40000011405 */
        /* <DEDUP_REMOVED lines=15> */
[----:B------:R-:W-:Y:S01]  /*0560*/  SHF.L.U32 R6, R5, 0x2, RZ ;  /* 0x0000000205067819 */ /* 0x000fe200000006ff */
[----:B0-----:R-:W-:-:S05]  /*0570*/  FADD.FTZ R13, R12, R13 ;  /* 0x0000000d0c0d7221 */ /* 0x001fca0000010000 */
[----:B------:R-:W0:Y:S01]  /*0580*/  SHFL.BFLY PT, R10, R13, 0x1, 0x1f ;  /* 0x0c201f000d0a7f89 */ /* 0x000e2200000e0000 */
[C---:B------:R-:W-:Y:S02]  /*0590*/  IADD3 R8, P3, R6.reuse, UR6, RZ ;  /* 0x0000000606087c10 */ /* 0x040fe4000ff7e0ff */
[----:B------:R-:W-:Y:S02]  /*05a0*/  SHF.L.U64.HI R14, R5, 0x2, R14 ;  /* 0x00000002050e7819 */ /* 0x000fe4000001020e */
[----:B------:R-:W-:Y:S02]  /*05b0*/  IADD3 R6, P4, R6, UR10, RZ ;  /* 0x0000000a06067c10 */ /* 0x000fe4000ff9e0ff */
[C---:B------:R-:W-:Y:S02]  /*05c0*/  IADD3.X R9, R14.reuse, UR7, RZ, P3, !PT ;  /* 0x000000070e097c10 */ /* 0x040fe40009ffe4ff */
[----:B------:R-:W-:-:S03]  /*05d0*/  IADD3.X R7, R14, UR11, RZ, P4, !PT ;  /* 0x0000000b0e077c10 */ /* 0x000fc6000a7fe4ff */
[----:B------:R1:W2:Y:S04]  /*05e0*/  LDG.E.CONSTANT R5, desc[UR8][R8.64] ;  /* 0x0000000808057981 */ /* 0x0002a8000c1e9900 */
[----:B------:R3:W2:Y:S01]  /*05f0*/  LDG.E.CONSTANT R6, desc[UR8][R6.64] ;  /* 0x0000000806067981 */ /* 0x0006a2000c1e9900 */
[----:B0-----:R-:W-:Y:S01]  /*0600*/  FADD.FTZ R10, R13, R10 ;  /* 0x0000000a0d0a7221 */ /* 0x001fe20000010000 */
[----:B------:R-:W-:Y:S01]  /*0610*/  MOV R11, RZ ;  /* 0x000000ff000b7202 */ /* 0x000fe20000000f00 */
[----:B------:R-:W0:Y:S03]  /*0620*/  @!P2 LDC R13, c[0x0][0x244] ;  /* 0x00009100ff0dab82 */ /* 0x000e260000000800 */
[----:B------:R-:W-:Y:S05]  /*0630*/  @!P0 STS [R3+UR5], R10 ;  /* 0x0000000a03008988 */ /* 0x000fea0008000805 */
[----:B------:R-:W-:Y:S06]  /*0640*/  BAR.SYNC.DEFER_BLOCKING 0x0 ;  /* 0x0000000000007b1d */ /* 0x000fec0000010000 */
[----:B------:R-:W4:Y:S04]  /*0650*/  @P1 LDS R11, [R4] ;  /* 0x00000000040b1984 */ /* 0x000f280000000800 */
[----:B----4-:R-:W4:Y:S02]  /*0660*/  SHFL.BFLY PT, R12, R11, 0x10, 0x1f ;  /* 0x0e001f000b0c7f89 */ /* 0x010f2400000e0000 */
[----:B----4-:R-:W-:-:S05]  /*0670*/  FADD.FTZ R12, R12, R11 ;  /* 0x0000000b0c0c7221 */ /* 0x010fca0000010000 */
[----:B-1----:R-:W1:Y:S02]  /*0680*/  SHFL.BFLY PT, R9, R12, 0x8, 0x1f ;  /* 0x0d001f000c097f89 */ /* 0x002e6400000e0000 */
[----:B-1----:R-:W-:-:S05]  /*0690*/  FADD.FTZ R9, R12, R9 ;  /* 0x000000090c097221 */ /* 0x002fca0000010000 */
[----:B------:R-:W1:Y:S02]  /*06a0*/  SHFL.BFLY PT, R8, R9, 0x4, 0x1f ;  /* 0x0c801f0009087f89 */ /* 0x000e6400000e0000 */
[----:B-1----:R-:W-:-:S05]  /*06b0*/  FADD.FTZ R8, R9, R8 ;  /* 0x0000000809087221 */ /* 0x002fca0000010000 */
[----:B---3--:R-:W1:Y:S01]  /*06c0*/  SHFL.BFLY PT, R7, R8, 0x2, 0x1f ;  /* 0x0c401f0008077f89 */ /* 0x008e6200000e0000 */
        /* <DEDUP_REMOVED lines=11> */
[----:B------:R-:W-:-:S02]  /*0780*/  SHF.R.S32.HI R11, RZ, 0x1f, R0 ;  /* 0x0000001fff0b7819 */ /* 0x000fc40000011400 */
[----:B------:R-:W-:Y:S01]  /*0790*/  LEA R8, P0, R0, UR4, 0x2 ;  /* 0x0000000400087c11 */ /* 0x000fe2000f8010ff */
[----:B0-----:R-:W-:-:S03]  /*07a0*/  FMUL.FTZ R7, R2, R9 ;  /* 0x0000000902077220 */ /* 0x001fc60000410000 */
[----:B------:R-:W-:Y:S01]  /*07b0*/  LEA.HI.X R9, R0, UR5, R11, 0x2, P0 ;  /* 0x0000000500097c11 */ /* 0x000fe200080f140b */
[----:B--2---:R-:W-:-:S05]  /*07c0*/  FFMA.FTZ R5, R7, R5, R6 ;  /* 0x0000000507057223 */ /* 0x004fca0000010006 */
[----:B------:R-:W-:Y:S01]  /*07d0*/  STG.E desc[UR8][R8.64], R5 ;  /* 0x0000000508007986 */ /* 0x000fe2000c101908 */
[----:B------:R-:W-:Y:S05]  /*07e0*/  EXIT ;  /* 0x000000000000794d */ /* 0x000fea0003800000 */
.L_x_642:
        /* <DEDUP_REMOVED lines=9> */
.L_x_683:


//--------------------- .nv.global.init           --------------------------
	.section	.nv.global.init,"aw",@progbits
	.align	4
.nv.global.init:
	.type		mrg32k3aM1SubSeq,@object
	.size		mrg32k3aM1SubSeq,(mrg32k3aM2SubSeq - mrg32k3aM1SubSeq)
mrg32k3aM1SubSeq:
        /*0000*/ 	.byte	0x0b, 0xcc, 0xee, 0x04, 0x73, 0x29, 0x8b, 0x6f, 0xf6, 0x53, 0x03, 0xf6, 0x23, 0xf6, 0xea, 0xda
        /* <DEDUP_REMOVED lines=125> */
	.type		mrg32k3aM2SubSeq,@object
	.size		mrg32k3aM2SubSeq,(mrg32k3aM1 - mrg32k3aM2SubSeq)
mrg32k3aM2SubSeq:
        /* <DEDUP_REMOVED lines=126> */
	.type		mrg32k3aM1,@object
	.size		mrg32k3aM1,(mrg32k3aM1Seq - mrg32k3aM1)
mrg32k3aM1:
        /* <DEDUP_REMOVED lines=144> */
	.type		mrg32k3aM1Seq,@object
	.size		mrg32k3aM1Seq,(mrg32k3aM2 - mrg32k3aM1Seq)
mrg32k3aM1Seq:
        /* <DEDUP_REMOVED lines=144> */
	.type		mrg32k3aM2,@object
	.size		mrg32k3aM2,(mrg32k3aM2Seq - mrg32k3aM2)
mrg32k3aM2:
        /* <DEDUP_REMOVED lines=144> */
	.type		mrg32k3aM2Seq,@object
	.size		mrg32k3aM2Seq,(precalc_xorwow_matrix - mrg32k3aM2Seq)
mrg32k3aM2Seq:
        /* <DEDUP_REMOVED lines=144> */
	.type		precalc_xorwow_matrix,@object
	.size		precalc_xorwow_matrix,(precalc_xorwow_offset_matrix - precalc_xorwow_matrix)
precalc_xorwow_matrix:
        /* <DEDUP_REMOVED lines=6400> */
	.type		precalc_xorwow_offset_matrix,@object
	.size		precalc_xorwow_offset_matrix,(.L_1 - precalc_xorwow_offset_matrix)
precalc_xorwow_offset_matrix:
        /* <DEDUP_REMOVED lines=6400> */
.L_1:


//--------------------- .nv.shared._ZN17fastertransformer44add_bias_input_layernorm_ROW_int8I_DataTypeOI6__halfEEvPT_PKaS5_PKS2_S7_S7_iiPKfS9_ --------------------------
	.section	.nv.shared._ZN17fastertransformer44add_bias_input_layernorm_ROW_int8I_DataTypeOI6__halfEEvPT_PKaS5_PKS2_S7_S7_iiPKfS9_,"aw",@nobits
	.sectionflags	@""
	.align	4
.nv.shared._ZN17fastertransformer44add_bias_input_layernorm_ROW_int8I_DataTypeOI6__halfEEvPT_PKaS5_PKS2_S7_S7_iiPKfS9_:
	.zero		1160


//--------------------- .nv.shared.reserved.0     --------------------------
	.section	.nv.shared.reserved.0,"aw",@nobits
	.weak		__nv_reservedSMEM_offset_0_alias
	.size		__nv_reservedSMEM_offset_0_alias, 0, 0
	.other		__nv_reservedSMEM_offset_0_alias,@"STO_CUDA_RESERVED_SHARED STV_DEFAULT"
__nv_reservedSMEM_offset_0_alias:
	.zero		0


//--------------------- .nv.global                --------------------------
	.section	.nv.global,"aw",@nobits
.nv.global:
	.type		_ZN56_INTERNAL_8748ddb6_25_layernorm_int8_kernels_cu_ae8c707c4cuda3std6ranges3__45__cpo9iter_moveE,@object
	.size		_ZN56_INTERNAL_8748ddb6_25_layernorm_int8_kernels_cu_ae8c707c4cuda3std6ranges3__45__cpo9iter_moveE,(_ZN56_INTERNAL_8748ddb6_25_layernorm_int8_kernels_cu_ae8c707c4cuda3std3__458_GLOBAL__N__8748ddb6_25_layernorm_int8_kernels_cu_ae8c707c6ignoreE - _ZN56_INTERNAL_8748ddb6_25_layernorm_int8_kernels_cu_ae8c707c4cuda3std6ranges3__45__cpo9iter_moveE)
_ZN56_INTERNAL_8748ddb6_25_layernorm_int8_kernels_cu_ae8c707c4cuda3std6ranges3__45__cpo9iter_moveE:
	.zero		1
	.type		_ZN56_INTERNAL_8748ddb6_25_layernorm_int8_kernels_cu_ae8c707c4cuda3std3__458_GLOBAL__N__8748ddb6_25_layernorm_int8_kernels_cu_ae8c707c6ignoreE,@object
	.size		_ZN56_INTERNAL_8748ddb6_25_layernorm_int8_kernels_cu_ae8c707c4cuda3std3__458_GLOBAL__N__8748ddb6_25_layernorm_int8_kernels_cu_ae8c707c6ignoreE,(_ZN56_INTERNAL_8748ddb6_25_layernorm_int8_kernels_cu_ae8c707c4cuda3std3__45__cpo4cendE - _ZN56_INTERNAL_8748ddb6_25_layernorm_int8_kernels_cu_ae8c707c4cuda3std3__458_GLOBAL__N__8748ddb6_25_layernorm_int8_kernels_cu_ae8c707c6ignoreE)
_ZN56_INTERNAL_8748ddb6_25_layernorm_int8_kernels_cu_ae8c707c4cuda3std3__458_GLOBAL__N__8748ddb6_25_layernorm_int8_kernels_cu_ae8c707c6ignoreE:
	.zero		1
	.type		_ZN56_INTERNAL_8748ddb6_25_layernorm_int8_kernels_cu_ae8c707c4cuda3std3__45__cpo4cendE,@object
	.size		_ZN56_INTERNAL_8748ddb6_25_layernorm_int8_kernels_cu_ae8c707c4cuda3std3__45__cpo4cendE,(_ZN56_INTERNAL_8748ddb6_25_layernorm_int8_kernels_cu_ae8c707c4cuda3std3__45__cpo3endE - _ZN56_INTERNAL_8748ddb6_25_layernorm_int8_kernels_cu_ae8c707c4cuda3std3__45__cpo4cendE)
_ZN56_INTERNAL_8748ddb6_25_layernorm_int8_kernels_cu_ae8c707c4cuda3std3__45__cpo4cendE:
	.zero		1
	.type		_ZN56_INTERNAL_8748ddb6_25_layernorm_int8_kernels_cu_ae8c707c4cuda3std3__45__cpo3endE,@object
	.size		_ZN56_INTERNAL_8748ddb6_25_layernorm_int8_kernels_cu_ae8c707c4cuda3std3__45__cpo3endE,(_ZN56_INTERNAL_8748ddb6_25_layernorm_int8_kernels_cu_ae8c707c4cuda3std3__48in_placeE - _ZN56_INTERNAL_8748ddb6_25_layernorm_int8_kernels_cu_ae8c707c4cuda3std3__45__cpo3endE)
_ZN56_INTERNAL_8748ddb6_25_layernorm_int8_kernels_cu_ae8c707c4cuda3std3__45__cpo3endE:
	.zero		1
	.type		_ZN56_INTERNAL_8748ddb6_25_layernorm_int8_kernels_cu_ae8c707c4cuda3std3__48in_placeE,@object
	.size		_ZN56_INTERNAL_8748ddb6_25_layernorm_int8_kernels_cu_ae8c707c4cuda3std3__48in_placeE,(_ZN56_INTERNAL_8748ddb6_25_layernorm_int8_kernels_cu_ae8c707c4cuda3std6ranges3__45__cpo7advanceE - _ZN56_INTERNAL_8748ddb6_25_layernorm_int8_kernels_cu_ae8c707c4cuda3std3__48in_placeE)
_ZN56_INTERNAL_8748ddb6_25_layernorm_int8_kernels_cu_ae8c707c4cuda3std3__48in_placeE:
	.zero		1
	.type		_ZN56_INTERNAL_8748ddb6_25_layernorm_int8_kernels_cu_ae8c707c4cuda3std6ranges3__45__cpo7advanceE,@object
	.size		_ZN56_INTERNAL_8748ddb6_25_layernorm_int8_kernels_cu_ae8c707c4cuda3std6ranges3__45__cpo7advanceE,(_ZN56_INTERNAL_8748ddb6_25_layernorm_int8_kernels_cu_ae8c707c4cuda3std3__45__cpo5beginE - _ZN56_INTERNAL_8748ddb6_25_layernorm_int8_kernels_cu_ae8c707c4cuda3std6ranges3__45__cpo7advanceE)
_ZN56_INTERNAL_8748ddb6_25_layernorm_int8_kernels_cu_ae8c707c4cuda3std6ranges3__45__cpo7advanceE:
	.zero		1
	.type		_ZN56_INTERNAL_8748ddb6_25_layernorm_int8_kernels_cu_ae8c707c4cuda3std3__45__cpo5beginE,@object
	.size		_ZN56_INTERNAL_8748ddb6_25_layernorm_int8_kernels_cu_ae8c707c4cuda3std3__45__cpo5beginE,(_ZN56_INTERNAL_8748ddb6_25_layernorm_int8_kernels_cu_ae8c707c4cuda3std3__419piecewise_constructE - _ZN56_INTERNAL_8748ddb6_25_layernorm_int8_kernels_cu_ae8c707c4cuda3std3__45__cpo5beginE)
_ZN56_INTERNAL_8748ddb6_25_layernorm_int8_kernels_cu_ae8c707c4cuda3std3__45__cpo5beginE:
	.zero		1
	.type		_ZN56_INTERNAL_8748ddb6_25_layernorm_int8_kernels_cu_ae8c707c4cuda3std3__419piecewise_constructE,@object
	.size		_ZN56_INTERNAL_8748ddb6_25_layernorm_int8_kernels_cu_ae8c707c4cuda3std3__419piecewise_constructE,(_ZN56_INTERNAL_8748ddb6_25_layernorm_int8_kernels_cu_ae8c707c4cuda3std3__45__cpo6cbeginE - _ZN56_INTERNAL_8748ddb6_25_layernorm_int8_kernels_cu_ae8c707c4cuda3std3__419piecewise_constructE)
_ZN56_INTERNAL_8748ddb6_25_layernorm_int8_kernels_cu_ae8c707c4cuda3std3__419piecewise_constructE:
	.zero		1
	.type		_ZN56_INTERNAL_8748ddb6_25_layernorm_int8_kernels_cu_ae8c707c4cuda3std3__45__cpo6cbeginE,@object
	.size		_ZN56_INTERNAL_8748ddb6_25_layernorm_int8_kernels_cu_ae8c707c4cuda3std3__45__cpo6cbeginE,(_ZN56_INTERNAL_8748ddb6_25_layernorm_int8_kernels_cu_ae8c707c4cuda3std6ranges3__45__cpo4swapE - _ZN56_INTERNAL_8748ddb6_25_layernorm_int8_kernels_cu_ae8c707c4cuda3std3__45__cpo6cbeginE)
_ZN56_INTERNAL_8748ddb6_25_layernorm_int8_kernels_cu_ae8c707c4cuda3std3__45__cpo6cbeginE:
	.zero		1
	.type		_ZN56_INTERNAL_8748ddb6_25_layernorm_int8_kernels_cu_ae8c707c4cuda3std6ranges3__45__cpo4swapE,@object
	.size		_ZN56_INTERNAL_8748ddb6_25_layernorm_int8_kernels_cu_ae8c707c4cuda3std6ranges3__45__cpo4swapE,(.L_16 - _ZN56_INTERNAL_8748ddb6_25_layernorm_int8_kernels_cu_ae8c707c4cuda3std6ranges3__45__cpo4swapE)
_ZN56_INTERNAL_8748ddb6_25_layernorm_int8_kernels_cu_ae8c707c4cuda3std6ranges3__45__cpo4swapE:
	.zero		1
.L_16:


//--------------------- .nv.shared._ZN17fastertransformer44add_bias_input_layernorm_ROW_int8I_DataTypeOIfEEvPT_PKaS4_PKS1_S6_S6_iiPKfS8_ --------------------------
	.section	.nv.shared._ZN17fastertransformer44add_bias_input_layernorm_ROW_int8I_DataTypeOIfEEvPT_PKaS4_PKS1_S6_S6_iiPKfS8_,"aw",@nobits
	.sectionflags	@""
	.align	4
.nv.shared._ZN17fastertransformer44add_bias_input_layernorm_ROW_int8I_DataTypeOIfEEvPT_PKaS4_PKS1_S6_S6_iiPKfS8_:
	.zero		1160


//--------------------- .nv.shared._ZN17fastertransformer35add_bias_input_layernorm_ROW_int8IOI6__halfEEvPaPKaS4_PKT_S7_S7_iiPKfS9_S9_ --------------------------
	.section	.nv.shared._ZN17fastertransformer35add_bias_input_layernorm_ROW_int8IOI6__halfEEvPaPKaS4_PKT_S7_S7_iiPKfS9_S9_,"aw",@nobits
	.sectionflags	@""
	.align	4
.nv.shared._ZN17fastertransformer35add_bias_input_layernorm_ROW_int8IOI6__halfEEvPaPKaS4_PKT_S7_S7_iiPKfS9_S9_:
	.zero		1160


//--------------------- .nv.shared._ZN17fastertransformer35add_bias_input_layernorm_ROW_int8IOIfEEvPaPKaS3_PKT_S6_S6_iiPKfS8_S8_ --------------------------
	.section	.nv.shared._ZN17fastertransformer35add_bias_input_layernorm_ROW_int8IOIfEEvPaPKaS3_PKT_S6_S6_iiPKfS8_S8_,"aw",@nobits
	.sectionflags	@""
	.align	4
.nv.shared._ZN17fastertransformer35add_bias_input_layernorm_ROW_int8IOIfEEvPaPKaS3_PKT_S6_S6_iiPKfS8_S8_:
	.zero		1160


//--------------------- .nv.shared._ZN17fastertransformer18merge_layernorm_v2I6__halfEEvPaPKT_S5_S5_iPKfiii --------------------------
	.section	.nv.shared._ZN17fastertransformer18merge_layernorm_v2I6__halfEEvPaPKT_S5_S5_iPKfiii,"aw",@nobits
	.sectionflags	@""
	.align	4
.nv.shared._ZN17fastertransformer18merge_layernorm_v2I6__halfEEvPaPKT_S5_S5_iPKfiii:
	.zero		1160


//--------------------- .nv.shared._ZN17fastertransformer18merge_layernorm_v2IfEEvPaPKT_S4_S4_iPKfiii --------------------------
	.section	.nv.shared._ZN17fastertransformer18merge_layernorm_v2IfEEvPaPKT_S4_S4_iPKfiii,"aw",@nobits
	.sectionflags	@""
	.align	4
.nv.shared._ZN17fastertransformer18merge_layernorm_v2IfEEvPaPKT_S4_S4_iPKfiii:
	.zero		1160


//--------------------- .nv.shared._ZN17fastertransformer31layernorm_COL32_INT8I_DataTypeOI6__halfEEvPT_PKaPKS2_S7_iiPKf --------------------------
	.section	.nv.shared._ZN17fastertransformer31layernorm_COL32_INT8I_DataTypeOI6__halfEEvPT_PKaPKS2_S7_iiPKf,"aw",@nobits
	.sectionflags	@""
	.align	4
.nv.shared._ZN17fastertransformer31layernorm_COL32_INT8I_DataTypeOI6__halfEEvPT_PKaPKS2_S7_iiPKf:
	.zero		1160


//--------------------- .nv.shared._ZN17fastertransformer31layernorm_COL32_INT8I_DataTypeOIfEEvPT_PKaPKS1_S6_iiPKf --------------------------
	.section	.nv.shared._ZN17fastertransformer31layernorm_COL32_INT8I_DataTypeOIfEEvPT_PKaPKS1_S6_iiPKf,"aw",@nobits
	.sectionflags	@""
	.align	4
.nv.shared._ZN17fastertransformer31layernorm_COL32_INT8I_DataTypeOIfEEvPT_PKaPKS1_S6_iiPKf:
	.zero		1160


//--------------------- .nv.shared._ZN17fastertransformer31layernorm_COL32_DataTypeI_int8OI6__halfEEvPaPKT_S5_S5_iiPKf --------------------------
	.section	.nv.shared._ZN17fastertransformer31layernorm_COL32_DataTypeI_int8OI6__halfEEvPaPKT_S5_S5_iiPKf,"aw",@nobits
	.sectionflags	@""
	.align	4
.nv.shared._ZN17fastertransformer31layernorm_COL32_DataTypeI_int8OI6__halfEEvPaPKT_S5_S5_iiPKf:
	.zero		1160


//--------------------- .nv.shared._ZN17fastertransformer31layernorm_COL32_DataTypeI_int8OIfEEvPaPKT_S4_S4_iiPKf --------------------------
	.section	.nv.shared._ZN17fastertransformer31layernorm_COL32_DataTypeI_int8OIfEEvPaPKT_S4_S4_iiPKf,"aw",@nobits
	.sectionflags	@""
	.align	4
.nv.shared._ZN17fastertransformer31layernorm_COL32_DataTypeI_int8OIfEEvPaPKT_S4_S4_iiPKf:
	.zero		1160


//--------------------- .nv.shared._ZN17fastertransformer43add_bias_input_layernorm_COL32_int8IO_noResI6__halfEEvPaPiPT_PKS4_S7_S7_iiPKfS9_S9_ --------------------------
	.section	.nv.shared._ZN17fastertransformer43add_bias_input_layernorm_COL32_int8IO_noResI6__halfEEvPaPiPT_PKS4_S7_S7_iiPKfS9_S9_,"aw",@nobits
	.sectionflags	@""
	.align	4
.nv.shared._ZN17fastertransformer43add_bias_input_layernorm_COL32_int8IO_noResI6__halfEEvPaPiPT_PKS4_S7_S7_iiPKfS9_S9_:
	.zero		1160


//--------------------- .nv.shared._ZN17fastertransformer43add_bias_input_layernorm_COL32_int8IO_noResIfEEvPaPiPT_PKS3_S6_S6_iiPKfS8_S8_ --------------------------
	.section	.nv.shared._ZN17fastertransformer43add_bias_input_layernorm_COL32_int8IO_noResIfEEvPaPiPT_PKS3_S6_S6_iiPKfS8_S8_,"aw",@nobits
	.sectionflags	@""
	.align	4
.nv.shared._ZN17fastertransformer43add_bias_input_layernorm_COL32_int8IO_noResIfEEvPaPiPT_PKS3_S6_S6_iiPKfS8_S8_:
	.zero		1160


//--------------------- .nv.shared._ZN17fastertransformer26add_bias_layernorm_add_resI6__halfLi32EEEvPaPKaPT_PKS5_S8_S8_fiiPKfSA_ --------------------------
	.section	.nv.shared._ZN17fastertransformer26add_bias_layernorm_add_resI6__halfLi32EEEvPaPKaPT_PKS5_S8_S8_fiiPKfSA_,"aw",@nobits
	.sectionflags	@""
	.align	4
.nv.shared._ZN17fastertransformer26add_bias_layernorm_add_resI6__halfLi32EEEvPaPKaPT_PKS5_S8_S8_fiiPKfSA_:
	.zero		1160


//--------------------- .nv.shared._ZN17fastertransformer29add_bias_layernorm_add_res_e2ILi32EEEvP5char2PKS1_P7__half2PKS5_S8_S8_fiiPKfSA_ --------------------------
	.section	.nv.shared._ZN17fastertransformer29add_bias_layernorm_add_res_e2ILi32EEEvP5char2PKS1_P7__half2PKS5_S8_S8_fiiPKfSA_,"aw",@nobits
	.sectionflags	@""
	.align	4
.nv.shared._ZN17fastertransformer29add_bias_layernorm_add_res_e2ILi32EEEvP5char2PKS1_P7__half2PKS5_S8_S8_fiiPKfSA_:
	.zero		1160


//--------------------- .nv.shared._ZN17fastertransformer26add_bias_layernorm_add_resI6__halfLi16EEEvPaPKaPT_PKS5_S8_S8_fiiPKfSA_ --------------------------
	.section	.nv.shared._ZN17fastertransformer26add_bias_layernorm_add_resI6__halfLi16EEEvPaPKaPT_PKS5_S8_S8_fiiPKfSA_,"aw",@nobits
	.sectionflags	@""
	.align	4
.nv.shared._ZN17fastertransformer26add_bias_layernorm_add_resI6__halfLi16EEEvPaPKaPT_PKS5_S8_S8_fiiPKfSA_:
	.zero		1160


//--------------------- .nv.shared._ZN17fastertransformer29add_bias_layernorm_add_res_e2ILi16EEEvP5char2PKS1_P7__half2PKS5_S8_S8_fiiPKfSA_ --------------------------
	.section	.nv.shared._ZN17fastertransformer29add_bias_layernorm_add_res_e2ILi16EEEvP5char2PKS1_P7__half2PKS5_S8_S8_fiiPKfSA_,"aw",@nobits
	.sectionflags	@""
	.align	4
.nv.shared._ZN17fastertransformer29add_bias_layernorm_add_res_e2ILi16EEEvP5char2PKS1_P7__half2PKS5_S8_S8_fiiPKfSA_:
	.zero		1160


//--------------------- .nv.shared._ZN17fastertransformer26add_bias_layernorm_add_resI6__halfLi8EEEvPaPKaPT_PKS5_S8_S8_fiiPKfSA_ --------------------------
	.section	.nv.shared._ZN17fastertransformer26add_bias_layernorm_add_resI6__halfLi8EEEvPaPKaPT_PKS5_S8_S8_fiiPKfSA_,"aw",@nobits
	.sectionflags	@""
	.align	4
.nv.shared._ZN17fastertransformer26add_bias_layernorm_add_resI6__halfLi8EEEvPaPKaPT_PKS5_S8_S8_fiiPKfSA_:
	.zero		1160


//--------------------- .nv.shared._ZN17fastertransformer29add_bias_layernorm_add_res_e2ILi8EEEvP5char2PKS1_P7__half2PKS5_S8_S8_fiiPKfSA_ --------------------------
	.section	.nv.shared._ZN17fastertransformer29add_bias_layernorm_add_res_e2ILi8EEEvP5char2PKS1_P7__half2PKS5_S8_S8_fiiPKfSA_,"aw",@nobits
	.sectionflags	@""
	.align	4
.nv.shared._ZN17fastertransformer29add_bias_layernorm_add_res_e2ILi8EEEvP5char2PKS1_P7__half2PKS5_S8_S8_fiiPKfSA_:
	.zero		1160


//--------------------- .nv.shared._ZN17fastertransformer26add_bias_layernorm_add_resI6__halfLi4EEEvPaPKaPT_PKS5_S8_S8_fiiPKfSA_ --------------------------
	.section	.nv.shared._ZN17fastertransformer26add_bias_layernorm_add_resI6__halfLi4EEEvPaPKaPT_PKS5_S8_S8_fiiPKfSA_,"aw",@nobits
	.sectionflags	@""
	.align	4
.nv.shared._ZN17fastertransformer26add_bias_layernorm_add_resI6__halfLi4EEEvPaPKaPT_PKS5_S8_S8_fiiPKfSA_:
	.zero		1160


//--------------------- .nv.shared._ZN17fastertransformer29add_bias_layernorm_add_res_e2ILi4EEEvP5char2PKS1_P7__half2PKS5_S8_S8_fiiPKfSA_ --------------------------
	.section	.nv.shared._ZN17fastertransformer29add_bias_layernorm_add_res_e2ILi4EEEvP5char2PKS1_P7__half2PKS5_S8_S8_fiiPKfSA_,"aw",@nobits
	.sectionflags	@""
	.align	4
.nv.shared._ZN17fastertransformer29add_bias_layernorm_add_res_e2ILi4EEEvP5char2PKS1_P7__half2PKS5_S8_S8_fiiPKfSA_:
	.zero		1160


//--------------------- .nv.shared._ZN17fastertransformer26add_bias_layernorm_add_resI6__halfLi2EEEvPaPKaPT_PKS5_S8_S8_fiiPKfSA_ --------------------------
	.section	.nv.shared._ZN17fastertransformer26add_bias_layernorm_add_resI6__halfLi2EEEvPaPKaPT_PKS5_S8_S8_fiiPKfSA_,"aw",@nobits
	.sectionflags	@""
	.align	4
.nv.shared._ZN17fastertransformer26add_bias_layernorm_add_resI6__halfLi2EEEvPaPKaPT_PKS5_S8_S8_fiiPKfSA_:
	.zero		1160


//--------------------- .nv.shared._ZN17fastertransformer29add_bias_layernorm_add_res_e2ILi2EEEvP5char2PKS1_P7__half2PKS5_S8_S8_fiiPKfSA_ --------------------------
	.section	.nv.shared._ZN17fastertransformer29add_bias_layernorm_add_res_e2ILi2EEEvP5char2PKS1_P7__half2PKS5_S8_S8_fiiPKfSA_,"aw",@nobits
	.sectionflags	@""
	.align	4
.nv.shared._ZN17fastertransformer29add_bias_layernorm_add_res_e2ILi2EEEvP5char2PKS1_P7__half2PKS5_S8_S8_fiiPKfSA_:
	.zero		1160


//--------------------- .nv.shared._ZN17fastertransformer26add_bias_layernorm_add_resI6__halfLi1EEEvPaPKaPT_PKS5_S8_S8_fiiPKfSA_ --------------------------
	.section	.nv.shared._ZN17fastertransformer26add_bias_layernorm_add_resI6__halfLi1EEEvPaPKaPT_PKS5_S8_S8_fiiPKfSA_,"aw",@nobits
	.sectionflags	@""
	.align	4
.nv.shared._ZN17fastertransformer26add_bias_layernorm_add_resI6__halfLi1EEEvPaPKaPT_PKS5_S8_S8_fiiPKfSA_:
	.zero		1160


//--------------------- .nv.shared._ZN17fastertransformer29add_bias_layernorm_add_res_e2ILi1EEEvP5char2PKS1_P7__half2PKS5_S8_S8_fiiPKfSA_ --------------------------
	.section	.nv.shared._ZN17fastertransformer29add_bias_layernorm_add_res_e2ILi1EEEvP5char2PKS1_P7__half2PKS5_S8_S8_fiiPKfSA_,"aw",@nobits
	.sectionflags	@""
	.align	4
.nv.shared._ZN17fastertransformer29add_bias_layernorm_add_res_e2ILi1EEEvP5char2PKS1_P7__half2PKS5_S8_S8_fiiPKfSA_:
	.zero		1160


//--------------------- .nv.shared._ZN17fastertransformer46add_bias_input_layernorm_COL32_int8I_DataTypeOI6__halfEEvPT_PKaS5_PKS2_S7_S7_iiPKfS9_ --------------------------
	.section	.nv.shared._ZN17fastertransformer46add_bias_input_layernorm_COL32_int8I_DataTypeOI6__halfEEvPT_PKaS5_PKS2_S7_S7_iiPKfS9_,"aw",@nobits
	.sectionflags	@""
	.align	4
.nv.shared._ZN17fastertransformer46add_bias_input_layernorm_COL32_int8I_DataTypeOI6__halfEEvPT_PKaS5_PKS2_S7_S7_iiPKfS9_:
	.zero		1160


//--------------------- .nv.shared._ZN17fastertransformer46add_bias_input_layernorm_COL32_int8I_DataTypeOIfEEvPT_PKaS4_PKS1_S6_S6_iiPKfS8_ --------------------------
	.section	.nv.shared._ZN17fastertransformer46add_bias_input_layernorm_COL32_int8I_DataTypeOIfEEvPT_PKaS4_PKS1_S6_S6_iiPKfS8_,"aw",@nobits
	.sectionflags	@""
	.align	4
.nv.shared._ZN17fastertransformer46add_bias_input_layernorm_COL32_int8I_DataTypeOIfEEvPT_PKaS4_PKS1_S6_S6_iiPKfS8_:
	.zero		1160


//--------------------- .nv.shared._ZN17fastertransformer37add_bias_input_layernorm_COL32_int8IOI6__halfEEvPaPKaS4_PKT_S7_S7_iiPKfS9_S9_ --------------------------
	.section	.nv.shared._ZN17fastertransformer37add_bias_input_layernorm_COL32_int8IOI6__halfEEvPaPKaS4_PKT_S7_S7_iiPKfS9_S9_,"aw",@nobits
	.sectionflags	@""
	.align	4
.nv.shared._ZN17fastertransformer37add_bias_input_layernorm_COL32_int8IOI6__halfEEvPaPKaS4_PKT_S7_S7_iiPKfS9_S9_:
	.zero		1160


//--------------------- .nv.shared._ZN17fastertransformer37add_bias_input_layernorm_COL32_int8IOIfEEvPaPKaS3_PKT_S6_S6_iiPKfS8_S8_ --------------------------
	.section	.nv.shared._ZN17fastertransformer37add_bias_input_layernorm_COL32_int8IOIfEEvPaPKaS3_PKT_S6_S6_iiPKfS8_S8_,"aw",@nobits
	.sectionflags	@""
	.align	4
.nv.shared._ZN17fastertransformer37add_bias_input_layernorm_COL32_int8IOIfEEvPaPKaS3_PKT_S6_S6_iiPKfS8_S8_:
	.zero		1160


//--------------------- .nv.shared._ZN17fastertransformer44add_bias_input_layernorm_ROW_int8I_DataTypeOI7__half2EEvPT_PKaS5_PKS2_S7_S7_iiPKfS9_ --------------------------
	.section	.nv.shared._ZN17fastertransformer44add_bias_input_layernorm_ROW_int8I_DataTypeOI7__half2EEvPT_PKaS5_PKS2_S7_S7_iiPKfS9_,"aw",@nobits
	.sectionflags	@""
	.align	4
.nv.shared._ZN17fastertransformer44add_bias_input_layernorm_ROW_int8I_DataTypeOI7__half2EEvPT_PKaS5_PKS2_S7_S7_iiPKfS9_:
	.zero		1160


//--------------------- .nv.shared._ZN17fastertransformer35add_bias_input_layernorm_ROW_int8IOI7__half2EEvPaPKaS4_PKT_S7_S7_iiPKfS9_S9_ --------------------------
	.section	.nv.shared._ZN17fastertransformer35add_bias_input_layernorm_ROW_int8IOI7__half2EEvPaPKaS4_PKT_S7_S7_iiPKfS9_S9_,"aw",@nobits
	.sectionflags	@""
	.align	4
.nv.shared._ZN17fastertransformer35add_bias_input_layernorm_ROW_int8IOI7__half2EEvPaPKaS4_PKT_S7_S7_iiPKfS9_S9_:
	.zero		1160


//--------------------- .nv.shared._ZN17fastertransformer31layernorm_shift_partition_COL32ILi8EEEvPaPK6__halfS4_S4_iiiifii --------------------------
	.section	.nv.shared._ZN17fastertransformer31layernorm_shift_partition_COL32ILi8EEEvPaPK6__halfS4_S4_iiiifii,"aw",@nobits
	.sectionflags	@""
	.align	4
.nv.shared._ZN17fastertransformer31layernorm_shift_partition_COL32ILi8EEEvPaPK6__halfS4_S4_iiiifii:
	.zero		1160


//--------------------- .nv.shared._ZN17fastertransformer42layernorm_shift_partition_COL32_warpReduceILi4ELi8EEEvPaPK6__halfS4_S4_iiiifii --------------------------
	.section	.nv.shared._ZN17fastertransformer42layernorm_shift_partition_COL32_warpReduceILi4ELi8EEEvPaPK6__halfS4_S4_iiiifii,"aw",@nobits
	.sectionflags	@""
	.align	4
.nv.shared._ZN17fastertransformer42layernorm_shift_partition_COL32_warpReduceILi4ELi8EEEvPaPK6__halfS4_S4_iiiifii:
	.zero		1056


//--------------------- .nv.shared._ZN17fastertransformer31layernorm_COL32_INT8I_DataTypeOI7__half2EEvPT_PKaPKS2_S7_iiPKf --------------------------
	.section	.nv.shared._ZN17fastertransformer31layernorm_COL32_INT8I_DataTypeOI7__half2EEvPT_PKaPKS2_S7_iiPKf,"aw",@nobits
	.sectionflags	@""
	.align	4
.nv.shared._ZN17fastertransformer31layernorm_COL32_INT8I_DataTypeOI7__half2EEvPT_PKaPKS2_S7_iiPKf:
	.zero		1296


//--------------------- .nv.shared._ZN17fastertransformer31layernorm_COL32_DataTypeI_int8OI7__half2EEvPaPKT_S5_S5_iiPKf --------------------------
	.section	.nv.shared._ZN17fastertransformer31layernorm_COL32_DataTypeI_int8OI7__half2EEvPaPKT_S5_S5_iiPKf,"aw",@nobits
	.sectionflags	@""
	.align	4
.nv.shared._ZN17fastertransformer31layernorm_COL32_DataTypeI_int8OI7__half2EEvPaPKT_S5_S5_iiPKf:
	.zero		1296


//--------------------- .nv.shared._ZN17fastertransformer43add_bias_input_layernorm_COL32_int8IO_noResI7__half2EEvPaPiPT_PKS4_S7_S7_iiPKfS9_S9_ --------------------------
	.section	.nv.shared._ZN17fastertransformer43add_bias_input_layernorm_COL32_int8IO_noResI7__half2EEvPaPiPT_PKS4_S7_S7_iiPKfS9_S9_,"aw",@nobits
	.sectionflags	@""
	.align	4
.nv.shared._ZN17fastertransformer43add_bias_input_layernorm_COL32_int8IO_noResI7__half2EEvPaPiPT_PKS4_S7_S7_iiPKfS9_S9_:
	.zero		1296


//--------------------- .nv.shared._ZN17fastertransformer37add_bias_input_layernorm_COL32_int8IOILi8ELb1ELb1ELb1EEEvPaS1_P6__halfPKS2_S5_S5_iiff --------------------------
	.section	.nv.shared._ZN17fastertransformer37add_bias_input_layernorm_COL32_int8IOILi8ELb1ELb1ELb1EEEvPaS1_P6__halfPKS2_S5_S5_iiff,"aw",@nobits
	.sectionflags	@""
	.align	4
.nv.shared._ZN17fastertransformer37add_bias_input_layernorm_COL32_int8IOILi8ELb1ELb1ELb1EEEvPaS1_P6__halfPKS2_S5_S5_iiff:
	.zero		1160


//--------------------- .nv.shared._ZN17fastertransformer48add_bias_input_layernorm_COL32_int8IO_warpReduceILi4ELi8ELb1ELb1ELb1EEEvPaS1_P6__halfPKS2_S5_S5_iiff --------------------------
	.section	.nv.shared._ZN17fastertransformer48add_bias_input_layernorm_COL32_int8IO_warpReduceILi4ELi8ELb1ELb1ELb1EEEvPaS1_P6__halfPKS2_S5_S5_iiff,"aw",@nobits
	.sectionflags	@""
	.align	4
.nv.shared._ZN17fastertransformer48add_bias_input_layernorm_COL32_int8IO_warpReduceILi4ELi8ELb1ELb1ELb1EEEvPaS1_P6__halfPKS2_S5_S5_iiff:
	.zero		1056


//--------------------- .nv.shared._ZN17fastertransformer46add_bias_input_layernorm_COL32_int8I_DataTypeOI7__half2EEvPT_PKaS5_PKS2_S7_S7_iiPKfS9_ --------------------------
	.section	.nv.shared._ZN17fastertransformer46add_bias_input_layernorm_COL32_int8I_DataTypeOI7__half2EEvPT_PKaS5_PKS2_S7_S7_iiPKfS9_,"aw",@nobits
	.sectionflags	@""
	.align	4
.nv.shared._ZN17fastertransformer46add_bias_input_layernorm_COL32_int8I_DataTypeOI7__half2EEvPT_PKaS5_PKS2_S7_S7_iiPKfS9_:
	.zero		1160


//--------------------- .nv.shared._ZN17fastertransformer37add_bias_input_layernorm_COL32_int8IOI7__half2EEvPaPKaS4_PKT_S7_S7_iiPKfS9_S9_ --------------------------
	.section	.nv.shared._ZN17fastertransformer37add_bias_input_layernorm_COL32_int8IOI7__half2EEvPaPKaS4_PKT_S7_S7_iiPKfS9_S9_,"aw",@nobits
	.sectionflags	@""
	.align	4
.nv.shared._ZN17fastertransformer37add_bias_input_layernorm_COL32_int8IOI7__half2EEvPaPKaS4_PKT_S7_S7_iiPKfS9_S9_:
	.zero		1160


//--------------------- .nv.shared._ZN17fastertransformer47add_bias_input_layernorm_COL32_int32I_DataTypeOEP7__half2PK4int2PKS0_S6_S6_S6_iiPK6float2PKf --------------------------
	.section	.nv.shared._ZN17fastertransformer47add_bias_input_layernorm_COL32_int32I_DataTypeOEP7__half2PK4int2PKS0_S6_S6_S6_iiPK6float2PKf,"aw",@nobits
	.sectionflags	@""
	.align	4
.nv.shared._ZN17fastertransformer47add_bias_input_layernorm_COL32_int32I_DataTypeOEP7__half2PK4int2PKS0_S6_S6_S6_iiPK6float2PKf:
	.zero		1160


//--------------------- .nv.shared._ZN17fastertransformer47add_bias_input_layernorm_COL32_int32I_DataTypeOEPfPKiPKfS4_S4_S4_iiS4_S4_ --------------------------
	.section	.nv.shared._ZN17fastertransformer47add_bias_input_layernorm_COL32_int32I_DataTypeOEPfPKiPKfS4_S4_S4_iiS4_S4_,"aw",@nobits
	.sectionflags	@""
	.align	4
.nv.shared._ZN17fastertransformer47add_bias_input_layernorm_COL32_int32I_DataTypeOEPfPKiPKfS4_S4_S4_iiS4_S4_:
	.zero		1160


//--------------------- .nv.constant0._ZN17fastertransformer44add_bias_input_layernorm_ROW_int8I_DataTypeOI6__halfEEvPT_PKaS5_PKS2_S7_S7_iiPKfS9_ --------------------------
	.section	.nv.constant0._ZN17fastertransformer44add_bias_input_layernorm_ROW_int8I_DataTypeOI6__halfEEvPT_PKaS5_PKS2_S7_S7_iiPKfS9_,"a",@progbits
	.sectionflags	@""
	.align	4
.nv.constant0._ZN17fastertransformer44add_bias_input_layernorm_ROW_int8I_DataTypeOI6__halfEEvPT_PKaS5_PKS2_S7_S7_iiPKfS9_:
	.zero		600


//--------------------- .nv.constant0._ZN17fastertransformer44add_bias_input_layernorm_ROW_int8I_DataTypeOIfEEvPT_PKaS4_PKS1_S6_S6_iiPKfS8_ --------------------------
	.section	.nv.constant0._ZN17fastertransformer44add_bias_input_layernorm_ROW_int8I_DataTypeOIfEEvPT_PKaS4_PKS1_S6_S6_iiPKfS8_,"a",@progbits
	.sectionflags	@""
	.align	4
.nv.constant0._ZN17fastertransformer44add_bias_input_layernorm_ROW_int8I_DataTypeOIfEEvPT_PKaS4_PKS1_S6_S6_iiPKfS8_:
	.zero		600


//--------------------- .nv.constant0._ZN17fastertransformer35add_bias_input_layernorm_ROW_int8IOI6__halfEEvPaPKaS4_PKT_S7_S7_iiPKfS9_S9_ --------------------------
	.section	.nv.constant0._ZN17fastertransformer35add_bias_input_layernorm_ROW_int8IOI6__halfEEvPaPKaS4_PKT_S7_S7_iiPKfS9_S9_,"a",@progbits
	.sectionflags	@""
	.align	4
.nv.constant0._ZN17fastertransformer35add_bias_input_layernorm_ROW_int8IOI6__halfEEvPaPKaS4_PKT_S7_S7_iiPKfS9_S9_:
	.zero		608


//--------------------- .nv.constant0._ZN17fastertransformer35add_bias_input_layernorm_ROW_int8IOIfEEvPaPKaS3_PKT_S6_S6_iiPKfS8_S8_ --------------------------
	.section	.nv.constant0._ZN17fastertransformer35add_bias_input_layernorm_ROW_int8IOIfEEvPaPKaS3_PKT_S6_S6_iiPKfS8_S8_,"a",@progbits
	.sectionflags	@""
	.align	4
.nv.constant0._ZN17fastertransformer35add_bias_input_layernorm_ROW_int8IOIfEEvPaPKaS3_PKT_S6_S6_iiPKfS8_S8_:
	.zero		608


//--------------------- .nv.constant0._ZN17fastertransformer18merge_layernorm_v2I6__halfEEvPaPKT_S5_S5_iPKfiii --------------------------
	.section	.nv.constant0._ZN17fastertransformer18merge_layernorm_v2I6__halfEEvPaPKT_S5_S5_iPKfiii,"a",@progbits
	.sectionflags	@""
	.align	4
.nv.constant0._ZN17fastertransformer18merge_layernorm_v2I6__halfEEvPaPKT_S5_S5_iPKfiii:
	.zero		588


//--------------------- .nv.constant0._ZN17fastertransformer18merge_layernorm_v2IfEEvPaPKT_S4_S4_iPKfiii --------------------------
	.section	.nv.constant0._ZN17fastertransformer18merge_layernorm_v2IfEEvPaPKT_S4_S4_iPKfiii,"a",@progbits
	.sectionflags	@""
	.align	4
.nv.constant0._ZN17fastertransformer18merge_layernorm_v2IfEEvPaPKT_S4_S4_iPKfiii:
	.zero		588


//--------------------- .nv.constant0._ZN17fastertransformer31layernorm_COL32_INT8I_DataTypeOI6__halfEEvPT_PKaPKS2_S7_iiPKf --------------------------
	.section	.nv.constant0._ZN17fastertransformer31layernorm_COL32_INT8I_DataTypeOI6__halfEEvPT_PKaPKS2_S7_iiPKf,"a",@progbits
	.sectionflags	@""
	.align	4
.nv.constant0._ZN17fastertransformer31layernorm_COL32_INT8I_DataTypeOI6__halfEEvPT_PKaPKS2_S7_iiPKf:
	.zero		576


//--------------------- .nv.constant0._ZN17fastertransformer31layernorm_COL32_INT8I_DataTypeOIfEEvPT_PKaPKS1_S6_iiPKf --------------------------
	.section	.nv.constant0._ZN17fastertransformer31layernorm_COL32_INT8I_DataTypeOIfEEvPT_PKaPKS1_S6_iiPKf,"a",@progbits
	.sectionflags	@""
	.align	4
.nv.constant0._ZN17fastertransformer31layernorm_COL32_INT8I_DataTypeOIfEEvPT_PKaPKS1_S6_iiPKf:
	.zero		576


//--------------------- .nv.constant0._ZN17fastertransformer31layernorm_COL32_DataTypeI_int8OI6__halfEEvPaPKT_S5_S5_iiPKf --------------------------
	.section	.nv.constant0._ZN17fastertransformer31layernorm_COL32_DataTypeI_int8OI6__halfEEvPaPKT_S5_S5_iiPKf,"a",@progbits
	.sectionflags	@""
	.align	4
.nv.constant0._ZN17fastertransformer31layernorm_COL32_DataTypeI_int8OI6__halfEEvPaPKT_S5_S5_iiPKf:
	.zero		576


//--------------------- .nv.constant0._ZN17fastertransformer31layernorm_COL32_DataTypeI_int8OIfEEvPaPKT_S4_S4_iiPKf --------------------------
	.section	.nv.constant0._ZN17fastertransformer31layernorm_COL32_DataTypeI_int8OIfEEvPaPKT_S4_S4_iiPKf,"a",@progbits
	.sectionflags	@""
	.align	4
.nv.constant0._ZN17fastertransformer31layernorm_COL32_DataTypeI_int8OIfEEvPaPKT_S4_S4_iiPKf:
	.zero		576


//--------------------- .nv.constant0._ZN17fastertransformer43add_bias_input_layernorm_COL32_int8IO_noResI6__halfEEvPaPiPT_PKS4_S7_S7_iiPKfS9_S9_ --------------------------
	.section	.nv.constant0._ZN17fastertransformer43add_bias_input_layernorm_COL32_int8IO_noResI6__halfEEvPaPiPT_PKS4_S7_S7_iiPKfS9_S9_,"a",@progbits
	.sectionflags	@""
	.align	4
.nv.constant0._ZN17fastertransformer43add_bias_input_layernorm_COL32_int8IO_noResI6__halfEEvPaPiPT_PKS4_S7_S7_iiPKfS9_S9_:
	.zero		608


//--------------------- .nv.constant0._ZN17fastertransformer43add_bias_input_layernorm_COL32_int8IO_noResIfEEvPaPiPT_PKS3_S6_S6_iiPKfS8_S8_ --------------------------
	.section	.nv.constant0._ZN17fastertransformer43add_bias_input_layernorm_COL32_int8IO_noResIfEEvPaPiPT_PKS3_S6_S6_iiPKfS8_S8_,"a",@progbits
	.sectionflags	@""
	.align	4
.nv.constant0._ZN17fastertransformer43add_bias_input_layernorm_COL32_int8IO_noResIfEEvPaPiPT_PKS3_S6_S6_iiPKfS8_S8_:
	.zero		608


//--------------------- .nv.constant0._ZN17fastertransformer26add_bias_layernorm_add_resI6__halfLi32EEEvPaPKaPT_PKS5_S8_S8_fiiPKfSA_ --------------------------
	.section	.nv.constant0._ZN17fastertransformer26add_bias_layernorm_add_resI6__halfLi32EEEvPaPKaPT_PKS5_S8_S8_fiiPKfSA_,"a",@progbits
	.sectionflags	@""
	.align	4
.nv.constant0._ZN17fastertransformer26add_bias_layernorm_add_resI6__halfLi32EEEvPaPKaPT_PKS5_S8_S8_fiiPKfSA_:
	.zero		608


//--------------------- .nv.constant0._ZN17fastertransformer29add_bias_layernorm_add_res_e2ILi32EEEvP5char2PKS1_P7__half2PKS5_S8_S8_fiiPKfSA_ --------------------------
	.section	.nv.constant0._ZN17fastertransformer29add_bias_layernorm_add_res_e2ILi32EEEvP5char2PKS1_P7__half2PKS5_S8_S8_fiiPKfSA_,"a",@progbits
	.sectionflags	@""
	.align	4
.nv.constant0._ZN17fastertransformer29add_bias_layernorm_add_res_e2ILi32EEEvP5char2PKS1_P7__half2PKS5_S8_S8_fiiPKfSA_:
	.zero		608


//--------------------- .nv.constant0._ZN17fastertransformer26add_bias_layernorm_add_resI6__halfLi16EEEvPaPKaPT_PKS5_S8_S8_fiiPKfSA_ --------------------------
	.section	.nv.constant0._ZN17fastertransformer26add_bias_layernorm_add_resI6__halfLi16EEEvPaPKaPT_PKS5_S8_S8_fiiPKfSA_,"a",@progbits
	.sectionflags	@""
	.align	4
.nv.constant0._ZN17fastertransformer26add_bias_layernorm_add_resI6__halfLi16EEEvPaPKaPT_PKS5_S8_S8_fiiPKfSA_:
	.zero		608


//--------------------- .nv.constant0._ZN17fastertransformer29add_bias_layernorm_add_res_e2ILi16EEEvP5char2PKS1_P7__half2PKS5_S8_S8_fiiPKfSA_ --------------------------
	.section	.nv.constant0._ZN17fastertransformer29add_bias_layernorm_add_res_e2ILi16EEEvP5char2PKS1_P7__half2PKS5_S8_S8_fiiPKfSA_,"a",@progbits
	.sectionflags	@""
	.align	4
.nv.constant0._ZN17fastertransformer29add_bias_layernorm_add_res_e2ILi16EEEvP5char2PKS1_P7__half2PKS5_S8_S8_fiiPKfSA_:
	.zero		608


//--------------------- .nv.constant0._ZN17fastertransformer26add_bias_layernorm_add_resI6__halfLi8EEEvPaPKaPT_PKS5_S8_S8_fiiPKfSA_ --------------------------
	.section	.nv.constant0._ZN17fastertransformer26add_bias_layernorm_add_resI6__halfLi8EEEvPaPKaPT_PKS5_S8_S8_fiiPKfSA_,"a",@progbits
	.sectionflags	@""
	.align	4
.nv.constant0._ZN17fastertransformer26add_bias_layernorm_add_resI6__halfLi8EEEvPaPKaPT_PKS5_S8_S8_fiiPKfSA_:
	.zero		608


//--------------------- .nv.constant0._ZN17fastertransformer29add_bias_layernorm_add_res_e2ILi8EEEvP5char2PKS1_P7__half2PKS5_S8_S8_fiiPKfSA_ --------------------------
	.section	.nv.constant0._ZN17fastertransformer29add_bias_layernorm_add_res_e2ILi8EEEvP5char2PKS1_P7__half2PKS5_S8_S8_fiiPKfSA_,"a",@progbits
	.sectionflags	@""
	.align	4
.nv.constant0._ZN17fastertransformer29add_bias_layernorm_add_res_e2ILi8EEEvP5char2PKS1_P7__half2PKS5_S8_S8_fiiPKfSA_:
	.zero		608


//--------------------- .nv.constant0._ZN17fastertransformer26add_bias_layernorm_add_resI6__halfLi4EEEvPaPKaPT_PKS5_S8_S8_fiiPKfSA_ --------------------------
	.section	.nv.constant0._ZN17fastertransformer26add_bias_layernorm_add_resI6__halfLi4EEEvPaPKaPT_PKS5_S8_S8_fiiPKfSA_,"a",@progbits
	.sectionflags	@""
	.align	4
.nv.constant0._ZN17fastertransformer26add_bias_layernorm_add_resI6__halfLi4EEEvPaPKaPT_PKS5_S8_S8_fiiPKfSA_:
	.zero		608


//--------------------- .nv.constant0._ZN17fastertransformer29add_bias_layernorm_add_res_e2ILi4EEEvP5char2PKS1_P7__half2PKS5_S8_S8_fiiPKfSA_ --------------------------
	.section	.nv.constant0._ZN17fastertransformer29add_bias_layernorm_add_res_e2ILi4EEEvP5char2PKS1_P7__half2PKS5_S8_S8_fiiPKfSA_,"a",@progbits
	.sectionflags	@""
	.align	4
.nv.constant0._ZN17fastertransformer29add_bias_layernorm_add_res_e2ILi4EEEvP5char2PKS1_P7__half2PKS5_S8_S8_fiiPKfSA_:
	.zero		608


//--------------------- .nv.constant0._ZN17fastertransformer26add_bias_layernorm_add_resI6__halfLi2EEEvPaPKaPT_PKS5_S8_S8_fiiPKfSA_ --------------------------
	.section	.nv.constant0._ZN17fastertransformer26add_bias_layernorm_add_resI6__halfLi2EEEvPaPKaPT_PKS5_S8_S8_fiiPKfSA_,"a",@progbits
	.sectionflags	@""
	.align	4
.nv.constant0._ZN17fastertransformer26add_bias_layernorm_add_resI6__halfLi2EEEvPaPKaPT_PKS5_S8_S8_fiiPKfSA_:
	.zero		608


//--------------------- .nv.constant0._ZN17fastertransformer29add_bias_layernorm_add_res_e2ILi2EEEvP5char2PKS1_P7__half2PKS5_S8_S8_fiiPKfSA_ --------------------------
	.section	.nv.constant0._ZN17fastertransformer29add_bias_layernorm_add_res_e2ILi2EEEvP5char2PKS1_P7__half2PKS5_S8_S8_fiiPKfSA_,"a",@progbits
	.sectionflags	@""
	.align	4
.nv.constant0._ZN17fastertransformer29add_bias_layernorm_add_res_e2ILi2EEEvP5char2PKS1_P7__half2PKS5_S8_S8_fiiPKfSA_:
	.zero		608


//--------------------- .nv.constant0._ZN17fastertransformer26add_bias_layernorm_add_resI6__halfLi1EEEvPaPKaPT_PKS5_S8_S8_fiiPKfSA_ --------------------------
	.section	.nv.constant0._ZN17fastertransformer26add_bias_layernorm_add_resI6__halfLi1EEEvPaPKaPT_PKS5_S8_S8_fiiPKfSA_,"a",@progbits
	.sectionflags	@""
	.align	4
.nv.constant0._ZN17fastertransformer26add_bias_layernorm_add_resI6__halfLi1EEEvPaPKaPT_PKS5_S8_S8_fiiPKfSA_:
	.zero		608


//--------------------- .nv.constant0._ZN17fastertransformer29add_bias_layernorm_add_res_e2ILi1EEEvP5char2PKS1_P7__half2PKS5_S8_S8_fiiPKfSA_ --------------------------
	.section	.nv.constant0._ZN17fastertransformer29add_bias_layernorm_add_res_e2ILi1EEEvP5char2PKS1_P7__half2PKS5_S8_S8_fiiPKfSA_,"a",@progbits
	.sectionflags	@""
	.align	4
.nv.constant0._ZN17fastertransformer29add_bias_layernorm_add_res_e2ILi1EEEvP5char2PKS1_P7__half2PKS5_S8_S8_fiiPKfSA_:
	.zero		608


//--------------------- .nv.constant0._ZN17fastertransformer46add_bias_input_layernorm_COL32_int8I_DataTypeOI6__halfEEvPT_PKaS5_PKS2_S7_S7_iiPKfS9_ --------------------------
	.section	.nv.constant0._ZN17fastertransformer46add_bias_input_layernorm_COL32_int8I_DataTypeOI6__halfEEvPT_PKaS5_PKS2_S7_S7_iiPKfS9_,"a",@progbits
	.sectionflags	@""
	.align	4
.nv.constant0._ZN17fastertransformer46add_bias_input_layernorm_COL32_int8I_DataTypeOI6__halfEEvPT_PKaS5_PKS2_S7_S7_iiPKfS9_:
	.zero		600


//--------------------- .nv.constant0._ZN17fastertransformer46add_bias_input_layernorm_COL32_int8I_DataTypeOIfEEvPT_PKaS4_PKS1_S6_S6_iiPKfS8_ --------------------------
	.section	.nv.constant0._ZN17fastertransformer46add_bias_input_layernorm_COL32_int8I_DataTypeOIfEEvPT_PKaS4_PKS1_S6_S6_iiPKfS8_,"a",@progbits
	.sectionflags	@""
	.align	4
.nv.constant0._ZN17fastertransformer46add_bias_input_layernorm_COL32_int8I_DataTypeOIfEEvPT_PKaS4_PKS1_S6_S6_iiPKfS8_:
	.zero		600


//--------------------- .nv.constant0._ZN17fastertransformer37add_bias_input_layernorm_COL32_int8IOI6__halfEEvPaPKaS4_PKT_S7_S7_iiPKfS9_S9_ --------------------------
	.section	.nv.constant0._ZN17fastertransformer37add_bias_input_layernorm_COL32_int8IOI6__halfEEvPaPKaS4_PKT_S7_S7_iiPKfS9_S9_,"a",@progbits
	.sectionflags	@""
	.align	4
.nv.constant0._ZN17fastertransformer37add_bias_input_layernorm_COL32_int8IOI6__halfEEvPaPKaS4_PKT_S7_S7_iiPKfS9_S9_:
	.zero		608


//--------------------- .nv.constant0._ZN17fastertransformer37add_bias_input_layernorm_COL32_int8IOIfEEvPaPKaS3_PKT_S6_S6_iiPKfS8_S8_ --------------------------
	.section	.nv.constant0._ZN17fastertransformer37add_bias_input_layernorm_COL32_int8IOIfEEvPaPKaS3_PKT_S6_S6_iiPKfS8_S8_,"a",@progbits
	.sectionflags	@""
	.align	4
.nv.constant0._ZN17fastertransformer37add_bias_input_layernorm_COL32_int8IOIfEEvPaPKaS3_PKT_S6_S6_iiPKfS8_S8_:
	.zero		608


//--------------------- .nv.constant0._ZN17fastertransformer44add_bias_input_layernorm_ROW_int8I_DataTypeOI7__half2EEvPT_PKaS5_PKS2_S7_S7_iiPKfS9_ --------------------------
	.section	.nv.constant0._ZN17fastertransformer44add_bias_input_layernorm_ROW_int8I_DataTypeOI7__half2EEvPT_PKaS5_PKS2_S7_S7_iiPKfS9_,"a",@progbits
	.sectionflags	@""
	.align	4
.nv.constant0._ZN17fastertransformer44add_bias_input_layernorm_ROW_int8I_DataTypeOI7__half2EEvPT_PKaS5_PKS2_S7_S7_iiPKfS9_:
	.zero		600


//--------------------- .nv.constant0._ZN17fastertransformer35add_bias_input_layernorm_ROW_int8IOI7__half2EEvPaPKaS4_PKT_S7_S7_iiPKfS9_S9_ --------------------------
	.section	.nv.constant0._ZN17fastertransformer35add_bias_input_layernorm_ROW_int8IOI7__half2EEvPaPKaS4_PKT_S7_S7_iiPKfS9_S9_,"a",@progbits
	.sectionflags	@""
	.align	4
.nv.constant0._ZN17fastertransformer35add_bias_input_layernorm_ROW_int8IOI7__half2EEvPaPKaS4_PKT_S7_S7_iiPKfS9_S9_:
	.zero		608


//--------------------- .nv.constant0._ZN17fastertransformer31layernorm_shift_partition_COL32ILi8EEEvPaPK6__halfS4_S4_iiiifii --------------------------
	.section	.nv.constant0._ZN17fastertransformer31layernorm_shift_partition_COL32ILi8EEEvPaPK6__halfS4_S4_iiiifii,"a",@progbits
	.sectionflags	@""
	.align	4
.nv.constant0._ZN17fastertransformer31layernorm_shift_partition_COL32ILi8EEEvPaPK6__halfS4_S4_iiiifii:
	.zero		588


//--------------------- .nv.constant0._ZN17fastertransformer42layernorm_shift_partition_COL32_warpReduceILi4ELi8EEEvPaPK6__halfS4_S4_iiiifii --------------------------
	.section	.nv.constant0._ZN17fastertransformer42layernorm_shift_partition_COL32_warpReduceILi4ELi8EEEvPaPK6__halfS4_S4_iiiifii,"a",@progbits
	.sectionflags	@""
	.align	4
.nv.constant0._ZN17fastertransformer42layernorm_shift_partition_COL32_warpReduceILi4ELi8EEEvPaPK6__halfS4_S4_iiiifii:
	.zero		588


//--------------------- .nv.constant0._ZN17fastertransformer31layernorm_COL32_INT8I_DataTypeOI7__half2EEvPT_PKaPKS2_S7_iiPKf --------------------------
	.section	.nv.constant0._ZN17fastertransformer31layernorm_COL32_INT8I_DataTypeOI7__half2EEvPT_PKaPKS2_S7_iiPKf,"a",@progbits
	.sectionflags	@""
	.align	4
.nv.constant0._ZN17fastertransformer31layernorm_COL32_INT8I_DataTypeOI7__half2EEvPT_PKaPKS2_S7_iiPKf:
	.zero		576


//--------------------- .nv.constant0._ZN17fastertransformer31layernorm_COL32_DataTypeI_int8OI7__half2EEvPaPKT_S5_S5_iiPKf --------------------------
	.section	.nv.constant0._ZN17fastertransformer31layernorm_COL32_DataTypeI_int8OI7__half2EEvPaPKT_S5_S5_iiPKf,"a",@progbits
	.sectionflags	@""
	.align	4
.nv.constant0._ZN17fastertransformer31layernorm_COL32_DataTypeI_int8OI7__half2EEvPaPKT_S5_S5_iiPKf:
	.zero		576


//--------------------- .nv.constant0._ZN17fastertransformer43add_bias_input_layernorm_COL32_int8IO_noResI7__half2EEvPaPiPT_PKS4_S7_S7_iiPKfS9_S9_ --------------------------
	.section	.nv.constant0._ZN17fastertransformer43add_bias_input_layernorm_COL32_int8IO_noResI7__half2EEvPaPiPT_PKS4_S7_S7_iiPKfS9_S9_,"a",@progbits
	.sectionflags	@""
	.align	4
.nv.constant0._ZN17fastertransformer43add_bias_input_layernorm_COL32_int8IO_noResI7__half2EEvPaPiPT_PKS4_S7_S7_iiPKfS9_S9_:
	.zero		608


//--------------------- .nv.constant0._ZN17fastertransformer37add_bias_input_layernorm_COL32_int8IOILi8ELb1ELb1ELb1EEEvPaS1_P6__halfPKS2_S5_S5_iiff --------------------------
	.section	.nv.constant0._ZN17fastertransformer37add_bias_input_layernorm_COL32_int8IOILi8ELb1ELb1ELb1EEEvPaS1_P6__halfPKS2_S5_S5_iiff,"a",@progbits
	.sectionflags	@""
	.align	4
.nv.constant0._ZN17fastertransformer37add_bias_input_layernorm_COL32_int8IOILi8ELb1ELb1ELb1EEEvPaS1_P6__halfPKS2_S5_S5_iiff:
	.zero		592


//--------------------- .nv.constant0._ZN17fastertransformer48add_bias_input_layernorm_COL32_int8IO_warpReduceILi4ELi8ELb1ELb1ELb1EEEvPaS1_P6__halfPKS2_S5_S5_iiff --------------------------
	.section	.nv.constant0._ZN17fastertransformer48add_bias_input_layernorm_COL32_int8IO_warpReduceILi4ELi8ELb1ELb1ELb1EEEvPaS1_P6__halfPKS2_S5_S5_iiff,"a",@progbits
	.sectionflags	@""
	.align	4
.nv.constant0._ZN17fastertransformer48add_bias_input_layernorm_COL32_int8IO_warpReduceILi4ELi8ELb1ELb1ELb1EEEvPaS1_P6__halfPKS2_S5_S5_iiff:
	.zero		592


//--------------------- .nv.constant0._ZN17fastertransformer46add_bias_input_layernorm_COL32_int8I_DataTypeOI7__half2EEvPT_PKaS5_PKS2_S7_S7_iiPKfS9_ --------------------------
	.section	.nv.constant0._ZN17fastertransformer46add_bias_input_layernorm_COL32_int8I_DataTypeOI7__half2EEvPT_PKaS5_PKS2_S7_S7_iiPKfS9_,"a",@progbits
	.sectionflags	@""
	.align	4
.nv.constant0._ZN17fastertransformer46add_bias_input_layernorm_COL32_int8I_DataTypeOI7__half2EEvPT_PKaS5_PKS2_S7_S7_iiPKfS9_:
	.zero		600


//--------------------- .nv.constant0._ZN17fastertransformer37add_bias_input_layernorm_COL32_int8IOI7__half2EEvPaPKaS4_PKT_S7_S7_iiPKfS9_S9_ --------------------------
	.section	.nv.constant0._ZN17fastertransformer37add_bias_input_layernorm_COL32_int8IOI7__half2EEvPaPKaS4_PKT_S7_S7_iiPKfS9_S9_,"a",@progbits
	.sectionflags	@""
	.align	4
.nv.constant0._ZN17fastertransformer37add_bias_input_layernorm_COL32_int8IOI7__half2EEvPaPKaS4_PKT_S7_S7_iiPKfS9_S9_:
	.zero		608


//--------------------- .nv.constant0._ZN17fastertransformer47add_bias_input_layernorm_COL32_int32I_DataTypeOEP7__half2PK4int2PKS0_S6_S6_S6_iiPK6float2PKf --------------------------
	.section	.nv.constant0._ZN17fastertransformer47add_bias_input_layernorm_COL32_int32I_DataTypeOEP7__half2PK4int2PKS0_S6_S6_S6_iiPK6float2PKf,"a",@progbits
	.sectionflags	@""
	.align	4
.nv.constant0._ZN17fastertransformer47add_bias_input_layernorm_COL32_int32I_DataTypeOEP7__half2PK4int2PKS0_S6_S6_S6_iiPK6float2PKf:
	.zero		600


//--------------------- .nv.constant0._ZN17fastertransformer47add_bias_input_layernorm_COL32_int32I_DataTypeOEPfPKiPKfS4_S4_S4_iiS4_S4_ --------------------------
	.section	.nv.constant0._ZN17fastertransformer47add_bias_input_layernorm_COL32_int32I_DataTypeOEPfPKiPKfS4_S4_S4_iiS4_S4_,"a",@progbits
	.sectionflags	@""
	.align	4
.nv.constant0._ZN17fastertransformer47add_bias_input_layernorm_COL32_int32I_DataTypeOEPfPKiPKfS4_S4_S4_iiS4_S4_:
	.zero		600


//--------------------- SYMBOLS --------------------------

	.type		.nv.reservedSmem.offset0,@object
	.size		.nv.reservedSmem.offset0,0x4
